def matmul_kernel(
    a_ptr,
    b_ptr,
    c_ptr,
    M,
    N,
    K,
    stride_am,
    stride_ak,
    stride_bk,
    stride_bn,
    stride_cm,
    stride_cn,
    BLOCK_M: tl.constexpr,
    BLOCK_N: tl.constexpr,
    BLOCK_K: tl.constexpr,
    GROUP_M: tl.constexpr,
):
    pid = tl.program_id(axis=0)
    num_pid_m = tl.cdiv(M, BLOCK_M)
    num_pid_n = tl.cdiv(N, BLOCK_N)
    num_pid_in_group = GROUP_M * num_pid_n
    group_id = pid // num_pid_in_group
    first_pid_m = group_id * GROUP_M
    group_size_m = min(num_pid_m - first_pid_m, GROUP_M)
    pid_m = first_pid_m + ((pid % num_pid_in_group) % group_size_m)
    pid_n = (pid % num_pid_in_group) // group_size_m

    offs_am = (pid_m * BLOCK_M + tl.arange(0, BLOCK_M)) % M
    offs_bn = (pid_n * BLOCK_N + tl.arange(0, BLOCK_N)) % N
    offs_k = tl.arange(0, BLOCK_K)
    a_ptrs = a_ptr + offs_am[:, None] * stride_am + offs_k[None, :] * stride_ak
    b_ptrs = b_ptr + offs_k[:, None] * stride_bk + offs_bn[None, :] * stride_bn

    acc = tl.zeros((BLOCK_M, BLOCK_N), dtype=tl.float32)
    for kk in range(0, tl.cdiv(K, BLOCK_K)):
        a = tl.load(a_ptrs, mask=offs_k[None, :] < K - kk * BLOCK_K, other=0.0)
        b = tl.load(b_ptrs, mask=offs_k[:, None] < K - kk * BLOCK_K, other=0.0)
        acc = tl.dot(a, b, acc)
        a_ptrs += BLOCK_K * stride_ak
        b_ptrs += BLOCK_K * stride_bk

    c = acc.to(c_ptr.dtype.element_ty)
    offs_cm = pid_m * BLOCK_M + tl.arange(0, BLOCK_M)
    offs_cn = pid_n * BLOCK_N + tl.arange(0, BLOCK_N)
    c_ptrs = c_ptr + offs_cm[:, None] * stride_cm + offs_cn[None, :] * stride_cn
    mask = (offs_cm[:, None] < M) & (offs_cn[None, :] < N)
    tl.store(c_ptrs, c, mask=mask)

# config = {"BLOCK_K": 32, "BLOCK_M": 128, "BLOCK_N": 256, "GROUP_M": 8, "arch": "sm_90", "dtype": "fp8e5m2", "num_ctas": 1, "num_stages": 3, "num_warps": 2}
# arch = sm_90


// ===== COMPILED SASS (sm_90a) =====

	.target	sm_90a

	.elftype	@"ET_EXEC"


//--------------------- .note.nv.tkinfo           --------------------------
	.section	.note.nv.tkinfo,"",@"SHT_NOTE"
	.sectionflags	@"SHF_NOTE_NV_TKINFO"
	.tkinfo
        /*0018*/ 	.word	0x00000002
        /*0030*/ 	.string	""
        /*0030*/ 	.string	"ptxas"
        /*0030*/ 	.string	"Cuda compilation tools, release 13.0, V13.0.88"
        /*0030*/ 	.string	"Build cuda_13.0.r13.0/compiler.36424714_0"
        /*0030*/ 	.string	"-v  -suppress-debug-info  -lineinfo  -arch sm_90a "



//--------------------- .note.nv.cuinfo           --------------------------
	.section	.note.nv.cuinfo,"",@"SHT_NOTE"
	.sectionflags	@"SHF_NOTE_NV_CUINFO"
        /*0018*/ 	.short	0x0002
        /*001a*/ 	.short	0x005a
        /*001c*/ 	.short	0x0082
	.zero		2


//--------------------- .nv.info                  --------------------------
	.section	.nv.info,"",@"SHT_CUDA_INFO"
	.align	4


	//----- nvinfo : EIATTR_REGCOUNT
	.align		4
        /*0000*/ 	.byte	0x04, 0x2f
        /*0002*/ 	.short	(.L_1 - .L_0)
	.align		4
.L_0:
        /*0004*/ 	.word	index@(matmul_kernel)
        /*0008*/ 	.word	0x00000020


	//----- nvinfo : EIATTR_FRAME_SIZE
	.align		4
.L_1:
        /*000c*/ 	.byte	0x04, 0x11
        /*000e*/ 	.short	(.L_3 - .L_2)
	.align		4
.L_2:
        /*0010*/ 	.word	index@(matmul_kernel)
        /*0014*/ 	.word	0x000029a0


	//----- nvinfo : EIATTR_MIN_STACK_SIZE
	.align		4
.L_3:
        /*0018*/ 	.byte	0x04, 0x12
        /*001a*/ 	.short	(.L_5 - .L_4)
	.align		4
.L_4:
        /*001c*/ 	.word	index@(matmul_kernel)
        /*0020*/ 	.word	0x000029a0
.L_5:


//--------------------- .nv.compat                --------------------------
	.section	.nv.compat,"",@"SHT_CUDA_COMPAT_INFO"
	.align	4
        /*0000*/ 	.byte	0x02, 0x09, 0x01, 0x00, 0x02, 0x02, 0x02, 0x00, 0x02, 0x05, 0x05, 0x00, 0x03, 0x07, 0x01, 0x01
        /*0010*/ 	.byte	0x02, 0x03, 0x00, 0x00, 0x02, 0x06, 0x01, 0x00, 0x04, 0x0b, 0x08, 0x00, 0x00, 0x00, 0x00, 0x00
        /*0020*/ 	.byte	0x00, 0x00, 0x00, 0x00


//--------------------- .nv.info.matmul_kernel    --------------------------
	.section	.nv.info.matmul_kernel,"",@"SHT_CUDA_INFO"
	.sectionflags	@""
	.align	4


	//----- nvinfo : EIATTR_CUDA_API_VERSION
	.align		4
        /*0000*/ 	.byte	0x04, 0x37
        /*0002*/ 	.short	(.L_7 - .L_6)
.L_6:
        /*0004*/ 	.word	0x00000082


	//----- nvinfo : EIATTR_KPARAM_INFO
	.align		4
.L_7:
        /*0008*/ 	.byte	0x04, 0x17
        /*000a*/ 	.short	(.L_9 - .L_8)
.L_8:
        /*000c*/ 	.word	0x00000000
        /*0010*/ 	.short	0x000d
        /*0012*/ 	.short	0x0048
        /*0014*/ 	.byte	0x00, 0xf4, 0x21, 0x00


	//----- nvinfo : EIATTR_KPARAM_INFO
	.align		4
.L_9:
        /*0018*/ 	.byte	0x04, 0x17
        /*001a*/ 	.short	(.L_11 - .L_10)
.L_10:
        /*001c*/ 	.word	0x00000000
        /*0020*/ 	.short	0x000c
        /*0022*/ 	.short	0x0040
        /*0024*/ 	.byte	0x00, 0xf4, 0x21, 0x00


	//----- nvinfo : EIATTR_KPARAM_INFO
	.align		4
.L_11:
        /*0028*/ 	.byte	0x04, 0x17
        /*002a*/ 	.short	(.L_13 - .L_12)
.L_12:
        /*002c*/ 	.word	0x00000000
        /*0030*/ 	.short	0x000b
        /*0032*/ 	.short	0x0038
        /*0034*/ 	.byte	0x00, 0xf0, 0x11, 0x00


	//----- nvinfo : EIATTR_KPARAM_INFO
	.align		4
.L_13:
        /*0038*/ 	.byte	0x04, 0x17
        /*003a*/ 	.short	(.L_15 - .L_14)
.L_14:
        /*003c*/ 	.word	0x00000000
        /*0040*/ 	.short	0x000a
        /*0042*/ 	.short	0x0034
        /*0044*/ 	.byte	0x00, 0xf0, 0x11, 0x00


	//----- nvinfo : EIATTR_KPARAM_INFO
	.align		4
.L_15:
        /*0048*/ 	.byte	0x04, 0x17
        /*004a*/ 	.short	(.L_17 - .L_16)
.L_16:
        /*004c*/ 	.word	0x00000000
        /*0050*/ 	.short	0x0009
        /*0052*/ 	.short	0x0030
        /*0054*/ 	.byte	0x00, 0xf0, 0x11, 0x00


	//----- nvinfo : EIATTR_KPARAM_INFO
	.align		4
.L_17:
        /*0058*/ 	.byte	0x04, 0x17
        /*005a*/ 	.short	(.L_19 - .L_18)
.L_18:
        /*005c*/ 	.word	0x00000000
        /*0060*/ 	.short	0x0008
        /*0062*/ 	.short	0x002c
        /*0064*/ 	.byte	0x00, 0xf0, 0x11, 0x00


	//----- nvinfo : EIATTR_KPARAM_INFO
	.align		4
.L_19:
        /*0068*/ 	.byte	0x04, 0x17
        /*006a*/ 	.short	(.L_21 - .L_20)
.L_20:
        /*006c*/ 	.word	0x00000000
        /*0070*/ 	.short	0x0007
        /*0072*/ 	.short	0x0028
        /*0074*/ 	.byte	0x00, 0xf0, 0x11, 0x00


	//----- nvinfo : EIATTR_KPARAM_INFO
	.align		4
.L_21:
        /*0078*/ 	.byte	0x04, 0x17
        /*007a*/ 	.short	(.L_23 - .L_22)
.L_22:
        /*007c*/ 	.word	0x00000000
        /*0080*/ 	.short	0x0006
        /*0082*/ 	.short	0x0024
        /*0084*/ 	.byte	0x00, 0xf0, 0x11, 0x00


	//----- nvinfo : EIATTR_KPARAM_INFO
	.align		4
.L_23:
        /*0088*/ 	.byte	0x04, 0x17
        /*008a*/ 	.short	(.L_25 - .L_24)
.L_24:
        /*008c*/ 	.word	0x00000000
        /*0090*/ 	.short	0x0005
        /*0092*/ 	.short	0x0020
        /*0094*/ 	.byte	0x00, 0xf0, 0x11, 0x00


	//----- nvinfo : EIATTR_KPARAM_INFO
	.align		4
.L_25:
        /*0098*/ 	.byte	0x04, 0x17
        /*009a*/ 	.short	(.L_27 - .L_26)
.L_26:
        /*009c*/ 	.word	0x00000000
        /*00a0*/ 	.short	0x0004
        /*00a2*/ 	.short	0x001c
        /*00a4*/ 	.byte	0x00, 0xf0, 0x11, 0x00


	//----- nvinfo : EIATTR_KPARAM_INFO
	.align		4
.L_27:
        /*00a8*/ 	.byte	0x04, 0x17
        /*00aa*/ 	.short	(.L_29 - .L_28)
.L_28:
        /*00ac*/ 	.word	0x00000000
        /*00b0*/ 	.short	0x0003
        /*00b2*/ 	.short	0x0018
        /*00b4*/ 	.byte	0x00, 0xf0, 0x11, 0x00


	//----- nvinfo : EIATTR_KPARAM_INFO
	.align		4
.L_29:
        /*00b8*/ 	.byte	0x04, 0x17
        /*00ba*/ 	.short	(.L_31 - .L_30)
.L_30:
        /*00bc*/ 	.word	0x00000000
        /*00c0*/ 	.short	0x0002
        /*00c2*/ 	.short	0x0010
        /*00c4*/ 	.byte	0x00, 0xf4, 0x21, 0x00


	//----- nvinfo : EIATTR_KPARAM_INFO
	.align		4
.L_31:
        /*00c8*/ 	.byte	0x04, 0x17
        /*00ca*/ 	.short	(.L_33 - .L_32)
.L_32:
        /*00cc*/ 	.word	0x00000000
        /*00d0*/ 	.short	0x0001
        /*00d2*/ 	.short	0x0008
        /*00d4*/ 	.byte	0x00, 0xf4, 0x21, 0x00


	//----- nvinfo : EIATTR_KPARAM_INFO
	.align		4
.L_33:
        /*00d8*/ 	.byte	0x04, 0x17
        /*00da*/ 	.short	(.L_35 - .L_34)
.L_34:
        /*00dc*/ 	.word	0x00000000
        /*00e0*/ 	.short	0x0000
        /*00e2*/ 	.short	0x0000
        /*00e4*/ 	.byte	0x00, 0xf4, 0x21, 0x00


	//----- nvinfo : EIATTR_SPARSE_MMA_MASK
	.align		4
.L_35:
        /*00e8*/ 	.byte	0x03, 0x50
        /*00ea*/ 	.short	0x0000


	//----- nvinfo : EIATTR_MAXREG_COUNT
	.align		4
        /*00ec*/ 	.byte	0x03, 0x1b
        /*00ee*/ 	.short	0x00ff


	//----- nvinfo : EIATTR_NUM_BARRIERS
	.align		4
        /*00f0*/ 	.byte	0x02, 0x4c
        /*00f2*/ 	.byte	0x01
	.zero		1


	//----- nvinfo : EIATTR_ANNOTATIONS
	.align		4
        /*00f4*/ 	.byte	0x04, 0x55
        /*00f6*/ 	.short	(.L_37 - .L_36)


	//   ....[0]....
.L_36:
        /*00f8*/ 	.word	0x00000001
        /*00fc*/ 	.byte	0x60, 0x00, 0x00, 0x00, 0x01, 0x00, 0x00, 0x00, 0x80, 0x00, 0x00, 0x00, 0x01, 0x00, 0x00, 0x00
        /* <DEDUP_REMOVED lines=1898> */
        /*77ac*/ 	.byte	0xf0, 0xdf, 0x01, 0x00, 0x01, 0x00, 0x00, 0x00, 0x00, 0xe0, 0x01, 0x00


	//----- nvinfo : EIATTR_MERCURY_ISA_VERSION
	.align		4
.L_37:
        /*77b8*/ 	.byte	0x03, 0x5f
        /*77ba*/ 	.short	0x0101


	//----- nvinfo : EIATTR_EXIT_INSTR_OFFSETS
	.align		4
        /*77bc*/ 	.byte	0x04, 0x1c
        /*77be*/ 	.short	(.L_39 - .L_38)


	//   ....[0]....
.L_38:
        /*77c0*/ 	.word	0x00061440


	//   ....[1]....
        /*77c4*/ 	.word	0x00061470


	//----- nvinfo : EIATTR_REQNTID
	.align		4
.L_39:
        /*77c8*/ 	.byte	0x04, 0x10
        /*77ca*/ 	.short	(.L_41 - .L_40)
.L_40:
        /*77cc*/ 	.word	0x00000040
        /*77d0*/ 	.word	0x00000001
        /*77d4*/ 	.word	0x00000001


	//----- nvinfo : EIATTR_CBANK_PARAM_SIZE
	.align		4
.L_41:
        /*77d8*/ 	.byte	0x03, 0x19
        /*77da*/ 	.short	0x0050


	//----- nvinfo : EIATTR_PARAM_CBANK
	.align		4
        /*77dc*/ 	.byte	0x04, 0x0a
        /*77de*/ 	.short	(.L_43 - .L_42)
	.align		4
.L_42:
        /*77e0*/ 	.word	index@(.nv.constant0.matmul_kernel)
        /*77e4*/ 	.short	0x0210
        /*77e6*/ 	.short	0x0050


	//----- nvinfo : EIATTR_SW_WAR
	.align		4
.L_43:
        /*77e8*/ 	.byte	0x04, 0x36
        /*77ea*/ 	.short	(.L_45 - .L_44)
.L_44:
        /*77ec*/ 	.word	0x00000008
.L_45:


//--------------------- .nv.callgraph             --------------------------
	.section	.nv.callgraph,"",@"SHT_CUDA_CALLGRAPH"
	.align	4
	.sectionentsize	8
	.align		4
        /*0000*/ 	.word	0x00000000
	.align		4
        /*0004*/ 	.word	0xffffffff
	.align		4
        /*0008*/ 	.word	0x00000000
	.align		4
        /*000c*/ 	.word	0xfffffffe
	.align		4
        /*0010*/ 	.word	0x00000000
	.align		4
        /*0014*/ 	.word	0xfffffffd
	.align		4
        /*0018*/ 	.word	0x00000000
	.align		4
        /*001c*/ 	.word	0xfffffffc


//--------------------- .text.matmul_kernel       --------------------------
	.section	.text.matmul_kernel,"ax",@progbits
	.align	128
        .global         matmul_kernel
        .type           matmul_kernel,@function
        .size           matmul_kernel,(.L_x_3 - matmul_kernel)
        .other          matmul_kernel,@"STO_CUDA_ENTRY STV_DEFAULT"
matmul_kernel:
.text.matmul_kernel:
[----:B------:R-:W0:Y:S02]  /*0000*/  LDC R1, c[0x0][0x28] ;  /* 0x00000a00ff017b82 */ /* 0x000e240000000800 */
[----:B0-----:R-:W-:-:S06]  /*0010*/  VIADD R1, R1, 0xffffd660 ;  /* 0xffffd66001017836 */ /* 0x001fcc0000000000 */
[----:B------:R-:W0:Y:S01]  /*0020*/  LDC.64 R28, c[0x0][0x228] ;  /* 0x00008a00ff1c7b82 */ /* 0x000e220000000a00 */
[----:B------:R-:W1:Y:S01]  /*0030*/  S2R R12, SR_TID.X ;  /* 0x00000000000c7919 */ /* 0x000e620000002100 */
[----:B------:R-:W-:Y:S01]  /*0040*/  UMOV UR4, 0x400 ;  /* 0x0000040000047882 */ /* 0x000fe20000000000 */
[----:B------:R-:W-:Y:S01]  /*0050*/  ULDC.64 UR6, c[0x0][0x208] ;  /* 0x0000820000067ab9 */ /* 0x000fe20000000a00 */
[----:B------:R2:W-:Y:S04]  /*0060*/  STL [R1+0xe0], RZ ;  /* 0x0000e0ff01007387 */ /* 0x0005e80000100800 */
[----:B------:R-:W3:Y:S01]  /*0070*/  S2UR UR8, SR_CgaCtaId ;  /* 0x00000000000879c3 */ /* 0x000ee20000008800 */
[----:B------:R2:W-:Y:S04]  /*0080*/  STL [R1+0xe4], RZ ;  /* 0x0000e4ff01007387 */ /* 0x0005e80000100800 */
[----:B------:R2:W-:Y:S04]  /*0090*/  STL [R1+0xe8], RZ ;  /* 0x0000e8ff01007387 */ /* 0x0005e80000100800 */
[----:B------:R2:W-:Y:S04]  /*00a0*/  STL [R1+0xec], RZ ;  /* 0x0000ecff01007387 */ /* 0x0005e80000100800 */
[----:B------:R2:W-:Y:S01]  /*00b0*/  STL [R1+0x100], RZ ;  /* 0x000100ff01007387 */ /* 0x0005e20000100800 */
[----:B0-----:R-:W-:-:S03]  /*00c0*/  VIADD R0, R29, 0xff ;  /* 0x000000ff1d007836 */ /* 0x001fc60000000000 */
[----:B------:R2:W-:Y:S04]  /*00d0*/  STL [R1+0x104], RZ ;  /* 0x000104ff01007387 */ /* 0x0005e80000100800 */
[----:B------:R2:W-:Y:S01]  /*00e0*/  STL [R1+0x108], RZ ;  /* 0x000108ff01007387 */ /* 0x0005e20000100800 */
[----:B------:R-:W-:Y:S01]  /*00f0*/  SHF.R.S32.HI R3, RZ, 0x1f, R0 ;  /* 0x0000001fff037819 */ /* 0x000fe20000011400 */
[----:B---3--:R-:W-:Y:S02]  /*0100*/  ULEA UR4, UR8, UR4, 0x18 ;  /* 0x0000000408047291 */ /* 0x008fe4000f8ec03f */
[----:B------:R2:W-:Y:S01]  /*0110*/  STL [R1+0x10c], RZ ;  /* 0x00010cff01007387 */ /* 0x0005e20000100800 */
[----:B------:R-:W-:-:S03]  /*0120*/  LEA.HI R3, R3, R0, RZ, 0x8 ;  /* 0x0000000003037211 */ /* 0x000fc600078f40ff */
[----:B------:R2:W-:Y:S01]  /*0130*/  STL [R1+0x120], RZ ;  /* 0x000120ff01007387 */ /* 0x0005e20000100800 */
[----:B------:R-:W-:-:S03]  /*0140*/  SHF.R.S32.HI R0, RZ, 0x8, R3 ;  /* 0x00000008ff007819 */ /* 0x000fc60000011403 */
[----:B------:R2:W-:Y:S02]  /*0150*/  STL [R1+0x124], RZ ;  /* 0x000124ff01007387 */ /* 0x0005e40000100800 */
[----:B------:R-:W-:Y:S02]  /*0160*/  IMAD.SHL.U32 R0, R0, 0x8, RZ ;  /* 0x0000000800007824 */ /* 0x000fe400078e00ff */
[----:B------:R2:W-:Y:S03]  /*0170*/  STL [R1+0x128], RZ ;  /* 0x000128ff01007387 */ /* 0x0005e60000100800 */
[-C--:B------:R-:W-:Y:S01]  /*0180*/  IABS R7, R0.reuse ;  /* 0x0000000000077213 */ /* 0x080fe20000000000 */
[----:B------:R2:W-:Y:S01]  /*0190*/  STL [R1+0x12c], RZ ;  /* 0x00012cff01007387 */ /* 0x0005e20000100800 */
[----:B------:R-:W-:Y:S02]  /*01a0*/  IABS R10, R0 ;  /* 0x00000000000a7213 */ /* 0x000fe40000000000 */
[----:B------:R-:W0:Y:S01]  /*01b0*/  I2F.RP R2, R7 ;  /* 0x0000000700027306 */ /* 0x000e220000209400 */
[----:B------:R2:W-:Y:S04]  /*01c0*/  STL [R1+0x140], RZ ;  /* 0x000140ff01007387 */ /* 0x0005e80000100800 */
[----:B------:R2:W-:Y:S04]  /*01d0*/  STL [R1+0x144], RZ ;  /* 0x000144ff01007387 */ /* 0x0005e80000100800 */
[----:B------:R2:W-:Y:S04]  /*01e0*/  STL [R1+0x148], RZ ;  /* 0x000148ff01007387 */ /* 0x0005e80000100800 */
[----:B------:R2:W-:Y:S01]  /*01f0*/  STL [R1+0x14c], RZ ;  /* 0x00014cff01007387 */ /* 0x0005e20000100800 */
[----:B0-----:R-:W0:Y:S03]  /*0200*/  MUFU.RCP R2, R2 ;  /* 0x0000000200027308 */ /* 0x001e260000001000 */
[----:B------:R2:W-:Y:S04]  /*0210*/  STL [R1+0x160], RZ ;  /* 0x000160ff01007387 */ /* 0x0005e80000100800 */
[----:B------:R2:W-:Y:S04]  /*0220*/  STL [R1+0x164], RZ ;  /* 0x000164ff01007387 */ /* 0x0005e80000100800 */
[----:B------:R2:W-:Y:S04]  /*0230*/  STL [R1+0x168], RZ ;  /* 0x000168ff01007387 */ /* 0x0005e80000100800 */
[----:B------:R2:W-:Y:S01]  /*0240*/  STL [R1+0x16c], RZ ;  /* 0x00016cff01007387 */ /* 0x0005e20000100800 */
[----:B0-----:R-:W-:-:S03]  /*0250*/  VIADD R4, R2, 0xffffffe ;  /* 0x0ffffffe02047836 */ /* 0x001fc60000000000 */
[----:B------:R2:W-:Y:S01]  /*0260*/  STL [R1+0x180], RZ ;  /* 0x000180ff01007387 */ /* 0x0005e20000100800 */
[----:B------:R-:W-:Y:S01]  /*0270*/  IMAD.MOV R2, RZ, RZ, -R10 ;  /* 0x000000ffff027224 */ /* 0x000fe200078e0a0a */
[----:B------:R0:W3:Y:S02]  /*0280*/  F2I.FTZ.U32.TRUNC.NTZ R5, R4 ;  /* 0x0000000400057305 */ /* 0x0000e4000021f000 */
[----:B------:R2:W-:Y:S04]  /*0290*/  STL [R1+0x184], RZ ;  /* 0x000184ff01007387 */ /* 0x0005e80000100800 */
[----:B------:R2:W-:Y:S04]  /*02a0*/  STL [R1+0x188], RZ ;  /* 0x000188ff01007387 */ /* 0x0005e80000100800 */
[----:B------:R2:W-:Y:S01]  /*02b0*/  STL [R1+0x18c], RZ ;  /* 0x00018cff01007387 */ /* 0x0005e20000100800 */
[----:B0-----:R-:W-:-:S03]  /*02c0*/  IMAD.MOV.U32 R4, RZ, RZ, RZ ;  /* 0x000000ffff047224 */ /* 0x001fc600078e00ff */
[----:B------:R2:W-:Y:S01]  /*02d0*/  STL [R1+0x1a0], RZ ;  /* 0x0001a0ff01007387 */ /* 0x0005e20000100800 */
[----:B---3--:R-:W-:-:S03]  /*02e0*/  IMAD.MOV R6, RZ, RZ, -R5 ;  /* 0x000000ffff067224 */ /* 0x008fc600078e0a05 */
[----:B------:R2:W-:Y:S01]  /*02f0*/  STL [R1+0x1a4], RZ ;  /* 0x0001a4ff01007387 */ /* 0x0005e20000100800 */
[----:B------:R-:W-:-:S03]  /*0300*/  IMAD R9, R6, R7, RZ ;  /* 0x0000000706097224 */ /* 0x000fc600078e02ff */
[----:B------:R2:W-:Y:S01]  /*0310*/  STL [R1+0x1a8], RZ ;  /* 0x0001a8ff01007387 */ /* 0x0005e20000100800 */
[----:B------:R-:W-:-:S03]  /*0320*/  IMAD.HI.U32 R5, R5, R9, R4 ;  /* 0x0000000905057227 */ /* 0x000fc600078e0004 */
[----:B------:R2:W-:Y:S04]  /*0330*/  STL [R1+0x1ac], RZ ;  /* 0x0001acff01007387 */ /* 0x0005e80000100800 */
        /* <DEDUP_REMOVED lines=217> */
[----:B------:R2:W-:Y:S01]  /*10d0*/  STL [R1+0x844], RZ ;  /* 0x000844ff01007387 */ /* 0x0005e20000100800 */
[----:B------:R-:W0:Y:S03]  /*10e0*/  S2R R3, SR_CTAID.X ;  /* 0x0000000000037919 */ /* 0x000e260000002500 */
        /* <DEDUP_REMOVED lines=8> */
[----:B0-----:R-:W-:-:S03]  /*1170*/  IABS R8, R3 ;  /* 0x0000000300087213 */ /* 0x001fc60000000000 */
[----:B------:R2:W-:Y:S02]  /*1180*/  STL [R1+0x528], RZ ;  /* 0x000528ff01007387 */ /* 0x0005e40000100800 */
[----:B------:R-:W-:Y:S02]  /*1190*/  IMAD.MOV.U32 R6, RZ, RZ, R8 ;  /* 0x000000ffff067224 */ /* 0x000fe400078e0008 */
[----:B------:R2:W-:Y:S02]  /*11a0*/  STL [R1+0x52c], RZ ;  /* 0x00052cff01007387 */ /* 0x0005e40000100800 */
[----:B------:R-:W-:Y:S02]  /*11b0*/  IMAD.HI.U32 R5, R5, R6, RZ ;  /* 0x0000000605057227 */ /* 0x000fe400078e00ff */
[----:B------:R2:W-:Y:S02]  /*11c0*/  STL [R1+0x510], RZ ;  /* 0x000510ff01007387 */ /* 0x0005e40000100800 */
[----:B------:R-:W-:-:S02]  /*11d0*/  IMAD R2, R5, R2, R6 ;  /* 0x0000000205027224 */ /* 0x000fc400078e0206 */
[----:B------:R2:W-:Y:S03]  /*11e0*/  STL [R1+0x514], RZ ;  /* 0x000514ff01007387 */ /* 0x0005e60000100800 */
[----:B------:R-:W-:Y:S01]  /*11f0*/  ISETP.GT.U32.AND P1, PT, R7, R2, PT ;  /* 0x000000020700720c */ /* 0x000fe20003f24070 */
[----:B------:R2:W-:Y:S04]  /*1200*/  STL [R1+0x518], RZ ;  /* 0x000518ff01007387 */ /* 0x0005e80000100800 */
[----:B------:R2:W-:Y:S04]  /*1210*/  STL [R1+0x51c], RZ ;  /* 0x00051cff01007387 */ /* 0x0005e80000100800 */
[----:B------:R2:W-:Y:S04]  /*1220*/  STL [R1+0x500], RZ ;  /* 0x000500ff01007387 */ /* 0x0005e80000100800 */
[----:B------:R2:W-:Y:S01]  /*1230*/  STL [R1+0x504], RZ ;  /* 0x000504ff01007387 */ /* 0x0005e20000100800 */
[----:B------:R-:W-:-:S02]  /*1240*/  @!P1 IMAD.IADD R2, R2, 0x1, -R7 ;  /* 0x0000000102029824 */ /* 0x000fc400078e0a07 */
[----:B------:R-:W-:Y:S01]  /*1250*/  @!P1 VIADD R5, R5, 0x1 ;  /* 0x0000000105059836 */ /* 0x000fe20000000000 */
[----:B------:R2:W-:Y:S01]  /*1260*/  STL [R1+0x508], RZ ;  /* 0x000508ff01007387 */ /* 0x0005e20000100800 */
[----:B------:R-:W-:Y:S02]  /*1270*/  ISETP.NE.AND P1, PT, R0, RZ, PT ;  /* 0x000000ff0000720c */ /* 0x000fe40003f25270 */
[----:B------:R-:W-:Y:S01]  /*1280*/  ISETP.GE.U32.AND P0, PT, R2, R7, PT ;  /* 0x000000070200720c */ /* 0x000fe20003f06070 */
[----:B------:R2:W-:Y:S01]  /*1290*/  STL [R1+0x50c], RZ ;  /* 0x00050cff01007387 */ /* 0x0005e20000100800 */
[----:B------:R-:W-:-:S03]  /*12a0*/  LOP3.LUT R2, R3, R0, RZ, 0x3c, !PT ;  /* 0x0000000003027212 */ /* 0x000fc600078e3cff */
[----:B------:R2:W-:Y:S01]  /*12b0*/  STL [R1+0x4f0], RZ ;  /* 0x0004f0ff01007387 */ /* 0x0005e20000100800 */
[----:B------:R-:W-:Y:S01]  /*12c0*/  ISETP.GE.AND P2, PT, R2, RZ, PT ;  /* 0x000000ff0200720c */ /* 0x000fe20003f46270 */
[----:B------:R-:W-:Y:S02]  /*12d0*/  VIADD R2, R28, 0x7f ;  /* 0x0000007f1c027836 */ /* 0x000fe40000000000 */
[----:B------:R2:W-:Y:S04]  /*12e0*/  STL [R1+0x4f4], RZ ;  /* 0x0004f4ff01007387 */ /* 0x0005e80000100800 */
[----:B------:R2:W-:Y:S01]  /*12f0*/  STL [R1+0x4f8], RZ ;  /* 0x0004f8ff01007387 */ /* 0x0005e20000100800 */
[----:B------:R-:W-:-:S03]  /*1300*/  @P0 VIADD R5, R5, 0x1 ;  /* 0x0000000105050836 */ /* 0x000fc60000000000 */
[----:B------:R2:W-:Y:S01]  /*1310*/  STL [R1+0x4fc], RZ ;  /* 0x0004fcff01007387 */ /* 0x0005e20000100800 */
[----:B------:R-:W-:Y:S01]  /*1320*/  IMAD.MOV.U32 R4, RZ, RZ, R5 ;  /* 0x000000ffff047224 */ /* 0x000fe200078e0005 */
[----:B------:R-:W-:Y:S02]  /*1330*/  SHF.R.S32.HI R5, RZ, 0x1f, R2 ;  /* 0x0000001fff057819 */ /* 0x000fe40000011402 */
[----:B------:R2:W-:Y:S01]  /*1340*/  STL [R1+0x4e0], RZ ;  /* 0x0004e0ff01007387 */ /* 0x0005e20000100800 */
[----:B------:R-:W-:Y:S01]  /*1350*/  @!P2 IMAD.MOV R4, RZ, RZ, -R4 ;  /* 0x000000ffff04a224 */ /* 0x000fe200078e0a04 */
[----:B------:R-:W-:Y:S02]  /*1360*/  @!P1 LOP3.LUT R4, RZ, R0, RZ, 0x33, !PT ;  /* 0x00000000ff049212 */ /* 0x000fe400078e33ff */
[----:B------:R2:W-:Y:S01]  /*1370*/  STL [R1+0x4e4], RZ ;  /* 0x0004e4ff01007387 */ /* 0x0005e20000100800 */
[----:B------:R-:W-:Y:S02]  /*1380*/  LEA.HI R5, R5, R2, RZ, 0x7 ;  /* 0x0000000205057211 */ /* 0x000fe400078f38ff */
[----:B------:R-:W-:Y:S01]  /*1390*/  IMAD.SHL.U32 R2, R4, 0x8, RZ ;  /* 0x0000000804027824 */ /* 0x000fe200078e00ff */
[----:B------:R2:W-:Y:S01]  /*13a0*/  STL [R1+0x4e8], RZ ;  /* 0x0004e8ff01007387 */ /* 0x0005e20000100800 */
[----:B------:R-:W-:-:S03]  /*13b0*/  IMAD.MOV R4, RZ, RZ, -R4 ;  /* 0x000000ffff047224 */ /* 0x000fc600078e0a04 */
[----:B------:R2:W-:Y:S01]  /*13c0*/  STL [R1+0x4ec], RZ ;  /* 0x0004ecff01007387 */ /* 0x0005e20000100800 */
[----:B------:R-:W-:Y:S01]  /*13d0*/  LEA.HI.SX32 R5, R5, -R2, 0x19 ;  /* 0x8000000205057211 */ /* 0x000fe200078fcaff */
[----:B------:R-:W-:Y:S02]  /*13e0*/  IMAD R11, R0, R4, R3 ;  /* 0x00000004000b7224 */ /* 0x000fe400078e0203 */
[----:B------:R2:W-:Y:S01]  /*13f0*/  STL [R1+0x4d0], RZ ;  /* 0x0004d0ff01007387 */ /* 0x0005e20000100800 */
[----:B------:R-:W-:Y:S01]  /*1400*/  VIMNMX R6, R5, 0x8, PT ;  /* 0x0000000805067848 */ /* 0x000fe20003fe0100 */
[----:B------:R-:W-:Y:S02]  /*1410*/  IMAD.MOV.U32 R4, RZ, RZ, RZ ;  /* 0x000000ffff047224 */ /* 0x000fe400078e00ff */
[----:B------:R2:W-:Y:S01]  /*1420*/  STL [R1+0x4d4], RZ ;  /* 0x0004d4ff01007387 */ /* 0x0005e20000100800 */
[-C--:B------:R-:W-:Y:S02]  /*1430*/  IABS R8, R6.reuse ;  /* 0x0000000600087213 */ /* 0x080fe40000000000 */
[----:B------:R-:W-:Y:S01]  /*1440*/  IABS R0, R6 ;  /* 0x0000000600007213 */ /* 0x000fe20000000000 */
[----:B------:R2:W-:Y:S01]  /*1450*/  STL [R1+0x4d8], RZ ;  /* 0x0004d8ff01007387 */ /* 0x0005e20000100800 */
[----:B------:R-:W0:Y:S03]  /*1460*/  I2F.RP R7, R8 ;  /* 0x0000000800077306 */ /* 0x000e260000209400 */
        /* <DEDUP_REMOVED lines=10> */
[----:B------:R2:W-:Y:S04]  /*1510*/  STL [R1+0x4bc], RZ ;  /* 0x0004bcff01007387 */ /* 0x0005e80000100800 */
[----:B------:R2:W-:Y:S01]  /*1520*/  STL [R1+0x4a0], RZ ;  /* 0x0004a0ff01007387 */ /* 0x0005e20000100800 */
[----:B------:R-:W0:Y:S03]  /*1530*/  F2I.FTZ.U32.TRUNC.NTZ R5, R5 ;  /* 0x0000000500057305 */ /* 0x000e26000021f000 */
[----:B------:R2:W-:Y:S04]  /*1540*/  STL [R1+0x4a4], RZ ;  /* 0x0004a4ff01007387 */ /* 0x0005e80000100800 */
[----:B------:R2:W-:Y:S04]  /*1550*/  STL [R1+0x4a8], RZ ;  /* 0x0004a8ff01007387 */ /* 0x0005e80000100800 */
[----:B------:R2:W-:Y:S04]  /*1560*/  STL [R1+0x4ac], RZ ;  /* 0x0004acff01007387 */ /* 0x0005e80000100800 */
[----:B------:R2:W-:Y:S01]  /*1570*/  STL [R1+0x490], RZ ;  /* 0x000490ff01007387 */ /* 0x0005e20000100800 */
[----:B0-----:R-:W-:-:S03]  /*1580*/  IMAD.MOV R9, RZ, RZ, -R5 ;  /* 0x000000ffff097224 */ /* 0x001fc600078e0a05 */
[----:B------:R2:W-:Y:S01]  /*1590*/  STL [R1+0x494], RZ ;  /* 0x000494ff01007387 */ /* 0x0005e20000100800 */
[----:B------:R-:W-:Y:S01]  /*15a0*/  IMAD.MOV.U32 R3, RZ, RZ, R9 ;  /* 0x000000ffff037224 */ /* 0x000fe200078e0009 */
[----:B------:R-:W-:Y:S02]  /*15b0*/  IABS R9, R11 ;  /* 0x0000000b00097213 */ /* 0x000fe40000000000 */
[----:B------:R2:W-:Y:S01]  /*15c0*/  STL [R1+0x498], RZ ;  /* 0x000498ff01007387 */ /* 0x0005e20000100800 */
[----:B------:R-:W-:-:S03]  /*15d0*/  IMAD R3, R3, R8, RZ ;  /* 0x0000000803037224 */ /* 0x000fc600078e02ff */
[----:B------:R2:W-:Y:S01]  /*15e0*/  STL [R1+0x49c], RZ ;  /* 0x00049cff01007387 */ /* 0x0005e20000100800 */
[----:B------:R-:W-:-:S03]  /*15f0*/  IMAD.HI.U32 R4, R5, R3, R4 ;  /* 0x0000000305047227 */ /* 0x000fc600078e0004 */
[----:B------:R2:W-:Y:S01]  /*1600*/  STL [R1+0x480], RZ ;  /* 0x000480ff01007387 */ /* 0x0005e20000100800 */
[----:B------:R-:W-:Y:S02]  /*1610*/  IMAD.MOV R3, RZ, RZ, -R0 ;  /* 0x000000ffff037224 */ /* 0x000fe400078e0a00 */
[----:B------:R-:W-:Y:S01]  /*1620*/  IMAD.HI.U32 R0, R4, R9, RZ ;  /* 0x0000000904007227 */ /* 0x000fe200078e00ff */
[----:B------:R2:W-:Y:S01]  /*1630*/  STL [R1+0x484], RZ ;  /* 0x000484ff01007387 */ /* 0x0005e20000100800 */
[----:B-1----:R-:W-:Y:S02]  /*1640*/  LOP3.LUT R4, R12, 0x20, RZ, 0xc0, !PT ;  /* 0x000000200c047812 */ /* 0x002fe400078ec0ff */
[----:B------:R-:W-:Y:S01]  /*1650*/  IMAD R3, R0, R3, R9 ;  /* 0x0000000300037224 */ /* 0x000fe200078e0209 */
[----:B------:R2:W-:Y:S01]  /*1660*/  STL [R1+0x488], RZ ;  /* 0x000488ff01007387 */ /* 0x0005e20000100800 */
[----:B------:R-:W-:Y:S02]  /*1670*/  R2UR UR5, R4 ;  /* 0x00000000040572ca */ /* 0x000fe400000e0000 */
[----:B------:R-:W-:Y:S01]  /*1680*/  LOP3.LUT R4, R12, 0x3f, RZ, 0xc0, !PT ;  /* 0x0000003f0c047812 */ /* 0x000fe200078ec0ff */
[----:B------:R2:W-:Y:S01]  /*1690*/  STL [R1+0x48c], RZ ;  /* 0x00048cff01007387 */ /* 0x0005e20000100800 */
[----:B------:R-:W-:-:S03]  /*16a0*/  ISETP.GT.U32.AND P1, PT, R8, R3, PT ;  /* 0x000000030800720c */ /* 0x000fc60003f24070 */
[----:B------:R2:W-:Y:S04]  /*16b0*/  STL [R1+0x470], RZ ;  /* 0x000470ff01007387 */ /* 0x0005e80000100800 */
[----:B------:R2:W-:Y:S04]  /*16c0*/  STL [R1+0x474], RZ ;  /* 0x000474ff01007387 */ /* 0x0005e80000100800 */
[----:B------:R2:W-:Y:S02]  /*16d0*/  STL [R1+0x478], RZ ;  /* 0x000478ff01007387 */ /* 0x0005e40000100800 */
[----:B------:R-:W-:-:S02]  /*16e0*/  @!P1 IMAD.IADD R3, R3, 0x1, -R8 ;  /* 0x0000000103039824 */ /* 0x000fc400078e0a08 */
[----:B------:R2:W-:Y:S01]  /*16f0*/  STL [R1+0x47c], RZ ;  /* 0x00047cff01007387 */ /* 0x0005e20000100800 */
[----:B------:R-:W-:Y:S01]  /*1700*/  @!P1 VIADD R0, R0, 0x1 ;  /* 0x0000000100009836 */ /* 0x000fe20000000000 */
[----:B------:R-:W-:Y:S02]  /*1710*/  ISETP.NE.AND P1, PT, R6, RZ, PT ;  /* 0x000000ff0600720c */ /* 0x000fe40003f25270 */
[----:B------:R2:W-:Y:S01]  /*1720*/  STL [R1+0x460], RZ ;  /* 0x000460ff01007387 */ /* 0x0005e20000100800 */
[----:B------:R-:W-:Y:S02]  /*1730*/  ISETP.GE.U32.AND P0, PT, R3, R8, PT ;  /* 0x000000080300720c */ /* 0x000fe40003f06070 */
[----:B------:R-:W-:Y:S01]  /*1740*/  LOP3.LUT R3, R11, R6, RZ, 0x3c, !PT ;  /* 0x000000060b037212 */ /* 0x000fe200078e3cff */
[----:B------:R2:W-:Y:S03]  /*1750*/  STL [R1+0x464], RZ ;  /* 0x000464ff01007387 */ /* 0x0005e60000100800 */
[----:B------:R-:W-:Y:S01]  /*1760*/  ISETP.GE.AND P2, PT, R3, RZ, PT ;  /* 0x000000ff0300720c */ /* 0x000fe20003f46270 */
[----:B------:R2:W-:Y:S04]  /*1770*/  STL [R1+0x468], RZ ;  /* 0x000468ff01007387 */ /* 0x0005e80000100800 */
[----:B------:R2:W-:Y:S02]  /*1780*/  STL [R1+0x46c], RZ ;  /* 0x00046cff01007387 */ /* 0x0005e40000100800 */
[----:B------:R-:W-:-:S02]  /*1790*/  @P0 VIADD R0, R0, 0x1 ;  /* 0x0000000100000836 */ /* 0x000fc40000000000 */
[----:B------:R2:W-:Y:S04]  /*17a0*/  STL [R1+0x450], RZ ;  /* 0x000450ff01007387 */ /* 0x0005e80000100800 */
[----:B------:R2:W-:Y:S01]  /*17b0*/  STL [R1+0x454], RZ ;  /* 0x000454ff01007387 */ /* 0x0005e20000100800 */
[----:B------:R-:W-:Y:S01]  /*17c0*/  @!P2 IMAD.MOV R0, RZ, RZ, -R0 ;  /* 0x000000ffff00a224 */ /* 0x000fe200078e0a00 */
[----:B------:R-:W-:Y:S02]  /*17d0*/  @!P1 LOP3.LUT R0, RZ, R6, RZ, 0x33, !PT ;  /* 0x00000006ff009212 */ /* 0x000fe400078e33ff */
[----:B------:R2:W-:Y:S03]  /*17e0*/  STL [R1+0x458], RZ ;  /* 0x000458ff01007387 */ /* 0x0005e60000100800 */
[----:B------:R-:W-:Y:S01]  /*17f0*/  IMAD.MOV R3, RZ, RZ, -R0 ;  /* 0x000000ffff037224 */ /* 0x000fe200078e0a00 */
[----:B------:R2:W-:Y:S01]  /*1800*/  STL [R1+0x45c], RZ ;  /* 0x00045cff01007387 */ /* 0x0005e20000100800 */
[----:B------:R-:W-:-:S02]  /*1810*/  IMAD.SHL.U32 R8, R0, 0x100, RZ ;  /* 0x0000010000087824 */ /* 0x000fc400078e00ff */
[----:B------:R-:W-:Y:S01]  /*1820*/  IMAD R3, R6, R3, R11 ;  /* 0x0000000306037224 */ /* 0x000fe200078e020b */
[----:B------:R2:W-:Y:S03]  /*1830*/  STL [R1+0x820], RZ ;  /* 0x000820ff01007387 */ /* 0x0005e60000100800 */
[----:B------:R-:W-:Y:S01]  /*1840*/  IMAD.IADD R2, R2, 0x1, R3 ;  /* 0x0000000102027824 */ /* 0x000fe200078e0203 */
[----:B------:R2:W-:Y:S01]  /*1850*/  STL [R1+0x824], RZ ;  /* 0x000824ff01007387 */ /* 0x0005e20000100800 */
[----:B------:R-:W0:Y:S02]  /*1860*/  LDC R3, c[0x0][0x230] ;  /* 0x00008c00ff037b82 */ /* 0x000e240000000800 */
[----:B------:R-:W-:Y:S01]  /*1870*/  IMAD R16, R2, 0x80, R4 ;  /* 0x0000008002107824 */ /* 0x000fe200078e0204 */
[----:B------:R2:W-:Y:S03]  /*1880*/  STL [R1+0x828], RZ ;  /* 0x000828ff01007387 */ /* 0x0005e60000100800 */
[----:B------:R-:W-:Y:S01]  /*1890*/  VIADD R15, R16, 0x40 ;  /* 0x00000040100f7836 */ /* 0x000fe20000000000 */
[----:B------:R2:W-:Y:S04]  /*18a0*/  STL [R1+0x82c], RZ ;  /* 0x00082cff01007387 */ /* 0x0005e80000100800 */
[----:B------:R2:W-:Y:S04]  /*18b0*/  STL [R1+0x810], RZ ;  /* 0x000810ff01007387 */ /* 0x0005e80000100800 */
[----:B------:R2:W-:Y:S04]  /*18c0*/  STL [R1+0x814], RZ ;  /* 0x000814ff01007387 */ /* 0x0005e80000100800 */
[----:B------:R2:W-:Y:S04]  /*18d0*/  STL [R1+0x818], RZ ;  /* 0x000818ff01007387 */ /* 0x0005e80000100800 */
[----:B------:R2:W-:Y:S01]  /*18e0*/  STL [R1+0x81c], RZ ;  /* 0x00081cff01007387 */ /* 0x0005e20000100800 */
[----:B0-----:R-:W-:-:S03]  /*18f0*/  VIADD R3, R3, 0x1f ;  /* 0x0000001f03037836 */ /* 0x001fc60000000000 */
[----:B------:R2:W-:Y:S02]  /*1900*/  STL [R1+0x440], RZ ;  /* 0x000440ff01007387 */ /* 0x0005e40000100800 */
[----:B------:R-:W-:Y:S02]  /*1910*/  ISETP.GE.AND P0, PT, R3, 0x20, PT ;  /* 0x000000200300780c */ /* 0x000fe40003f06270 */
        /* <DEDUP_REMOVED lines=195> */
[----:B------:R2:W-:Y:S04]  /*2550*/  STL [R1+0x8b4], R16 ;  /* 0x0008b41001007387 */ /* 0x0005e80000100800 */
[----:B------:R2:W-:Y:S04]  /*2560*/  STL [R1+0x8b8], R15 ;  /* 0x0008b80f01007387 */ /* 0x0005e80000100800 */
[----:B------:R2:W-:Y:S01]  /*2570*/  STL [R1+0x8b0], R8 ;  /* 0x0008b00801007387 */ /* 0x0005e20000100800 */
[----:B------:R-:W-:Y:S05]  /*2580*/  @!P0 BRA `(.L_x_0) ;  /* 0x000002ac00888947 */ /* 0x000fea0003800000 */
[----:B------:R-:W-:Y:S01]  /*2590*/  IABS R20, R29 ;  /* 0x0000001d00147213 */ /* 0x000fe20000000000 */
[----:B------:R-:W-:Y:S01]  /*25a0*/  IMAD.U32 R21, RZ, RZ, UR5 ;  /* 0x00000005ff157e24 */ /* 0x000fe2000f8e00ff */
[----:B------:R-:W-:Y:S01]  /*25b0*/  IABS R2, R28 ;  /* 0x0000001c00027213 */ /* 0x000fe20000000000 */
[----:B------:R0:W-:Y:S01]  /*25c0*/  STL [R1+0x1880], R29 ;  /* 0x0018801d01007387 */ /* 0x0001e20000100800 */
[----:B------:R-:W1:Y:S01]  /*25d0*/  I2F.RP R0, R20 ;  /* 0x0000001400007306 */ /* 0x000e620000209400 */
[----:B------:R-:W-:Y:S01]  /*25e0*/  IABS R11, R15 ;  /* 0x0000000f000b7213 */ /* 0x000fe20000000000 */
[----:B------:R-:W-:Y:S01]  /*25f0*/  ULDC UR8, c[0x0][0x23c] ;  /* 0x00008f0000087ab9 */ /* 0x000fe20000000800 */
[----:B------:R-:W-:Y:S01]  /*2600*/  LEA.HI R21, R21, R8, RZ, 0x1b ;  /* 0x0000000815157211 */ /* 0x000fe200078fd8ff */
[----:B------:R-:W-:Y:S01]  /*2610*/  ULDC.64 UR10, c[0x0][0x218] ;  /* 0x00008600000a7ab9 */ /* 0x000fe20000000a00 */
[----:B------:R-:W-:Y:S01]  /*2620*/  ISETP.GE.AND P6, PT, R16, RZ, PT ;  /* 0x000000ff1000720c */ /* 0x000fe20003fc6270 */
[----:B------:R-:W-:Y:S01]  /*2630*/  ULDC UR9, c[0x0][0x240] ;  /* 0x0000900000097ab9 */ /* 0x000fe20000000800 */
[----:B------:R-:W-:Y:S01]  /*2640*/  IABS R13, R21 ;  /* 0x00000015000d7213 */ /* 0x000fe20000000000 */
[----:B------:R-:W3:Y:S01]  /*2650*/  I2F.RP R6, R2 ;  /* 0x0000000200067306 */ /* 0x000ee20000209400 */
[C---:B--2---:R-:W-:Y:S01]  /*2660*/  VIADD R8, R21.reuse, 0xfe ;  /* 0x000000fe15087836 */ /* 0x044fe20000000000 */
[C---:B------:R-:W-:Y:S01]  /*2670*/  ISETP.GE.AND P4, PT, R21.reuse, RZ, PT ;  /* 0x000000ff1500720c */ /* 0x040fe20003f86270 */
[C---:B------:R-:W-:Y:S01]  /*2680*/  VIADD R14, R21.reuse, 0xfc ;  /* 0x000000fc150e7836 */ /* 0x040fe20000000000 */
[----:B------:R-:W-:Y:S01]  /*2690*/  ULDC.64 UR12, c[0x0][0x210] ;  /* 0x00008400000c7ab9 */ /* 0x000fe20000000a00 */
[C---:B------:R-:W-:Y:S01]  /*26a0*/  VIADD R10, R21.reuse, 0xf8 ;  /* 0x000000f8150a7836 */ /* 0x040fe20000000000 */
[----:B------:R-:W-:Y:S01]  /*26b0*/  ISETP.GE.AND P5, PT, R8, RZ, PT ;  /* 0x000000ff0800720c */ /* 0x000fe20003fa6270 */
[C---:B------:R-:W-:Y:S01]  /*26c0*/  VIADD R25, R21.reuse, 0x1e ;  /* 0x0000001e15197836 */ /* 0x040fe20000000000 */
[----:B-1----:R-:W1:Y:S01]  /*26d0*/  MUFU.RCP R0, R0 ;  /* 0x0000000000007308 */ /* 0x002e620000001000 */
[C---:B------:R-:W-:Y:S01]  /*26e0*/  VIADD R26, R21.reuse, 0x18 ;  /* 0x00000018151a7836 */ /* 0x040fe20000000000 */
[----:B------:R-:W-:Y:S01]  /*26f0*/  IABS R17, R10 ;  /* 0x0000000a00117213 */ /* 0x000fe20000000000 */
[----:B0-----:R-:W-:-:S05]  /*2700*/  VIADD R29, R21, 0x10 ;  /* 0x00000010151d7836 */ /* 0x001fca0000000000 */
[----:B---3--:R-:W0:Y:S01]  /*2710*/  MUFU.RCP R6, R6 ;  /* 0x0000000600067308 */ /* 0x008e220000001000 */
[----:B-1----:R-:W-:Y:S01]  /*2720*/  VIADD R22, R0, 0xffffffe ;  /* 0x0ffffffe00167836 */ /* 0x002fe20000000000 */
[----:B------:R-:W-:-:S06]  /*2730*/  IABS R0, R16 ;  /* 0x0000001000007213 */ /* 0x000fcc0000000000 */
[----:B------:R1:W2:Y:S01]  /*2740*/  F2I.FTZ.U32.TRUNC.NTZ R23, R22 ;  /* 0x0000001600177305 */ /* 0x0002a2000021f000 */
[----:B0-----:R-:W-:Y:S01]  /*2750*/  VIADD R4, R6, 0xffffffe ;  /* 0x0ffffffe06047836 */ /* 0x001fe20000000000 */
[----:B------:R-:W-:-:S06]  /*2760*/  SHF.R.S32.HI R6, RZ, 0x1f, R3 ;  /* 0x0000001fff067819 */ /* 0x000fcc0000011403 */
[----:B------:R0:W3:Y:S01]  /*2770*/  F2I.FTZ.U32.TRUNC.NTZ R5, R4 ;  /* 0x0000000400057305 */ /* 0x0000e2000021f000 */
[----:B-1----:R-:W-:Y:S01]  /*2780*/  IMAD.MOV.U32 R22, RZ, RZ, RZ ;  /* 0x000000ffff167224 */ /* 0x002fe200078e00ff */
[----:B------:R-:W-:Y:S02]  /*2790*/  LEA.HI R3, R6, R3, RZ, 0x5 ;  /* 0x0000000306037211 */ /* 0x000fe400078f28ff */
[----:B------:R-:W-:Y:S01]  /*27a0*/  IABS R6, R8 ;  /* 0x0000000800067213 */ /* 0x000fe20000000000 */
[----:B--2---:R-:W-:Y:S02]  /*27b0*/  IMAD.MOV R7, RZ, RZ, -R23 ;  /* 0x000000ffff077224 */ /* 0x004fe400078e0a17 */
[----:B------:R1:W-:Y:S01]  /*27c0*/  STL [R1+0x8c4], R3 ;  /* 0x0008c40301007387 */ /* 0x0003e20000100800 */
[----:B0-----:R-:W-:Y:S02]  /*27d0*/  IMAD.MOV.U32 R4, RZ, RZ, RZ ;  /* 0x000000ffff047224 */ /* 0x001fe400078e00ff */
[----:B------:R-:W-:-:S02]  /*27e0*/  IMAD R7, R7, R20, RZ ;  /* 0x0000001407077224 */ /* 0x000fc400078e02ff */
[----:B---3--:R-:W-:Y:S02]  /*27f0*/  IMAD.MOV R9, RZ, RZ, -R5 ;  /* 0x000000ffff097224 */ /* 0x008fe400078e0a05 */
[----:B------:R-:W-:Y:S01]  /*2800*/  IMAD.HI.U32 R22, R23, R7, R22 ;  /* 0x0000000717167227 */ /* 0x000fe200078e0016 */
[----:B-1----:R-:W-:-:S03]  /*2810*/  SHF.R.U32.HI R3, RZ, 0x2, R12 ;  /* 0x00000002ff037819 */ /* 0x002fc6000001160c */
[----:B------:R-:W-:Y:S01]  /*2820*/  IMAD R7, R9, R2, RZ ;  /* 0x0000000209077224 */ /* 0x000fe200078e02ff */
[----:B------:R-:W-:Y:S02]  /*2830*/  SGXT.U32 R3, R3, 0x3 ;  /* 0x000000030303781a */ /* 0x000fe40000000000 */
[----:B------:R-:W-:Y:S01]  /*2840*/  IABS R9, R14 ;  /* 0x0000000e00097213 */ /* 0x000fe20000000000 */
[----:B------:R-:W-:-:S04]  /*2850*/  IMAD.HI.U32 R4, R5, R7, R4 ;  /* 0x0000000705047227 */ /* 0x000fc800078e0004 */
[----:B------:R-:W-:Y:S02]  /*2860*/  IMAD.MOV.U32 R7, RZ, RZ, R0 ;  /* 0x000000ffff077224 */ /* 0x000fe400078e0000 */
[----:B------:R-:W-:-:S04]  /*2870*/  IMAD.HI.U32 R0, R22, R13, RZ ;  /* 0x0000000d16007227 */ /* 0x000fc800078e00ff */
[----:B------:R-:W-:-:S04]  /*2880*/  IMAD.HI.U32 R5, R4, R11, RZ ;  /* 0x0000000b04057227 */ /* 0x000fc800078e00ff */
[----:B------:R-:W-:Y:S02]  /*2890*/  IMAD.MOV R0, RZ, RZ, -R0 ;  /* 0x000000ffff007224 */ /* 0x000fe400078e0a00 */
[----:B------:R-:W-:-:S04]  /*28a0*/  IMAD.HI.U32 R4, R4, R7, RZ ;  /* 0x0000000704047227 */ /* 0x000fc800078e00ff */
[----:B------:R-:W-:Y:S02]  /*28b0*/  IMAD.MOV R5, RZ, RZ, -R5 ;  /* 0x000000ffff057224 */ /* 0x000fe400078e0a05 */
[----:B------:R-:W-:Y:S01]  /*28c0*/  IMAD R13, R20, R0, R13 ;  /* 0x00000000140d7224 */ /* 0x000fe200078e020d */
[----:B------:R-:W-:Y:S01]  /*28d0*/  LOP3.LUT R0, R12, 0x3, RZ, 0xc0, !PT ;  /* 0x000000030c007812 */ /* 0x000fe200078ec0ff */
[----:B------:R-:W-:Y:S02]  /*28e0*/  IMAD.MOV R4, RZ, RZ, -R4 ;  /* 0x000000ffff047224 */ /* 0x000fe400078e0a04 */
[----:B------:R-:W-:Y:S01]  /*28f0*/  IMAD R11, R2, R5, R11 ;  /* 0x00000005020b7224 */ /* 0x000fe200078e020b */
[----:B------:R-:W-:Y:S01]  /*2900*/  ISETP.GT.U32.AND P0, PT, R20, R13, PT ;  /* 0x0000000d1400720c */ /* 0x000fe20003f04070 */
[----:B------:R-:W-:Y:S02]  /*2910*/  IMAD R5, R2, R4, R7 ;  /* 0x0000000402057224 */ /* 0x000fe400078e0207 */
[----:B------:R-:W-:Y:S01]  /*2920*/  IMAD R0, R0, 0x220, RZ ;  /* 0x0000022000007824 */ /* 0x000fe200078e02ff */
[C---:B------:R-:W-:Y:S01]  /*2930*/  ISETP.GT.U32.AND P1, PT, R2.reuse, R11, PT ;  /* 0x0000000b0200720c */ /* 0x040fe20003f24070 */
[----:B------:R-:W-:Y:S01]  /*2940*/  VIADD R4, R21, 0xfa ;  /* 0x000000fa15047836 */ /* 0x000fe20000000000 */
[----:B------:R-:W-:Y:S01]  /*2950*/  ISETP.GT.U32.AND P2, PT, R2, R5, PT ;  /* 0x000000050200720c */ /* 0x000fe20003f44070 */
[----:B------:R-:W-:Y:S01]  /*2960*/  IMAD.HI.U32 R8, R22, R9, RZ ;  /* 0x0000000916087227 */ /* 0x000fe200078e00ff */
[----:B------:R-:W-:-:S02]  /*2970*/  LOP3.LUT R0, R0, R3, RZ, 0xfc, !PT ;  /* 0x0000000300007212 */ /* 0x000fc400078efcff */
[----:B------:R-:W-:Y:S01]  /*2980*/  IABS R7, R4 ;  /* 0x0000000400077213 */ /* 0x000fe20000000000 */
[----:B------:R-:W-:Y:S02]  /*2990*/  IMAD.MOV.U32 R3, RZ, RZ, R6 ;  /* 0x000000ffff037224 */ /* 0x000fe400078e0006 */
[----:B------:R-:W-:Y:S01]  /*29a0*/  @!P0 IMAD.IADD R13, R13, 0x1, -R20 ;  /* 0x000000010d0d8824 */ /* 0x000fe200078e0a14 */
[----:B------:R0:W-:Y:S01]  /*29b0*/  STL [R1+0x175c], R0 ;  /* 0x00175c0001007387 */ /* 0x0001e20000100800 */
[----:B------:R-:W-:-:S03]  /*29c0*/  IMAD.HI.U32 R6, R22, R3, RZ ;  /* 0x0000000316067227 */ /* 0x000fc600078e00ff */
[----:B------:R-:W-:Y:S01]  /*29d0*/  ISETP.GT.U32.AND P0, PT, R20, R13, PT ;  /* 0x0000000d1400720c */ /* 0x000fe20003f04070 */
[--C-:B------:R-:W-:Y:S01]  /*29e0*/  @!P1 IMAD.IADD R11, R11, 0x1, -R2.reuse ;  /* 0x000000010b0b9824 */ /* 0x100fe200078e0a02 */
[----:B------:R-:W-:Y:S01]  /*29f0*/  ISETP.GE.AND P1, PT, R14, RZ, PT ;  /* 0x000000ff0e00720c */ /* 0x000fe20003f26270 */
[----:B------:R-:W-:Y:S02]  /*2a00*/  @!P2 IMAD.IADD R5, R5, 0x1, -R2 ;  /* 0x000000010505a824 */ /* 0x000fe400078e0a02 */
[----:B------:R-:W-:Y:S01]  /*2a10*/  IMAD.MOV R6, RZ, RZ, -R6 ;  /* 0x000000ffff067224 */ /* 0x000fe200078e0a06 */
[----:B------:R-:W-:Y:S01]  /*2a20*/  ISETP.GT.U32.AND P2, PT, R2, R11, PT ;  /* 0x0000000b0200720c */ /* 0x000fe20003f44070 */
[----:B------:R-:W-:Y:S01]  /*2a30*/  IMAD.HI.U32 R12, R22, R7, RZ ;  /* 0x00000007160c7227 */ /* 0x000fe200078e00ff */
[----:B------:R-:W-:-:S03]  /*2a40*/  ISETP.GT.U32.AND P3, PT, R2, R5, PT ;  /* 0x000000050200720c */ /* 0x000fc60003f64070 */
[----:B------:R-:W-:Y:S02]  /*2a50*/  IMAD.MOV R8, RZ, RZ, -R8 ;  /* 0x000000ffff087224 */ /* 0x000fe400078e0a08 */
[C---:B------:R-:W-:Y:S02]  /*2a60*/  IMAD R3, R20.reuse, R6, R3 ;  /* 0x0000000614037224 */ /* 0x040fe400078e0203 */
[----:B------:R-:W-:Y:S02]  /*2a70*/  IMAD.MOV R12, RZ, RZ, -R12 ;  /* 0x000000ffff0c7224 */ /* 0x000fe400078e0a0c */
[----:B------:R-:W-:Y:S02]  /*2a80*/  @!P0 IMAD.IADD R13, R13, 0x1, -R20 ;  /* 0x000000010d0d8824 */ /* 0x000fe400078e0a14 */
[C---:B------:R-:W-:Y:S02]  /*2a90*/  IMAD R9, R20.reuse, R8, R9 ;  /* 0x0000000814097224 */ /* 0x040fe400078e0209 */
[----:B------:R-:W-:Y:S01]  /*2aa0*/  @!P2 IMAD.IADD R11, R11, 0x1, -R2 ;  /* 0x000000010b0ba824 */ /* 0x000fe200078e0a02 */
[C---:B------:R-:W-:Y:S01]  /*2ab0*/  ISETP.GT.U32.AND P2, PT, R20.reuse, R3, PT ;  /* 0x000000031400720c */ /* 0x040fe20003f44070 */
[C---:B------:R-:W-:Y:S01]  /*2ac0*/  IMAD R7, R20.reuse, R12, R7 ;  /* 0x0000000c14077224 */ /* 0x040fe200078e0207 */
[----:B------:R-:W-:Y:S01]  /*2ad0*/  ISETP.GT.U32.AND P0, PT, R20, R9, PT ;  /* 0x000000091400720c */ /* 0x000fe20003f04070 */
[----:B0-----:R-:W-:-:S02]  /*2ae0*/  IMAD.MOV.U32 R0, RZ, RZ, R13 ;  /* 0x000000ffff007224 */ /* 0x001fc400078e000d */
[----:B------:R-:W-:Y:S02]  /*2af0*/  VIADD R6, R21, 0xf6 ;  /* 0x000000f615067836 */ /* 0x000fe40000000000 */
[----:B------:R-:W-:Y:S01]  /*2b00*/  @!P3 IMAD.IADD R5, R5, 0x1, -R2 ;  /* 0x000000010505b824 */ /* 0x000fe200078e0a02 */
[----:B------:R-:W-:Y:S01]  /*2b10*/  ISETP.GE.AND P3, PT, R15, RZ, PT ;  /* 0x000000ff0f00720c */ /* 0x000fe20003f66270 */
[----:B------:R-:W-:Y:S01]  /*2b20*/  @!P4 IMAD.MOV R0, RZ, RZ, -R0 ;  /* 0x000000ffff00c224 */ /* 0x000fe200078e0a00 */
[----:B------:R-:W-:Y:S01]  /*2b30*/  ISETP.GT.U32.AND P4, PT, R20, R7, PT ;  /* 0x000000071400720c */ /* 0x000fe20003f84070 */
[----:B------:R-:W-:Y:S01]  /*2b40*/  IMAD.HI.U32 R2, R22, R17, RZ ;  /* 0x0000001116027227 */ /* 0x000fe200078e00ff */
[----:B------:R-:W-:Y:S02]  /*2b50*/  IABS R15, R6 ;  /* 0x00000006000f7213 */ /* 0x000fe40000000000 */
[----:B------:R0:W-:Y:S01]  /*2b60*/  STL [R1+0x6c], R0 ;  /* 0x00006c0001007387 */ /* 0x0001e20000100800 */
[----:B------:R-:W-:-:S02]  /*2b70*/  IMAD.MOV R8, RZ, RZ, -R2 ;  /* 0x000000ffff087224 */ /* 0x000fc400078e0a02 */
[----:B------:R-:W-:-:S04]  /*2b80*/  IMAD.HI.U32 R2, R22, R15, RZ ;  /* 0x0000000f16027227 */ /* 0x000fc800078e00ff */
[----:B------:R-:W-:Y:S02]  /*2b90*/  IMAD.MOV.U32 R13, RZ, RZ, R5 ;  /* 0x000000ffff0d7224 */ /* 0x000fe400078e0005 */
[----:B------:R-:W-:Y:S01]  /*2ba0*/  @!P2 IMAD.IADD R3, R3, 0x1, -R20 ;  /* 0x000000010303a824 */ /* 0x000fe200078e0a14 */
[----:B------:R-:W-:Y:S01]  /*2bb0*/  ISETP.NE.AND P2, PT, R28, RZ, PT ;  /* 0x000000ff1c00720c */ /* 0x000fe20003f45270 */
[----:B------:R-:W-:Y:S01]  /*2bc0*/  @!P3 IMAD.MOV R11, RZ, RZ, -R11 ;  /* 0x000000ffff0bb224 */ /* 0x000fe200078e0a0b */
[----:B------:R-:W-:Y:S01]  /*2bd0*/  LOP3.LUT R28, RZ, R28, RZ, 0x33, !PT ;  /* 0x0000001cff1c7212 */ /* 0x000fe200078e33ff */
[----:B------:R-:W-:Y:S01]  /*2be0*/  IMAD.MOV R2, RZ, RZ, -R2 ;  /* 0x000000ffff027224 */ /* 0x000fe200078e0a02 */
[----:B------:R-:W-:Y:S01]  /*2bf0*/  ISETP.GE.AND P3, PT, R4, RZ, PT ;  /* 0x000000ff0400720c */ /* 0x000fe20003f66270 */
[----:B------:R-:W-:Y:S02]  /*2c00*/  @!P6 IMAD.MOV R13, RZ, RZ, -R13 ;  /* 0x000000ffff0de224 */ /* 0x000fe400078e0a0d */
[----:B------:R-:W-:-:S02]  /*2c10*/  IMAD R8, R20, R8, R17 ;  /* 0x0000000814087224 */ /* 0x000fc400078e0211 */
[--C-:B------:R-:W-:Y:S01]  /*2c20*/  @!P0 IMAD.IADD R9, R9, 0x1, -R20.reuse ;  /* 0x0000000109098824 */ /* 0x100fe200078e0a14 */
[----:B------:R-:W-:Y:S01]  /*2c30*/  ISETP.GT.U32.AND P0, PT, R20, R3, PT ;  /* 0x000000031400720c */ /* 0x000fe20003f04070 */
[----:B------:R-:W-:Y:S01]  /*2c40*/  @!P4 IMAD.IADD R7, R7, 0x1, -R20 ;  /* 0x000000010707c824 */ /* 0x000fe200078e0a14 */
[----:B0-----:R-:W-:Y:S01]  /*2c50*/  SEL R0, R28, R13, !P2 ;  /* 0x0000000d1c007207 */ /* 0x001fe20005000000 */
[----:B------:R-:W-:Y:S01]  /*2c60*/  IMAD R5, R20, R2, R15 ;  /* 0x0000000214057224 */ /* 0x000fe200078e020f */
[----:B------:R-:W-:Y:S01]  /*2c70*/  SEL R2, R28, R11, !P2 ;  /* 0x0000000b1c027207 */ /* 0x000fe20005000000 */
[C---:B------:R-:W-:Y:S01]  /*2c80*/  VIADD R12, R21.reuse, 0xf4 ;  /* 0x000000f4150c7836 */ /* 0x040fe20000000000 */
[C---:B------:R-:W-:Y:S01]  /*2c90*/  ISETP.GT.U32.AND P2, PT, R20.reuse, R8, PT ;  /* 0x000000081400720c */ /* 0x040fe20003f44070 */
[----:B------:R-:W-:Y:S01]  /*2ca0*/  VIADD R4, R21, 0xf2 ;  /* 0x000000f215047836 */ /* 0x000fe20000000000 */
[C---:B------:R-:W-:Y:S01]  /*2cb0*/  ISETP.GT.U32.AND P4, PT, R20.reuse, R7, PT ;  /* 0x000000071400720c */ /* 0x040fe20003f84070 */
[----:B------:R0:W-:Y:S01]  /*2cc0*/  STL [R1+0x1808], R0 ;  /* 0x0018080001007387 */ /* 0x0001e20000100800 */
[----:B------:R-:W-:-:S02]  /*2cd0*/  ISETP.GT.U32.AND P6, PT, R20, R9, PT ;  /* 0x000000091400720c */ /* 0x000fc40003fc4070 */
[----:B------:R-:W-:Y:S01]  /*2ce0*/  IABS R15, R12 ;  /* 0x0000000c000f7213 */ /* 0x000fe20000000000 */
[--C-:B------:R-:W-:Y:S01]  /*2cf0*/  @!P0 IMAD.IADD R3, R3, 0x1, -R20.reuse ;  /* 0x0000000103038824 */ /* 0x100fe200078e0a14 */
[----:B------:R-:W-:Y:S01]  /*2d00*/  ISETP.GE.AND P0, PT, R10, RZ, PT ;  /* 0x000000ff0a00720c */ /* 0x000fe20003f06270 */
[----:B------:R1:W-:Y:S01]  /*2d10*/  STL [R1+0x1e4], R2 ;  /* 0x0001e40201007387 */ /* 0x0003e20000100800 */
[----:B------:R-:W-:Y:S01]  /*2d20*/  IABS R13, R4 ;  /* 0x00000004000d7213 */ /* 0x000fe20000000000 */
[----:B------:R-:W-:Y:S02]  /*2d30*/  IMAD.MOV.U32 R14, RZ, RZ, R3 ;  /* 0x000000ffff0e7224 */ /* 0x000fe400078e0003 */
[--C-:B------:R-:W-:Y:S01]  /*2d40*/  @!P2 IMAD.IADD R8, R8, 0x1, -R20.reuse ;  /* 0x000000010808a824 */ /* 0x100fe200078e0a14 */
[----:B------:R-:W-:Y:S01]  /*2d50*/  ISETP.GE.AND P2, PT, R12, RZ, PT ;  /* 0x000000ff0c00720c */ /* 0x000fe20003f46270 */
[----:B------:R-:W-:Y:S01]  /*2d60*/  @!P4 IMAD.IADD R7, R7, 0x1, -R20 ;  /* 0x000000010707c824 */ /* 0x000fe200078e0a14 */
[----:B------:R-:W-:Y:S01]  /*2d70*/  ISETP.GE.AND P4, PT, R6, RZ, PT ;  /* 0x000000ff0600720c */ /* 0x000fe20003f86270 */
[----:B------:R-:W-:-:S02]  /*2d80*/  VIADD R6, R21, 0xf0 ;  /* 0x000000f015067836 */ /* 0x000fc40000000000 */
[----:B------:R-:W-:Y:S01]  /*2d90*/  @!P5 IMAD.MOV R14, RZ, RZ, -R14 ;  /* 0x000000ffff0ed224 */ /* 0x000fe200078e0a0e */
[----:B------:R-:W-:Y:S01]  /*2da0*/  ISETP.GT.U32.AND P5, PT, R20, R8, PT ;  /* 0x000000081400720c */ /* 0x000fe20003fa4070 */
[----:B------:R-:W-:Y:S01]  /*2db0*/  @!P6 IMAD.IADD R9, R9, 0x1, -R20 ;  /* 0x000000010909e824 */ /* 0x000fe200078e0a14 */
[----:B------:R-:W-:Y:S01]  /*2dc0*/  IABS R11, R6 ;  /* 0x00000006000b7213 */ /* 0x000fe20000000000 */
[----:B------:R-:W-:Y:S01]  /*2dd0*/  IMAD.HI.U32 R10, R22, R15, RZ ;  /* 0x0000000f160a7227 */ /* 0x000fe200078e00ff */
[----:B------:R-:W-:Y:S01]  /*2de0*/  ISETP.GT.U32.AND P6, PT, R20, R5, PT ;  /* 0x000000051400720c */ /* 0x000fe20003fc4070 */
[----:B------:R-:W-:Y:S02]  /*2df0*/  STL [R1+0x8], R14 ;  /* 0x0000080e01007387 */ /* 0x000fe40000100800 */
[----:B------:R-:W-:Y:S02]  /*2e00*/  @!P1 IMAD.MOV R9, RZ, RZ, -R9 ;  /* 0x000000ffff099224 */ /* 0x000fe400078e0a09 */
[----:B0-----:R-:W-:-:S02]  /*2e10*/  IMAD.MOV.U32 R0, RZ, RZ, R7 ;  /* 0x000000ffff007224 */ /* 0x001fc400078e0007 */
[----:B------:R-:W-:Y:S01]  /*2e20*/  IMAD.HI.U32 R7, R22, R11, RZ ;  /* 0x0000000b16077227 */ /* 0x000fe200078e00ff */
[----:B------:R0:W-:Y:S03]  /*2e30*/  STL [R1+0x1b4], R9 ;  /* 0x0001b40901007387 */ /* 0x0001e60000100800 */
[----:B------:R-:W-:Y:S02]  /*2e40*/  IMAD.MOV R10, RZ, RZ, -R10 ;  /* 0x000000ffff0a7224 */ /* 0x000fe400078e0a0a */
[----:B------:R-:W-:Y:S02]  /*2e50*/  @!P5 IMAD.IADD R8, R8, 0x1, -R20 ;  /* 0x000000010808d824 */ /* 0x000fe400078e0a14 */
[----:B-1----:R-:W-:-:S04]  /*2e60*/  IMAD.HI.U32 R2, R22, R13, RZ ;  /* 0x0000000d16027227 */ /* 0x002fc800078e00ff */
[----:B0-----:R-:W-:Y:S02]  /*2e70*/  IMAD.MOV R9, RZ, RZ, -R7 ;  /* 0x000000ffff097224 */ /* 0x001fe400078e0a07 */
[C---:B------:R-:W-:Y:S02]  /*2e80*/  IMAD R3, R20.reuse, R10, R15 ;  /* 0x0000000a14037224 */ /* 0x040fe400078e020f */
[C---:B------:R-:W-:Y:S02]  /*2e90*/  IMAD R11, R20.reuse, R9, R11 ;  /* 0x00000009140b7224 */ /* 0x040fe400078e020b */
[----:B------:R-:W-:Y:S01]  /*2ea0*/  IMAD.MOV.U32 R10, RZ, RZ, R8 ;  /* 0x000000ffff0a7224 */ /* 0x000fe200078e0008 */
[----:B------:R-:W-:Y:S01]  /*2eb0*/  ISETP.GT.U32.AND P1, PT, R20, R3, PT ;  /* 0x000000031400720c */ /* 0x000fe20003f24070 */
[----:B------:R-:W-:Y:S02]  /*2ec0*/  IMAD.MOV R2, RZ, RZ, -R2 ;  /* 0x000000ffff027224 */ /* 0x000fe400078e0a02 */
[----:B------:R-:W-:-:S02]  /*2ed0*/  @!P6 IMAD.IADD R5, R5, 0x1, -R20 ;  /* 0x000000010505e824 */ /* 0x000fc400078e0a14 */
[----:B------:R-:W-:Y:S01]  /*2ee0*/  @!P0 IMAD.MOV R10, RZ, RZ, -R10 ;  /* 0x000000ffff0a8224 */ /* 0x000fe200078e0a0a */
[C---:B------:R-:W-:Y:S01]  /*2ef0*/  ISETP.GT.U32.AND P0, PT, R20.reuse, R11, PT ;  /* 0x0000000b1400720c */ /* 0x040fe20003f04070 */
[C---:B------:R-:W-:Y:S01]  /*2f00*/  IMAD R2, R20.reuse, R2, R13 ;  /* 0x0000000214027224 */ /* 0x040fe200078e020d */
[C---:B------:R-:W-:Y:S01]  /*2f10*/  ISETP.GT.U32.AND P6, PT, R20.reuse, R5, PT ;  /* 0x000000051400720c */ /* 0x040fe20003fc4070 */
[----:B------:R-:W-:Y:S02]  /*2f20*/  VIADD R7, R21, 0xec ;  /* 0x000000ec15077836 */ /* 0x000fe40000000000 */
[----:B------:R-:W-:Y:S01]  /*2f30*/  @!P3 IMAD.MOV R0, RZ, RZ, -R0 ;  /* 0x000000ffff00b224 */ /* 0x000fe200078e0a00 */
[----:B------:R-:W-:Y:S01]  /*2f40*/  ISETP.GT.U32.AND P5, PT, R20, R2, PT ;  /* 0x000000021400720c */ /* 0x000fe20003fa4070 */
[--C-:B------:R-:W-:Y:S01]  /*2f50*/  @!P1 IMAD.IADD R3, R3, 0x1, -R20.reuse ;  /* 0x0000000103039824 */ /* 0x100fe200078e0a14 */
[----:B------:R-:W-:Y:S01]  /*2f60*/  IABS R17, R7 ;  /* 0x0000000700117213 */ /* 0x000fe20000000000 */
[C---:B------:R-:W-:Y:S01]  /*2f70*/  VIADD R15, R21.reuse, 0xe8 ;  /* 0x000000e8150f7836 */ /* 0x040fe20000000000 */
[----:B------:R0:W-:Y:S01]  /*2f80*/  STL [R1+0x1b8], R0 ;  /* 0x0001b80001007387 */ /* 0x0001e20000100800 */
[----:B------:R-:W-:Y:S01]  /*2f90*/  ISETP.GE.AND P3, PT, R4, RZ, PT ;  /* 0x000000ff0400720c */ /* 0x000fe20003f66270 */
[----:B------:R-:W-:Y:S01]  /*2fa0*/  VIADD R4, R21, 0xee ;  /* 0x000000ee15047836 */ /* 0x000fe20000000000 */
[C---:B------:R-:W-:Y:S01]  /*2fb0*/  ISETP.GT.U32.AND P1, PT, R20.reuse, R3, PT ;  /* 0x000000031400720c */ /* 0x040fe20003f24070 */
[--C-:B------:R-:W-:Y:S01]  /*2fc0*/  @!P0 IMAD.IADD R11, R11, 0x1, -R20.reuse ;  /* 0x000000010b0b8824 */ /* 0x100fe200078e0a14 */
[----:B------:R-:W-:Y:S01]  /*2fd0*/  STL [R1+0x1c4], R10 ;  /* 0x0001c40a01007387 */ /* 0x000fe20000100800 */
[--C-:B------:R-:W-:Y:S01]  /*2fe0*/  @!P6 IMAD.IADD R5, R5, 0x1, -R20.reuse ;  /* 0x000000010505e824 */ /* 0x100fe200078e0a14 */
[----:B------:R-:W-:Y:S01]  /*2ff0*/  IABS R18, R4 ;  /* 0x0000000400127213 */ /* 0x000fe20000000000 */
[----:B------:R-:W-:Y:S01]  /*3000*/  VIADD R12, R21, 0xdc ;  /* 0x000000dc150c7836 */ /* 0x000fe20000000000 */
[----:B------:R-:W-:Y:S01]  /*3010*/  ISETP.GT.U32.AND P0, PT, R20, R11, PT ;  /* 0x0000000b1400720c */ /* 0x000fe20003f04070 */
[----:B------:R-:W-:Y:S01]  /*3020*/  @!P5 IMAD.IADD R2, R2, 0x1, -R20 ;  /* 0x000000010202d824 */ /* 0x000fe200078e0a14 */
[----:B------:R-:W-:Y:S01]  /*3030*/  ISETP.GE.AND P6, PT, R6, RZ, PT ;  /* 0x000000ff0600720c */ /* 0x000fe20003fc6270 */
[----:B0-----:R-:W-:-:S02]  /*3040*/  IMAD.MOV.U32 R0, RZ, RZ, R5 ;  /* 0x000000ffff007224 */ /* 0x001fc400078e0005 */
[----:B------:R-:W-:Y:S01]  /*3050*/  IMAD.HI.U32 R5, R22, R17, RZ ;  /* 0x0000001116057227 */ /* 0x000fe200078e00ff */
[----:B------:R-:W-:-:S03]  /*3060*/  ISETP.GT.U32.AND P5, PT, R20, R2, PT ;  /* 0x000000021400720c */ /* 0x000fc60003fa4070 */
[----:B------:R-:W-:Y:S02]  /*3070*/  IMAD.MOV R5, RZ, RZ, -R5 ;  /* 0x000000ffff057224 */ /* 0x000fe400078e0a05 */
[----:B------:R-:W-:-:S04]  /*3080*/  IMAD.HI.U32 R8, R22, R18, RZ ;  /* 0x0000001216087227 */ /* 0x000fc800078e00ff */
[C---:B------:R-:W-:Y:S02]  /*3090*/  IMAD R17, R20.reuse, R5, R17 ;  /* 0x0000000514117224 */ /* 0x040fe400078e0211 */
[--C-:B------:R-:W-:Y:S02]  /*30a0*/  @!P0 IMAD.IADD R11, R11, 0x1, -R20.reuse ;  /* 0x000000010b0b8824 */ /* 0x100fe400078e0a14 */
[----:B------:R-:W-:Y:S01]  /*30b0*/  VIADD R6, R21, 0xea ;  /* 0x000000ea15067836 */ /* 0x000fe20000000000 */
[----:B------:R-:W-:Y:S01]  /*30c0*/  ISETP.GT.U32.AND P0, PT, R20, R17, PT ;  /* 0x000000111400720c */ /* 0x000fe20003f04070 */
[----:B------:R-:W-:Y:S01]  /*30d0*/  @!P1 IMAD.IADD R3, R3, 0x1, -R20 ;  /* 0x0000000103039824 */ /* 0x000fe200078e0a14 */
[----:B------:R-:W-:Y:S01]  /*30e0*/  ISETP.GE.AND P1, PT, R7, RZ, PT ;  /* 0x000000ff0700720c */ /* 0x000fe20003f26270 */
[----:B------:R-:W-:Y:S01]  /*30f0*/  @!P4 IMAD.MOV R0, RZ, RZ, -R0 ;  /* 0x000000ffff00c224 */ /* 0x000fe200078e0a00 */
[----:B------:R-:W-:Y:S01]  /*3100*/  IABS R16, R6 ;  /* 0x0000000600107213 */ /* 0x000fe20000000000 */
[----:B------:R-:W-:Y:S01]  /*3110*/  IMAD.MOV R7, RZ, RZ, -R8 ;  /* 0x000000ffff077224 */ /* 0x000fe200078e0a08 */
[----:B------:R-:W-:Y:S01]  /*3120*/  ISETP.GE.AND P4, PT, R4, RZ, PT ;  /* 0x000000ff0400720c */ /* 0x000fe20003f86270 */
[----:B------:R-:W-:Y:S01]  /*3130*/  @!P5 IMAD.IADD R2, R2, 0x1, -R20 ;  /* 0x000000010202d824 */ /* 0x000fe200078e0a14 */
[----:B------:R0:W-:Y:S01]  /*3140*/  STL [R1+0x1cc], R0 ;  /* 0x0001cc0001007387 */ /* 0x0001e20000100800 */
[----:B------:R-:W-:Y:S01]  /*3150*/  IMAD R18, R20, R7, R18 ;  /* 0x0000000714127224 */ /* 0x000fe200078e0212 */
[----:B------:R-:W-:Y:S01]  /*3160*/  ISETP.GE.AND P5, PT, R6, RZ, PT ;  /* 0x000000ff0600720c */ /* 0x000fe20003fa6270 */
[----:B------:R-:W-:-:S02]  /*3170*/  IMAD.MOV.U32 R9, RZ, RZ, R3 ;  /* 0x000000ffff097224 */ /* 0x000fc400078e0003 */
[----:B------:R-:W-:-:S04]  /*3180*/  IMAD.HI.U32 R4, R22, R16, RZ ;  /* 0x0000001016047227 */ /* 0x000fc800078e00ff */
[----:B------:R-:W-:Y:S01]  /*3190*/  @!P2 IMAD.MOV R9, RZ, RZ, -R9 ;  /* 0x000000ffff09a224 */ /* 0x000fe200078e0a09 */
[C---:B------:R-:W-:Y:S01]  /*31a0*/  ISETP.GT.U32.AND P2, PT, R20.reuse, R18, PT ;  /* 0x000000121400720c */ /* 0x040fe20003f44070 */
[----:B0-----:R-:W-:Y:S02]  /*31b0*/  IMAD.MOV.U32 R0, RZ, RZ, R2 ;  /* 0x000000ffff007224 */ /* 0x001fe400078e0002 */
[----:B------:R-:W-:Y:S01]  /*31c0*/  @!P0 IMAD.IADD R17, R17, 0x1, -R20 ;  /* 0x0000000111118824 */ /* 0x000fe200078e0a14 */
[----:B------:R-:W-:Y:S01]  /*31d0*/  STL [R1+0x1d0], R9 ;  /* 0x0001d00901007387 */ /* 0x000fe20000100800 */
[----:B------:R-:W-:Y:S01]  /*31e0*/  @!P3 IMAD.MOV R0, RZ, RZ, -R0 ;  /* 0x000000ffff00b224 */ /* 0x000fe200078e0a00 */
[----:B------:R-:W-:Y:S01]  /*31f0*/  ISETP.GE.AND P3, PT, R15, RZ, PT ;  /* 0x000000ff0f00720c */ /* 0x000fe20003f66270 */
[----:B------:R-:W-:Y:S01]  /*3200*/  IMAD.MOV R4, RZ, RZ, -R4 ;  /* 0x000000ffff047224 */ /* 0x000fe200078e0a04 */
[----:B------:R-:W-:Y:S01]  /*3210*/  IABS R15, R15 ;  /* 0x0000000f000f7213 */ /* 0x000fe20000000000 */
[----:B------:R-:W-:Y:S01]  /*3220*/  VIADD R6, R21, 0xe6 ;  /* 0x000000e615067836 */ /* 0x000fe20000000000 */
[----:B------:R0:W-:Y:S01]  /*3230*/  STL [R1+0x1d4], R0 ;  /* 0x0001d40001007387 */ /* 0x0001e20000100800 */
[C---:B------:R-:W-:Y:S01]  /*3240*/  ISETP.GT.U32.AND P0, PT, R20.reuse, R17, PT ;  /* 0x000000111400720c */ /* 0x040fe20003f04070 */
[----:B------:R-:W-:-:S02]  /*3250*/  IMAD R16, R20, R4, R16 ;  /* 0x0000000414107224 */ /* 0x000fc400078e0210 */
[----:B------:R-:W-:Y:S01]  /*3260*/  IMAD.HI.U32 R7, R22, R15, RZ ;  /* 0x0000000f16077227 */ /* 0x000fe200078e00ff */
[----:B------:R-:W-:-:S03]  /*3270*/  IABS R14, R6 ;  /* 0x00000006000e7213 */ /* 0x000fc60000000000 */
[----:B------:R-:W-:Y:S02]  /*3280*/  IMAD.MOV R7, RZ, RZ, -R7 ;  /* 0x000000ffff077224 */ /* 0x000fe400078e0a07 */
[----:B0-----:R-:W-:Y:S02]  /*3290*/  IMAD.MOV.U32 R0, RZ, RZ, R11 ;  /* 0x000000ffff007224 */ /* 0x001fe400078e000b */
[----:B------:R-:W-:Y:S02]  /*32a0*/  VIADD R8, R21, 0xe4 ;  /* 0x000000e415087836 */ /* 0x000fe40000000000 */
[----:B------:R-:W-:Y:S01]  /*32b0*/  @!P6 IMAD.MOV R0, RZ, RZ, -R0 ;  /* 0x000000ffff00e224 */ /* 0x000fe200078e0a00 */
[----:B------:R-:W-:Y:S01]  /*32c0*/  ISETP.GT.U32.AND P6, PT, R20, R16, PT ;  /* 0x000000101400720c */ /* 0x000fe20003fc4070 */
[----:B------:R-:W-:Y:S01]  /*32d0*/  @!P2 IMAD.IADD R18, R18, 0x1, -R20 ;  /* 0x000000011212a824 */ /* 0x000fe200078e0a14 */
[----:B------:R-:W-:Y:S01]  /*32e0*/  IABS R10, R8 ;  /* 0x00000008000a7213 */ /* 0x000fe20000000000 */
[----:B------:R-:W-:Y:S01]  /*32f0*/  IMAD.HI.U32 R4, R22, R14, RZ ;  /* 0x0000000e16047227 */ /* 0x000fe200078e00ff */
[----:B------:R0:W-:Y:S02]  /*3300*/  STL [R1+0x1c8], R0 ;  /* 0x0001c80001007387 */ /* 0x0001e40000100800 */
[C---:B------:R-:W-:Y:S01]  /*3310*/  ISETP.GT.U32.AND P2, PT, R20.reuse, R18, PT ;  /* 0x000000121400720c */ /* 0x040fe20003f44070 */
[----:B------:R-:W-:-:S02]  /*3320*/  IMAD R15, R20, R7, R15 ;  /* 0x00000007140f7224 */ /* 0x000fc400078e020f */
[----:B------:R-:W-:Y:S02]  /*3330*/  IMAD.MOV R4, RZ, RZ, -R4 ;  /* 0x000000ffff047224 */ /* 0x000fe400078e0a04 */
[----:B------:R-:W-:Y:S01]  /*3340*/  @!P0 IMAD.IADD R17, R17, 0x1, -R20 ;  /* 0x0000000111118824 */ /* 0x000fe200078e0a14 */
[C---:B------:R-:W-:Y:S01]  /*3350*/  ISETP.GT.U32.AND P0, PT, R20.reuse, R15, PT ;  /* 0x0000000f1400720c */ /* 0x040fe20003f04070 */
[----:B------:R-:W-:Y:S01]  /*3360*/  IMAD R14, R20, R4, R14 ;  /* 0x00000004140e7224 */ /* 0x000fe200078e020e */
[----:B------:R-:W-:Y:S01]  /*3370*/  IABS R4, R12 ;  /* 0x0000000c00047213 */ /* 0x000fe20000000000 */
[----:B------:R-:W-:-:S04]  /*3380*/  IMAD.HI.U32 R3, R22, R10, RZ ;  /* 0x0000000a16037227 */ /* 0x000fc800078e00ff */
[C---:B------:R-:W-:Y:S02]  /*3390*/  VIADD R5, R21.reuse, 0xe2 ;  /* 0x000000e215057836 */ /* 0x040fe40000000000 */
[--C-:B------:R-:W-:Y:S01]  /*33a0*/  @!P6 IMAD.IADD R16, R16, 0x1, -R20.reuse ;  /* 0x000000011010e824 */ /* 0x100fe200078e0a14 */
[----:B------:R-:W-:Y:S01]  /*33b0*/  ISETP.GT.U32.AND P6, PT, R20, R14, PT ;  /* 0x0000000e1400720c */ /* 0x000fe20003fc4070 */
[----:B------:R-:W-:Y:S01]  /*33c0*/  IMAD.MOV R3, RZ, RZ, -R3 ;  /* 0x000000ffff037224 */ /* 0x000fe200078e0a03 */
[----:B------:R-:W-:Y:S01]  /*33d0*/  IABS R9, R5 ;  /* 0x0000000500097213 */ /* 0x000fe20000000000 */
[----:B------:R-:W-:Y:S01]  /*33e0*/  @!P2 IMAD.IADD R18, R18, 0x1, -R20 ;  /* 0x000000011212a824 */ /* 0x000fe200078e0a14 */
[----:B------:R-:W-:Y:S01]  /*33f0*/  ISETP.GE.AND P2, PT, R6, RZ, PT ;  /* 0x000000ff0600720c */ /* 0x000fe20003f46270 */
[----:B------:R-:W-:Y:S02]  /*3400*/  IMAD R10, R20, R3, R10 ;  /* 0x00000003140a7224 */ /* 0x000fe400078e020a */
[----:B------:R-:W-:-:S02]  /*3410*/  VIADD R3, R21, 0xe0 ;  /* 0x000000e015037836 */ /* 0x000fc40000000000 */
[----:B------:R-:W-:Y:S01]  /*3420*/  @!P0 IMAD.IADD R15, R15, 0x1, -R20 ;  /* 0x000000010f0f8824 */ /* 0x000fe200078e0a14 */
[----:B------:R-:W-:Y:S01]  /*3430*/  ISETP.GT.U32.AND P0, PT, R20, R16, PT ;  /* 0x000000101400720c */ /* 0x000fe20003f04070 */
[----:B------:R-:W-:Y:S01]  /*3440*/  IMAD.HI.U32 R2, R22, R9, RZ ;  /* 0x0000000916027227 */ /* 0x000fe200078e00ff */
[----:B------:R-:W-:-:S03]  /*3450*/  IABS R7, R3 ;  /* 0x0000000300077213 */ /* 0x000fc60000000000 */
[----:B------:R-:W-:Y:S02]  /*3460*/  VIADD R11, R21, 0xde ;  /* 0x000000de150b7836 */ /* 0x000fe40000000000 */
[----:B0-----:R-:W-:Y:S02]  /*3470*/  IMAD.MOV.U32 R0, RZ, RZ, R18 ;  /* 0x000000ffff007224 */ /* 0x001fe400078e0012 */
[----:B------:R-:W-:Y:S01]  /*3480*/  IMAD.MOV R2, RZ, RZ, -R2 ;  /* 0x000000ffff027224 */ /* 0x000fe200078e0a02 */
[----:B------:R-:W-:Y:S01]  /*3490*/  IABS R6, R11 ;  /* 0x0000000b00067213 */ /* 0x000fe20000000000 */
[----:B------:R-:W-:Y:S02]  /*34a0*/  @!P6 IMAD.IADD R14, R14, 0x1, -R20 ;  /* 0x000000010e0ee824 */ /* 0x000fe400078e0a14 */
[----:B------:R-:W-:Y:S01]  /*34b0*/  @!P4 IMAD.MOV R0, RZ, RZ, -R0 ;  /* 0x000000ffff00c224 */ /* 0x000fe200078e0a00 */
[----:B------:R-:W-:Y:S01]  /*34c0*/  ISETP.GT.U32.AND P4, PT, R20, R15, PT ;  /* 0x0000000f1400720c */ /* 0x000fe20003f84070 */
[----:B------:R-:W-:Y:S01]  /*34d0*/  IMAD.HI.U32 R18, R22, R7, RZ ;  /* 0x0000000716127227 */ /* 0x000fe200078e00ff */
[----:B------:R-:W-:-:S02]  /*34e0*/  ISETP.GT.U32.AND P6, PT, R20, R14, PT ;  /* 0x0000000e1400720c */ /* 0x000fc40003fc4070 */
[----:B------:R0:W-:Y:S01]  /*34f0*/  STL [R1+0x1c0], R0 ;  /* 0x0001c00001007387 */ /* 0x0001e20000100800 */
[----:B------:R-:W-:Y:S02]  /*3500*/  IMAD R9, R20, R2, R9 ;  /* 0x0000000214097224 */ /* 0x000fe400078e0209 */
[----:B------:R-:W-:-:S04]  /*3510*/  IMAD.HI.U32 R19, R22, R6, RZ ;  /* 0x0000000616137227 */ /* 0x000fc800078e00ff */
[----:B------:R-:W-:Y:S02]  /*3520*/  IMAD.MOV R18, RZ, RZ, -R18 ;  /* 0x000000ffff127224 */ /* 0x000fe400078e0a12 */
[----:B------:R-:W-:Y:S01]  /*3530*/  @!P0 IMAD.IADD R16, R16, 0x1, -R20 ;  /* 0x0000000110108824 */ /* 0x000fe200078e0a14 */
[C---:B------:R-:W-:Y:S01]  /*3540*/  ISETP.GT.U32.AND P0, PT, R20.reuse, R9, PT ;  /* 0x000000091400720c */ /* 0x040fe20003f04070 */
[----:B0-----:R-:W-:Y:S02]  /*3550*/  IMAD.MOV.U32 R0, RZ, RZ, R17 ;  /* 0x000000ffff007224 */ /* 0x001fe400078e0011 */
[----:B------:R-:W-:Y:S02]  /*3560*/  IMAD.MOV R19, RZ, RZ, -R19 ;  /* 0x000000ffff137224 */ /* 0x000fe400078e0a13 */
[C---:B------:R-:W-:Y:S02]  /*3570*/  IMAD R7, R20.reuse, R18, R7 ;  /* 0x0000001214077224 */ /* 0x040fe400078e0207 */
[----:B------:R-:W-:Y:S01]  /*3580*/  @!P1 IMAD.MOV R0, RZ, RZ, -R0 ;  /* 0x000000ffff009224 */ /* 0x000fe200078e0a00 */
[C---:B------:R-:W-:Y:S01]  /*3590*/  ISETP.GT.U32.AND P1, PT, R20.reuse, R10, PT ;  /* 0x0000000a1400720c */ /* 0x040fe20003f24070 */
[----:B------:R-:W-:-:S02]  /*35a0*/  IMAD R6, R20, R19, R6 ;  /* 0x0000001314067224 */ /* 0x000fc400078e0206 */
[--C-:B------:R-:W-:Y:S01]  /*35b0*/  @!P4 IMAD.IADD R15, R15, 0x1, -R20.reuse ;  /* 0x000000010f0fc824 */ /* 0x100fe200078e0a14 */
[----:B------:R-:W-:Y:S01]  /*35c0*/  ISETP.GT.U32.AND P4, PT, R20, R7, PT ;  /* 0x000000071400720c */ /* 0x000fe20003f84070 */
[----:B------:R-:W-:Y:S01]  /*35d0*/  VIADD R13, R21, 0xda ;  /* 0x000000da150d7836 */ /* 0x000fe20000000000 */
[----:B------:R0:W-:Y:S01]  /*35e0*/  STL [R1+0x1bc], R0 ;  /* 0x0001bc0001007387 */ /* 0x0001e20000100800 */
[--C-:B------:R-:W-:Y:S01]  /*35f0*/  @!P6 IMAD.IADD R14, R14, 0x1, -R20.reuse ;  /* 0x000000010e0ee824 */ /* 0x100fe200078e0a14 */
[----:B------:R-:W-:Y:S01]  /*3600*/  ISETP.GT.U32.AND P6, PT, R20, R6, PT ;  /* 0x000000061400720c */ /* 0x000fe20003fc4070 */
[----:B------:R-:W-:Y:S01]  /*3610*/  @!P0 IMAD.IADD R9, R9, 0x1, -R20 ;  /* 0x0000000109098824 */ /* 0x000fe200078e0a14 */
[----:B------:R-:W-:Y:S01]  /*3620*/  IABS R2, R13 ;  /* 0x0000000d00027213 */ /* 0x000fe20000000000 */
[----:B------:R-:W-:Y:S01]  /*3630*/  IMAD.MOV.U32 R23, RZ, RZ, R16 ;  /* 0x000000ffff177224 */ /* 0x000fe200078e0010 */
[----:B------:R-:W-:Y:S01]  /*3640*/  ISETP.GE.AND P0, PT, R5, RZ, PT ;  /* 0x000000ff0500720c */ /* 0x000fe20003f06270 */
[----:B------:R-:W-:-:S04]  /*3650*/  IMAD.HI.U32 R17, R22, R4, RZ ;  /* 0x0000000416117227 */ /* 0x000fc800078e00ff */
[----:B0-----:R-:W-:Y:S02]  /*3660*/  IMAD.MOV.U32 R0, RZ, RZ, R15 ;  /* 0x000000ffff007224 */ /* 0x001fe400078e000f */
[----:B------:R-:W-:Y:S01]  /*3670*/  @!P5 IMAD.MOV R23, RZ, RZ, -R23 ;  /* 0x000000ffff17d224 */ /* 0x000fe200078e0a17 */
[----:B------:R-:W-:Y:S01]  /*3680*/  ISETP.GT.U32.AND P5, PT, R20, R9, PT ;  /* 0x000000091400720c */ /* 0x000fe20003fa4070 */
[----:B------:R-:W-:Y:S01]  /*3690*/  @!P1 IMAD.IADD R10, R10, 0x1, -R20 ;  /* 0x000000010a0a9824 */ /* 0x000fe200078e0a14 */
[----:B------:R-:W-:Y:S01]  /*36a0*/  ISETP.GE.AND P1, PT, R8, RZ, PT ;  /* 0x000000ff0800720c */ /* 0x000fe20003f26270 */
[----:B------:R-:W-:Y:S01]  /*36b0*/  @!P3 IMAD.MOV R0, RZ, RZ, -R0 ;  /* 0x000000ffff00b224 */ /* 0x000fe200078e0a00 */
[----:B------:R-:W-:Y:S01]  /*36c0*/  STL [R1+0x78], R23 ;  /* 0x0000781701007387 */ /* 0x000fe20000100800 */
[----:B------:R-:W-:-:S03]  /*36d0*/  IMAD.HI.U32 R18, R22, R2, RZ ;  /* 0x0000000216127227 */ /* 0x000fc600078e00ff */
[----:B------:R0:W-:Y:S01]  /*36e0*/  STL [R1+0x7c], R0 ;  /* 0x00007c0001007387 */ /* 0x0001e20000100800 */
[----:B------:R-:W-:Y:S01]  /*36f0*/  @!P4 IMAD.IADD R7, R7, 0x1, -R20 ;  /* 0x000000010707c824 */ /* 0x000fe200078e0a14 */
[----:B------:R-:W-:Y:S01]  /*3700*/  ISETP.GT.U32.AND P4, PT, R20, R10, PT ;  /* 0x0000000a1400720c */ /* 0x000fe20003f84070 */
[----:B------:R-:W-:Y:S02]  /*3710*/  IMAD.MOV R17, RZ, RZ, -R17 ;  /* 0x000000ffff117224 */ /* 0x000fe400078e0a11 */
[----:B------:R-:W-:Y:S02]  /*3720*/  IMAD.MOV R18, RZ, RZ, -R18 ;  /* 0x000000ffff127224 */ /* 0x000fe400078e0a12 */
[----:B------:R-:W-:Y:S01]  /*3730*/  @!P6 IMAD.IADD R6, R6, 0x1, -R20 ;  /* 0x000000010606e824 */ /* 0x000fe200078e0a14 */
[C---:B------:R-:W-:Y:S01]  /*3740*/  ISETP.GT.U32.AND P6, PT, R20.reuse, R7, PT ;  /* 0x000000071400720c */ /* 0x040fe20003fc4070 */
[C---:B------:R-:W-:Y:S02]  /*3750*/  IMAD R4, R20.reuse, R17, R4 ;  /* 0x0000001114047224 */ /* 0x040fe400078e0204 */
[----:B0-----:R-:W-:Y:S01]  /*3760*/  IMAD.MOV.U32 R0, RZ, RZ, R14 ;  /* 0x000000ffff007224 */ /* 0x001fe200078e000e */
[C---:B------:R-:W-:Y:S01]  /*3770*/  ISETP.GT.U32.AND P3, PT, R20.reuse, R6, PT ;  /* 0x000000061400720c */ /* 0x040fe20003f64070 */
[----:B------:R-:W-:-:S02]  /*3780*/  IMAD R2, R20, R18, R2 ;  /* 0x0000001214027224 */ /* 0x000fc400078e0202 */
[----:B------:R-:W-:Y:S01]  /*3790*/  @!P2 IMAD.MOV R0, RZ, RZ, -R0 ;  /* 0x000000ffff00a224 */ /* 0x000fe200078e0a00 */
[C---:B------:R-:W-:Y:S01]  /*37a0*/  ISETP.GT.U32.AND P2, PT, R20.reuse, R4, PT ;  /* 0x000000041400720c */ /* 0x040fe20003f44070 */
[C---:B------:R-:W-:Y:S02]  /*37b0*/  VIADD R8, R21.reuse, 0xd8 ;  /* 0x000000d815087836 */ /* 0x040fe40000000000 */
[----:B------:R-:W-:Y:S01]  /*37c0*/  VIADD R5, R21, 0xd6 ;  /* 0x000000d615057836 */ /* 0x000fe20000000000 */
[----:B------:R0:W-:Y:S01]  /*37d0*/  STL [R1+0x84], R0 ;  /* 0x0000840001007387 */ /* 0x0001e20000100800 */
[--C-:B------:R-:W-:Y:S01]  /*37e0*/  @!P5 IMAD.IADD R9, R9, 0x1, -R20.reuse ;  /* 0x000000010909d824 */ /* 0x100fe200078e0a14 */
[----:B------:R-:W-:Y:S01]  /*37f0*/  ISETP.GT.U32.AND P5, PT, R20, R2, PT ;  /* 0x000000021400720c */ /* 0x000fe20003fa4070 */
[--C-:B------:R-:W-:Y:S01]  /*3800*/  @!P4 IMAD.IADD R10, R10, 0x1, -R20.reuse ;  /* 0x000000010a0ac824 */ /* 0x100fe200078e0a14 */
[----:B------:R-:W-:Y:S01]  /*3810*/  IABS R14, R8 ;  /* 0x00000008000e7213 */ /* 0x000fe20000000000 */
[----:B------:R-:W-:Y:S01]  /*3820*/  @!P6 IMAD.IADD R7, R7, 0x1, -R20 ;  /* 0x000000010707e824 */ /* 0x000fe200078e0a14 */
[----:B------:R-:W-:Y:S01]  /*3830*/  IABS R15, R5 ;  /* 0x00000005000f7213 */ /* 0x000fe20000000000 */
[----:B------:R-:W-:Y:S01]  /*3840*/  IMAD.MOV.U32 R16, RZ, RZ, R10 ;  /* 0x000000ffff107224 */ /* 0x000fe200078e000a */
[----:B------:R-:W-:Y:S01]  /*3850*/  ISETP.GE.AND P4, PT, R3, RZ, PT ;  /* 0x000000ff0300720c */ /* 0x000fe20003f86270 */
[----:B------:R-:W-:Y:S01]  /*3860*/  @!P3 IMAD.IADD R6, R6, 0x1, -R20 ;  /* 0x000000010606b824 */ /* 0x000fe200078e0a14 */
[----:B------:R-:W-:Y:S01]  /*3870*/  ISETP.GE.AND P6, PT, R11, RZ, PT ;  /* 0x000000ff0b00720c */ /* 0x000fe20003fc6270 */
[----:B------:R-:W-:Y:S01]  /*3880*/  IMAD.MOV.U32 R3, RZ, RZ, R15 ;  /* 0x000000ffff037224 */ /* 0x000fe200078e000f */
[----:B------:R-:W-:Y:S01]  /*3890*/  ISETP.GE.AND P3, PT, R12, RZ, PT ;  /* 0x000000ff0c00720c */ /* 0x000fe20003f66270 */
[----:B------:R-:W-:-:S04]  /*38a0*/  IMAD.HI.U32 R11, R22, R14, RZ ;  /* 0x0000000e160b7227 */ /* 0x000fc800078e00ff */
[----:B0-----:R-:W-:Y:S02]  /*38b0*/  IMAD.MOV.U32 R0, RZ, RZ, R9 ;  /* 0x000000ffff007224 */ /* 0x001fe400078e0009 */
[----:B------:R-:W-:Y:S01]  /*38c0*/  @!P2 IMAD.IADD R4, R4, 0x1, -R20 ;  /* 0x000000010404a824 */ /* 0x000fe200078e0a14 */
[----:B------:R-:W-:Y:S01]  /*38d0*/  ISETP.GE.AND P2, PT, R13, RZ, PT ;  /* 0x000000ff0d00720c */ /* 0x000fe20003f46270 */
[----:B------:R-:W-:-:S04]  /*38e0*/  IMAD.HI.U32 R12, R22, R3, RZ ;  /* 0x00000003160c7227 */ /* 0x000fc800078e00ff */
[----:B------:R-:W-:Y:S02]  /*38f0*/  IMAD.MOV R11, RZ, RZ, -R11 ;  /* 0x000000ffff0b7224 */ /* 0x000fe400078e0a0b */
[----:B------:R-:W-:Y:S01]  /*3900*/  @!P1 IMAD.MOV R16, RZ, RZ, -R16 ;  /* 0x000000ffff109224 */ /* 0x000fe200078e0a10 */
[----:B------:R-:W-:Y:S01]  /*3910*/  ISETP.GT.U32.AND P1, PT, R20, R4, PT ;  /* 0x000000041400720c */ /* 0x000fe20003f24070 */
[----:B------:R-:W-:Y:S01]  /*3920*/  @!P5 IMAD.IADD R2, R2, 0x1, -R20 ;  /* 0x000000010202d824 */ /* 0x000fe200078e0a14 */
[----:B------:R-:W-:Y:S01]  /*3930*/  ISETP.GE.AND P5, PT, R8, RZ, PT ;  /* 0x000000ff0800720c */ /* 0x000fe20003fa6270 */
[----:B------:R-:W-:Y:S01]  /*3940*/  @!P0 IMAD.MOV R0, RZ, RZ, -R0 ;  /* 0x000000ffff008224 */ /* 0x000fe200078e0a00 */
[----:B------:R0:W-:Y:S01]  /*3950*/  STL [R1+0xbc], R16 ;  /* 0x0000bc1001007387 */ /* 0x0001e20000100800 */
[----:B------:R-:W-:Y:S01]  /*3960*/  IMAD.MOV R10, RZ, RZ, -R12 ;  /* 0x000000ffff0a7224 */ /* 0x000fe200078e0a0c */
[C---:B------:R-:W-:Y:S01]  /*3970*/  ISETP.GT.U32.AND P0, PT, R20.reuse, R2, PT ;  /* 0x000000021400720c */ /* 0x040fe20003f04070 */
[C---:B------:R-:W-:Y:S01]  /*3980*/  IMAD R8, R20.reuse, R11, R14 ;  /* 0x0000000b14087224 */ /* 0x040fe200078e020e */
[----:B------:R1:W-:Y:S01]  /*3990*/  STL [R1+0xc0], R0 ;  /* 0x0000c00001007387 */ /* 0x0003e20000100800 */
[----:B------:R-:W-:-:S02]  /*39a0*/  IMAD R3, R20, R10, R3 ;  /* 0x0000000a14037224 */ /* 0x000fc400078e0203 */
[----:B------:R-:W-:Y:S01]  /*39b0*/  @!P4 IMAD.MOV R7, RZ, RZ, -R7 ;  /* 0x000000ffff07c224 */ /* 0x000fe200078e0a07 */
[----:B------:R-:W-:Y:S01]  /*39c0*/  ISETP.GT.U32.AND P4, PT, R20, R8, PT ;  /* 0x000000081400720c */ /* 0x000fe20003f84070 */
[----:B------:R-:W-:Y:S01]  /*39d0*/  @!P1 IMAD.IADD R4, R4, 0x1, -R20 ;  /* 0x0000000104049824 */ /* 0x000fe200078e0a14 */
[----:B------:R-:W-:Y:S01]  /*39e0*/  ISETP.GE.AND P1, PT, R5, RZ, PT ;  /* 0x000000ff0500720c */ /* 0x000fe20003f26270 */
[C---:B------:R-:W-:Y:S01]  /*39f0*/  VIADD R10, R21.reuse, 0xd0 ;  /* 0x000000d0150a7836 */ /* 0x040fe20000000000 */
[----:B------:R2:W-:Y:S01]  /*3a00*/  STL [R1+0xc4], R7 ;  /* 0x0000c40701007387 */ /* 0x0005e20000100800 */
[C---:B0-----:R-:W-:Y:S02]  /*3a10*/  VIADD R16, R21.reuse, 0xc8 ;  /* 0x000000c815107836 */ /* 0x041fe40000000000 */
[----:B-1----:R-:W-:Y:S02]  /*3a20*/  IMAD.MOV.U32 R0, RZ, RZ, R6 ;  /* 0x000000ffff007224 */ /* 0x002fe400078e0006 */
[----:B------:R-:W-:-:S02]  /*3a30*/  VIADD R6, R21, 0xd4 ;  /* 0x000000d415067836 */ /* 0x000fc40000000000 */
[----:B------:R-:W-:Y:S01]  /*3a40*/  @!P6 IMAD.MOV R0, RZ, RZ, -R0 ;  /* 0x000000ffff00e224 */ /* 0x000fe200078e0a00 */
[----:B------:R-:W-:Y:S01]  /*3a50*/  ISETP.GT.U32.AND P6, PT, R20, R3, PT ;  /* 0x000000031400720c */ /* 0x000fe20003fc4070 */
[--C-:B------:R-:W-:Y:S01]  /*3a60*/  @!P4 IMAD.IADD R8, R8, 0x1, -R20.reuse ;  /* 0x000000010808c824 */ /* 0x100fe200078e0a14 */
[----:B------:R-:W-:Y:S01]  /*3a70*/  IABS R5, R6 ;  /* 0x0000000600057213 */ /* 0x000fe20000000000 */
[C---:B--2---:R-:W-:Y:S01]  /*3a80*/  VIADD R7, R21.reuse, 0xd2 ;  /* 0x000000d215077836 */ /* 0x044fe20000000000 */
[----:B------:R0:W-:Y:S01]  /*3a90*/  STL [R1+0xc8], R0 ;  /* 0x0000c80001007387 */ /* 0x0001e20000100800 */
[----:B------:R-:W-:Y:S01]  /*3aa0*/  @!P0 IMAD.IADD R2, R2, 0x1, -R20 ;  /* 0x0000000102028824 */ /* 0x000fe200078e0a14 */
[----:B------:R-:W-:Y:S01]  /*3ab0*/  ISETP.GE.AND P0, PT, R6, RZ, PT ;  /* 0x000000ff0600720c */ /* 0x000fe20003f06270 */
[----:B------:R-:W-:Y:S01]  /*3ac0*/  VIADD R13, R21, 0xc6 ;  /* 0x000000c6150d7836 */ /* 0x000fe20000000000 */
[----:B------:R-:W-:Y:S02]  /*3ad0*/  IABS R9, R7 ;  /* 0x0000000700097213 */ /* 0x000fe40000000000 */
[----:B------:R-:W-:Y:S01]  /*3ae0*/  ISETP.GE.AND P4, PT, R7, RZ, PT ;  /* 0x000000ff0700720c */ /* 0x000fe20003f86270 */
[----:B------:R-:W-:Y:S01]  /*3af0*/  IMAD.HI.U32 R7, R22, R5, RZ ;  /* 0x0000000516077227 */ /* 0x000fe200078e00ff */
[----:B------:R-:W-:-:S03]  /*3b00*/  IABS R12, R13 ;  /* 0x0000000d000c7213 */ /* 0x000fc60000000000 */
[----:B0-----:R-:W-:Y:S02]  /*3b10*/  IMAD.MOV.U32 R0, RZ, RZ, R4 ;  /* 0x000000ffff007224 */ /* 0x001fe400078e0004 */
[----:B------:R-:W-:Y:S01]  /*3b20*/  @!P6 IMAD.IADD R3, R3, 0x1, -R20 ;  /* 0x000000010303e824 */ /* 0x000fe200078e0a14 */
[C---:B------:R-:W-:Y:S01]  /*3b30*/  ISETP.GT.U32.AND P6, PT, R20.reuse, R8, PT ;  /* 0x000000081400720c */ /* 0x040fe20003fc4070 */
[----:B------:R-:W-:Y:S02]  /*3b40*/  @!P3 IMAD.MOV R0, RZ, RZ, -R0 ;  /* 0x000000ffff00b224 */ /* 0x000fe400078e0a00 */
[----:B------:R-:W-:Y:S01]  /*3b50*/  IMAD.MOV.U32 R6, RZ, RZ, R9 ;  /* 0x000000ffff067224 */ /* 0x000fe200078e0009 */
[----:B------:R-:W-:Y:S01]  /*3b60*/  ISETP.GT.U32.AND P3, PT, R20, R3, PT ;  /* 0x000000031400720c */ /* 0x000fe20003f64070 */
[----:B------:R-:W-:Y:S01]  /*3b70*/  VIADD R9, R21, 0xcc ;  /* 0x000000cc15097836 */ /* 0x000fe20000000000 */
[----:B------:R0:W-:Y:S01]  /*3b80*/  STL [R1+0xcc], R0 ;  /* 0x0000cc0001007387 */ /* 0x0001e20000100800 */
[----:B------:R-:W-:-:S04]  /*3b90*/  IMAD.HI.U32 R4, R22, R6, RZ ;  /* 0x0000000616047227 */ /* 0x000fc800078e00ff */
[----:B------:R-:W-:Y:S02]  /*3ba0*/  IMAD.MOV R4, RZ, RZ, -R4 ;  /* 0x000000ffff047224 */ /* 0x000fe400078e0a04 */
[----:B------:R-:W-:Y:S02]  /*3bb0*/  @!P6 IMAD.IADD R8, R8, 0x1, -R20 ;  /* 0x000000010808e824 */ /* 0x000fe400078e0a14 */
[----:B------:R-:W-:Y:S02]  /*3bc0*/  IMAD R4, R20, R4, R6 ;  /* 0x0000000414047224 */ /* 0x000fe400078e0206 */
[----:B0-----:R-:W-:Y:S02]  /*3bd0*/  IMAD.MOV.U32 R0, RZ, RZ, R2 ;  /* 0x000000ffff007224 */ /* 0x001fe400078e0002 */
[----:B------:R-:W-:Y:S02]  /*3be0*/  IMAD.MOV R2, RZ, RZ, -R7 ;  /* 0x000000ffff027224 */ /* 0x000fe400078e0a07 */
[----:B------:R-:W-:-:S02]  /*3bf0*/  IMAD.MOV.U32 R11, RZ, RZ, R8 ;  /* 0x000000ffff0b7224 */ /* 0x000fc400078e0008 */
[C---:B------:R-:W-:Y:S02]  /*3c00*/  IMAD R5, R20.reuse, R2, R5 ;  /* 0x0000000214057224 */ /* 0x040fe400078e0205 */
[----:B------:R-:W-:Y:S01]  /*3c10*/  @!P5 IMAD.MOV R11, RZ, RZ, -R11 ;  /* 0x000000ffff0bd224 */ /* 0x000fe200078e0a0b */
[C---:B------:R-:W-:Y:S01]  /*3c20*/  ISETP.GT.U32.AND P5, PT, R20.reuse, R4, PT ;  /* 0x000000041400720c */ /* 0x040fe20003fa4070 */
[----:B------:R-:W-:Y:S01]  /*3c30*/  @!P2 IMAD.MOV R0, RZ, RZ, -R0 ;  /* 0x000000ffff00a224 */ /* 0x000fe200078e0a00 */
[----:B------:R-:W-:Y:S01]  /*3c40*/  ISETP.GT.U32.AND P6, PT, R20, R5, PT ;  /* 0x000000051400720c */ /* 0x000fe20003fc4070 */
[----:B------:R-:W-:Y:S01]  /*3c50*/  @!P3 IMAD.IADD R3, R3, 0x1, -R20 ;  /* 0x000000010303b824 */ /* 0x000fe200078e0a14 */
[----:B------:R-:W-:Y:S01]  /*3c60*/  ISETP.GE.AND P2, PT, R10, RZ, PT ;  /* 0x000000ff0a00720c */ /* 0x000fe20003f46270 */
[C---:B------:R-:W-:Y:S01]  /*3c70*/  VIADD R7, R21.reuse, 0xce ;  /* 0x000000ce15077836 */ /* 0x040fe20000000000 */
[----:B------:R-:W-:Y:S01]  /*3c80*/  IABS R10, R10 ;  /* 0x0000000a000a7213 */ /* 0x000fe20000000000 */
[----:B------:R0:W-:Y:S01]  /*3c90*/  STL [R1+0xd0], R0 ;  /* 0x0000d00001007387 */ /* 0x0001e20000100800 */
[----:B------:R-:W-:-:S02]  /*3ca0*/  VIADD R2, R21, 0xca ;  /* 0x000000ca15027836 */ /* 0x000fc40000000000 */
[----:B------:R-:W-:Y:S01]  /*3cb0*/  ISETP.GE.AND P3, PT, R7, RZ, PT ;  /* 0x000000ff0700720c */ /* 0x000fe20003f66270 */
[----:B------:R-:W-:Y:S01]  /*3cc0*/  IMAD.HI.U32 R6, R22, R10, RZ ;  /* 0x0000000a16067227 */ /* 0x000fe200078e00ff */
[----:B------:R-:W-:Y:S01]  /*3cd0*/  IABS R7, R7 ;  /* 0x0000000700077213 */ /* 0x000fe20000000000 */
[----:B------:R1:W-:Y:S01]  /*3ce0*/  STL [R1+0xd4], R11 ;  /* 0x0000d40b01007387 */ /* 0x0003e20000100800 */
[----:B------:R-:W-:Y:S01]  /*3cf0*/  IABS R8, R2 ;  /* 0x0000000200087213 */ /* 0x000fe20000000000 */
[----:B------:R-:W-:Y:S02]  /*3d00*/  @!P6 IMAD.IADD R5, R5, 0x1, -R20 ;  /* 0x000000010505e824 */ /* 0x000fe400078e0a14 */
[----:B0-----:R-:W-:Y:S02]  /*3d10*/  IMAD.MOV.U32 R0, RZ, RZ, R3 ;  /* 0x000000ffff007224 */ /* 0x001fe400078e0003 */
[----:B------:R-:W-:Y:S01]  /*3d20*/  IMAD.MOV R6, RZ, RZ, -R6 ;  /* 0x000000ffff067224 */ /* 0x000fe200078e0a06 */
[----:B------:R-:W-:Y:S01]  /*3d30*/  ISETP.GT.U32.AND P6, PT, R20, R5, PT ;  /* 0x000000051400720c */ /* 0x000fe20003fc4070 */
[----:B------:R-:W-:Y:S01]  /*3d40*/  @!P1 IMAD.MOV R0, RZ, RZ, -R0 ;  /* 0x000000ffff009224 */ /* 0x000fe200078e0a00 */
[----:B------:R-:W-:Y:S01]  /*3d50*/  ISETP.GE.AND P1, PT, R9, RZ, PT ;  /* 0x000000ff0900720c */ /* 0x000fe20003f26270 */
[----:B------:R-:W-:Y:S01]  /*3d60*/  @!P5 IMAD.IADD R4, R4, 0x1, -R20 ;  /* 0x000000010404d824 */ /* 0x000fe200078e0a14 */
[----:B------:R-:W-:Y:S01]  /*3d70*/  IABS R9, R9 ;  /* 0x0000000900097213 */ /* 0x000fe20000000000 */
[----:B------:R-:W-:Y:S01]  /*3d80*/  IMAD R10, R20, R6, R10 ;  /* 0x00000006140a7224 */ /* 0x000fe200078e020a */
[----:B------:R0:W-:Y:S01]  /*3d90*/  STL [R1+0xe0], R0 ;  /* 0x0000e00001007387 */ /* 0x0001e20000100800 */
[----:B------:R-:W-:Y:S01]  /*3da0*/  IMAD.HI.U32 R3, R22, R7, RZ ;  /* 0x0000000716037227 */ /* 0x000fe200078e00ff */
[----:B------:R-:W-:-:S03]  /*3db0*/  ISETP.GT.U32.AND P5, PT, R20, R4, PT ;  /* 0x000000041400720c */ /* 0x000fc60003fa4070 */
[----:B-1----:R-:W-:-:S04]  /*3dc0*/  IMAD.HI.U32 R11, R22, R9, RZ ;  /* 0x00000009160b7227 */ /* 0x002fc800078e00ff */
[----:B------:R-:W-:Y:S01]  /*3dd0*/  @!P6 IMAD.IADD R5, R5, 0x1, -R20 ;  /* 0x000000010505e824 */ /* 0x000fe200078e0a14 */
[----:B------:R-:W-:Y:S01]  /*3de0*/  ISETP.GT.U32.AND P6, PT, R20, R10, PT ;  /* 0x0000000a1400720c */ /* 0x000fe20003fc4070 */
[----:B------:R-:W-:-:S04]  /*3df0*/  IMAD.HI.U32 R6, R22, R8, RZ ;  /* 0x0000000816067227 */ /* 0x000fc800078e00ff */
[----:B------:R-:W-:Y:S02]  /*3e00*/  IMAD.MOV R11, RZ, RZ, -R11 ;  /* 0x000000ffff0b7224 */ /* 0x000fe400078e0a0b */
[----:B------:R-:W-:Y:S02]  /*3e10*/  IMAD.MOV R3, RZ, RZ, -R3 ;  /* 0x000000ffff037224 */ /* 0x000fe400078e0a03 */
[----:B------:R-:W-:Y:S02]  /*3e20*/  IMAD.MOV R6, RZ, RZ, -R6 ;  /* 0x000000ffff067224 */ /* 0x000fe400078e0a06 */
[C---:B------:R-:W-:Y:S02]  /*3e30*/  IMAD R9, R20.reuse, R11, R9 ;  /* 0x0000000b14097224 */ /* 0x040fe400078e0209 */
[----:B------:R-:W-:Y:S01]  /*3e40*/  IMAD R7, R20, R3, R7 ;  /* 0x0000000314077224 */ /* 0x000fe200078e0207 */
[----:B------:R-:W-:Y:S01]  /*3e50*/  IABS R3, R16 ;  /* 0x0000001000037213 */ /* 0x000fe20000000000 */
[----:B0-----:R-:W-:-:S02]  /*3e60*/  IMAD.MOV.U32 R0, RZ, RZ, R5 ;  /* 0x000000ffff007224 */ /* 0x001fc400078e0005 */
[----:B------:R-:W-:Y:S02]  /*3e70*/  IMAD R8, R20, R6, R8 ;  /* 0x0000000614087224 */ /* 0x000fe400078e0208 */
[----:B------:R-:W-:Y:S01]  /*3e80*/  @!P5 IMAD.IADD R4, R4, 0x1, -R20 ;  /* 0x000000010404d824 */ /* 0x000fe200078e0a14 */
[C---:B------:R-:W-:Y:S01]  /*3e90*/  ISETP.GT.U32.AND P5, PT, R20.reuse, R9, PT ;  /* 0x000000091400720c */ /* 0x040fe20003fa4070 */
[----:B------:R-:W-:Y:S01]  /*3ea0*/  @!P0 IMAD.MOV R0, RZ, RZ, -R0 ;  /* 0x000000ffff008224 */ /* 0x000fe200078e0a00 */
[----:B------:R-:W-:Y:S01]  /*3eb0*/  ISETP.GT.U32.AND P0, PT, R20, R7, PT ;  /* 0x000000071400720c */ /* 0x000fe20003f04070 */
[----:B------:R-:W-:Y:S01]  /*3ec0*/  @!P6 IMAD.IADD R10, R10, 0x1, -R20 ;  /* 0x000000010a0ae824 */ /* 0x000fe200078e0a14 */
[----:B------:R-:W-:Y:S01]  /*3ed0*/  ISETP.GT.U32.AND P6, PT, R20, R8, PT ;  /* 0x000000081400720c */ /* 0x000fe20003fc4070 */
[----:B------:R-:W-:Y:S01]  /*3ee0*/  IMAD.HI.U32 R5, R22, R3, RZ ;  /* 0x0000000316057227 */ /* 0x000fe200078e00ff */
[----:B------:R0:W-:Y:S03]  /*3ef0*/  STL [R1+0xe4], R0 ;  /* 0x0000e40001007387 */ /* 0x0001e60000100800 */
[----:B------:R-:W-:-:S02]  /*3f00*/  IMAD.MOV R5, RZ, RZ, -R5 ;  /* 0x000000ffff057224 */ /* 0x000fc400078e0a05 */
[----:B------:R-:W-:Y:S02]  /*3f10*/  VIADD R6, R21, 0xc4 ;  /* 0x000000c415067836 */ /* 0x000fe40000000000 */
[--C-:B------:R-:W-:Y:S02]  /*3f20*/  @!P5 IMAD.IADD R9, R9, 0x1, -R20.reuse ;  /* 0x000000010909d824 */ /* 0x100fe400078e0a14 */
[--C-:B------:R-:W-:Y:S01]  /*3f30*/  @!P0 IMAD.IADD R7, R7, 0x1, -R20.reuse ;  /* 0x0000000107078824 */ /* 0x100fe200078e0a14 */
[----:B------:R-:W-:Y:S01]  /*3f40*/  ISETP.GT.U32.AND P0, PT, R20, R10, PT ;  /* 0x0000000a1400720c */ /* 0x000fe20003f04070 */
[----:B------:R-:W-:Y:S01]  /*3f50*/  @!P6 IMAD.IADD R8, R8, 0x1, -R20 ;  /* 0x000000010808e824 */ /* 0x000fe200078e0a14 */
[C---:B------:R-:W-:Y:S01]  /*3f60*/  ISETP.GT.U32.AND P6, PT, R20.reuse, R9, PT ;  /* 0x000000091400720c */ /* 0x040fe20003fc4070 */
[----:B0-----:R-:W-:Y:S01]  /*3f70*/  IMAD.MOV.U32 R0, RZ, RZ, R4 ;  /* 0x000000ffff007224 */ /* 0x001fe200078e0004 */
[----:B------:R-:W-:Y:S01]  /*3f80*/  ISETP.GT.U32.AND P5, PT, R20, R7, PT ;  /* 0x000000071400720c */ /* 0x000fe20003fa4070 */
[----:B------:R-:W-:Y:S01]  /*3f90*/  IMAD.HI.U32 R4, R22, R12, RZ ;  /* 0x0000000c16047227 */ /* 0x000fe200078e00ff */
[----:B------:R-:W-:-:S03]  /*3fa0*/  IABS R15, R6 ;  /* 0x00000006000f7213 */ /* 0x000fc60000000000 */
[----:B------:R-:W-:Y:S02]  /*3fb0*/  IMAD.MOV R4, RZ, RZ, -R4 ;  /* 0x000000ffff047224 */ /* 0x000fe400078e0a04 */
[----:B------:R-:W-:Y:S01]  /*3fc0*/  @!P4 IMAD.MOV R0, RZ, RZ, -R0 ;  /* 0x000000ffff00c224 */ /* 0x000fe200078e0a00 */
[C---:B------:R-:W-:Y:S01]  /*3fd0*/  ISETP.GT.U32.AND P4, PT, R20.reuse, R8, PT ;  /* 0x000000081400720c */ /* 0x040fe20003f84070 */
[C---:B------:R-:W-:Y:S02]  /*3fe0*/  IMAD R3, R20.reuse, R5, R3 ;  /* 0x0000000514037224 */ /* 0x040fe400078e0203 */
[----:B------:R-:W-:Y:S01]  /*3ff0*/  IMAD R12, R20, R4, R12 ;  /* 0x00000004140c7224 */ /* 0x000fe200078e020c */
[----:B------:R0:W-:Y:S01]  /*4000*/  STL [R1+0xe8], R0 ;  /* 0x0000e80001007387 */ /* 0x0001e20000100800 */
[--C-:B------:R-:W-:Y:S01]  /*4010*/  @!P0 IMAD.IADD R10, R10, 0x1, -R20.reuse ;  /* 0x000000010a0a8824 */ /* 0x100fe200078e0a14 */
[C---:B------:R-:W-:Y:S01]  /*4020*/  ISETP.GT.U32.AND P0, PT, R20.reuse, R3, PT ;  /* 0x000000031400720c */ /* 0x040fe20003f04070 */
[----:B------:R-:W-:Y:S01]  /*4030*/  @!P6 IMAD.IADD R9, R9, 0x1, -R20 ;  /* 0x000000010909e824 */ /* 0x000fe200078e0a14 */
[----:B------:R-:W-:Y:S01]  /*4040*/  ISETP.GT.U32.AND P6, PT, R20, R12, PT ;  /* 0x0000000c1400720c */ /* 0x000fe20003fc4070 */
[----:B------:R-:W-:-:S02]  /*4050*/  VIADD R4, R21, 0xc0 ;  /* 0x000000c015047836 */ /* 0x000fc40000000000 */
[--C-:B------:R-:W-:Y:S01]  /*4060*/  @!P5 IMAD.IADD R7, R7, 0x1, -R20.reuse ;  /* 0x000000010707d824 */ /* 0x100fe200078e0a14 */
[----:B------:R-:W-:Y:S01]  /*4070*/  ISETP.GE.AND P5, PT, R2, RZ, PT ;  /* 0x000000ff0200720c */ /* 0x000fe20003fa6270 */
[--C-:B------:R-:W-:Y:S01]  /*4080*/  @!P4 IMAD.IADD R8, R8, 0x1, -R20.reuse ;  /* 0x000000010808c824 */ /* 0x100fe200078e0a14 */
[----:B------:R-:W-:Y:S01]  /*4090*/  ISETP.GE.AND P4, PT, R16, RZ, PT ;  /* 0x000000ff1000720c */ /* 0x000fe20003f86270 */
[----:B0-----:R-:W-:Y:S01]  /*40a0*/  IMAD.MOV.U32 R0, RZ, RZ, R7 ;  /* 0x000000ffff007224 */ /* 0x001fe200078e0007 */
[----:B------:R-:W-:Y:S01]  /*40b0*/  IABS R16, R4 ;  /* 0x0000000400107213 */ /* 0x000fe20000000000 */
[----:B------:R-:W-:Y:S02]  /*40c0*/  VIADD R5, R21, 0xc2 ;  /* 0x000000c215057836 */ /* 0x000fe40000000000 */
[--C-:B------:R-:W-:Y:S01]  /*40d0*/  @!P0 IMAD.IADD R3, R3, 0x1, -R20.reuse ;  /* 0x0000000103038824 */ /* 0x100fe200078e0a14 */
[----:B------:R-:W-:Y:S01]  /*40e0*/  ISETP.GE.AND P0, PT, R13, RZ, PT ;  /* 0x000000ff0d00720c */ /* 0x000fe20003f06270 */
[----:B------:R-:W-:Y:S01]  /*40f0*/  @!P6 IMAD.IADD R12, R12, 0x1, -R20 ;  /* 0x000000010c0ce824 */ /* 0x000fe200078e0a14 */
[----:B------:R-:W-:Y:S01]  /*4100*/  IABS R14, R5 ;  /* 0x00000005000e7213 */ /* 0x000fe20000000000 */
[----:B------:R-:W-:-:S02]  /*4110*/  IMAD.MOV.U32 R13, RZ, RZ, R16 ;  /* 0x000000ffff0d7224 */ /* 0x000fc400078e0010 */
[----:B------:R-:W-:Y:S01]  /*4120*/  @!P3 IMAD.MOV R0, RZ, RZ, -R0 ;  /* 0x000000ffff00b224 */ /* 0x000fe200078e0a00 */
[----:B------:R-:W-:Y:S01]  /*4130*/  ISETP.GT.U32.AND P3, PT, R20, R12, PT ;  /* 0x0000000c1400720c */ /* 0x000fe20003f64070 */
[----:B------:R-:W-:-:S04]  /*4140*/  IMAD.HI.U32 R11, R22, R15, RZ ;  /* 0x0000000f160b7227 */ /* 0x000fc800078e00ff */
[----:B------:R-:W-:Y:S02]  /*4150*/  IMAD.MOV.U32 R17, RZ, RZ, R10 ;  /* 0x000000ffff117224 */ /* 0x000fe400078e000a */
[----:B------:R-:W-:-:S04]  /*4160*/  IMAD.HI.U32 R10, R22, R13, RZ ;  /* 0x0000000d160a7227 */ /* 0x000fc800078e00ff */
[----:B------:R-:W-:Y:S02]  /*4170*/  IMAD.MOV R11, RZ, RZ, -R11 ;  /* 0x000000ffff0b7224 */ /* 0x000fe400078e0a0b */
[----:B------:R-:W-:Y:S02]  /*4180*/  IMAD.MOV R7, RZ, RZ, -R10 ;  /* 0x000000ffff077224 */ /* 0x000fe400078e0a0a */
[----:B------:R-:W-:Y:S01]  /*4190*/  @!P2 IMAD.MOV R17, RZ, RZ, -R17 ;  /* 0x000000ffff11a224 */ /* 0x000fe200078e0a11 */
[C---:B------:R-:W-:Y:S01]  /*41a0*/  ISETP.GT.U32.AND P2, PT, R20.reuse, R3, PT ;  /* 0x000000031400720c */ /* 0x040fe20003f44070 */
[C---:B------:R-:W-:Y:S02]  /*41b0*/  IMAD R15, R20.reuse, R11, R15 ;  /* 0x0000000b140f7224 */ /* 0x040fe400078e020f */
[----:B------:R-:W-:Y:S01]  /*41c0*/  IMAD R13, R20, R7, R13 ;  /* 0x00000007140d7224 */ /* 0x000fe200078e020d */
[----:B------:R-:W-:Y:S01]  /*41d0*/  STL [R1+0xf4], R17 ;  /* 0x0000f41101007387 */ /* 0x000fe20000100800 */
[----:B------:R-:W-:Y:S01]  /*41e0*/  IMAD.HI.U32 R2, R22, R14, RZ ;  /* 0x0000000e16027227 */ /* 0x000fe200078e00ff */
[----:B------:R-:W-:-:S02]  /*41f0*/  ISETP.GT.U32.AND P6, PT, R20, R15, PT ;  /* 0x0000000f1400720c */ /* 0x000fc40003fc4070 */
[----:B------:R0:W-:Y:S01]  /*4200*/  STL [R1+0xf8], R0 ;  /* 0x0000f80001007387 */ /* 0x0001e20000100800 */
[----:B------:R-:W-:Y:S01]  /*4210*/  @!P3 IMAD.IADD R12, R12, 0x1, -R20 ;  /* 0x000000010c0cb824 */ /* 0x000fe200078e0a14 */
[C---:B------:R-:W-:Y:S01]  /*4220*/  ISETP.GT.U32.AND P3, PT, R20.reuse, R13, PT ;  /* 0x0000000d1400720c */ /* 0x040fe20003f64070 */
[----:B------:R-:W-:Y:S02]  /*4230*/  IMAD.MOV R2, RZ, RZ, -R2 ;  /* 0x000000ffff027224 */ /* 0x000fe400078e0a02 */
[----:B------:R-:W-:Y:S01]  /*4240*/  @!P2 IMAD.IADD R3, R3, 0x1, -R20 ;  /* 0x000000010303a824 */ /* 0x000fe200078e0a14 */
[----:B------:R-:W-:Y:S01]  /*4250*/  ISETP.GE.AND P2, PT, R5, RZ, PT ;  /* 0x000000ff0500720c */ /* 0x000fe20003f46270 */
[----:B------:R-:W-:Y:S02]  /*4260*/  IMAD R14, R20, R2, R14 ;  /* 0x00000002140e7224 */ /* 0x000fe400078e020e */
[----:B------:R-:W-:Y:S02]  /*4270*/  VIADD R5, R21, 0xbc ;  /* 0x000000bc15057836 */ /* 0x000fe40000000000 */
[----:B0-----:R-:W-:-:S02]  /*4280*/  IMAD.MOV.U32 R0, RZ, RZ, R8 ;  /* 0x000000ffff007224 */ /* 0x001fc400078e0008 */
[----:B------:R-:W-:Y:S01]  /*4290*/  @!P6 IMAD.IADD R15, R15, 0x1, -R20 ;  /* 0x000000010f0fe824 */ /* 0x000fe200078e0a14 */
[----:B------:R-:W-:Y:S01]  /*42a0*/  ISETP.GE.AND P6, PT, R4, RZ, PT ;  /* 0x000000ff0400720c */ /* 0x000fe20003fc6270 */
[----:B------:R-:W-:Y:S01]  /*42b0*/  @!P5 IMAD.MOV R0, RZ, RZ, -R0 ;  /* 0x000000ffff00d224 */ /* 0x000fe200078e0a00 */
[----:B------:R-:W-:Y:S01]  /*42c0*/  ISETP.GT.U32.AND P5, PT, R20, R14, PT ;  /* 0x0000000e1400720c */ /* 0x000fe20003fa4070 */
[----:B------:R-:W-:Y:S01]  /*42d0*/  @!P3 IMAD.IADD R13, R13, 0x1, -R20 ;  /* 0x000000010d0db824 */ /* 0x000fe200078e0a14 */
[----:B------:R-:W-:Y:S01]  /*42e0*/  IABS R4, R5 ;  /* 0x0000000500047213 */ /* 0x000fe20000000000 */
[----:B------:R-:W-:Y:S02]  /*42f0*/  VIADD R2, R21, 0xbe ;  /* 0x000000be15027836 */ /* 0x000fe40000000000 */
[----:B------:R-:W-:Y:S01]  /*4300*/  @!P1 IMAD.MOV R9, RZ, RZ, -R9 ;  /* 0x000000ffff099224 */ /* 0x000fe200078e0a09 */
[----:B------:R-:W-:Y:S01]  /*4310*/  ISETP.GE.AND P1, PT, R6, RZ, PT ;  /* 0x000000ff0600720c */ /* 0x000fe20003f26270 */
[----:B------:R-:W-:Y:S01]  /*4320*/  IMAD.HI.U32 R6, R22, R4, RZ ;  /* 0x0000000416067227 */ /* 0x000fe200078e00ff */
[----:B------:R-:W-:-:S02]  /*4330*/  ISETP.GT.U32.AND P3, PT, R20, R13, PT ;  /* 0x0000000d1400720c */ /* 0x000fc40003f64070 */
[----:B------:R-:W-:Y:S01]  /*4340*/  IABS R10, R2 ;  /* 0x00000002000a7213 */ /* 0x000fe20000000000 */
[----:B------:R-:W-:Y:S01]  /*4350*/  IMAD.MOV R6, RZ, RZ, -R6 ;  /* 0x000000ffff067224 */ /* 0x000fe200078e0a06 */
[----:B------:R-:W-:Y:S01]  /*4360*/  STL [R1+0xfc], R9 ;  /* 0x0000fc0901007387 */ /* 0x000fe20000100800 */
[----:B------:R-:W-:Y:S01]  /*4370*/  @!P5 IMAD.IADD R14, R14, 0x1, -R20 ;  /* 0x000000010e0ed824 */ /* 0x000fe200078e0a14 */
[----:B------:R-:W-:Y:S01]  /*4380*/  ISETP.GT.U32.AND P5, PT, R20, R15, PT ;  /* 0x0000000f1400720c */ /* 0x000fe20003fa4070 */
[----:B------:R-:W-:Y:S01]  /*4390*/  IMAD.HI.U32 R7, R22, R10, RZ ;  /* 0x0000000a16077227 */ /* 0x000fe200078e00ff */
[----:B------:R0:W-:Y:S03]  /*43a0*/  STL [R1+0x10c], R0 ;  /* 0x00010c0001007387 */ /* 0x0001e60000100800 */
[----:B------:R-:W-:Y:S02]  /*43b0*/  IMAD R4, R20, R6, R4 ;  /* 0x0000000614047224 */ /* 0x000fe400078e0204 */
[----:B------:R-:W-:-:S02]  /*43c0*/  IMAD.MOV R7, RZ, RZ, -R7 ;  /* 0x000000ffff077224 */ /* 0x000fc400078e0a07 */
[----:B------:R-:W-:Y:S01]  /*43d0*/  @!P3 IMAD.IADD R13, R13, 0x1, -R20 ;  /* 0x000000010d0db824 */ /* 0x000fe200078e0a14 */
[C---:B------:R-:W-:Y:S01]  /*43e0*/  ISETP.GT.U32.AND P3, PT, R20.reuse, R4, PT ;  /* 0x000000041400720c */ /* 0x040fe20003f64070 */
[C---:B------:R-:W-:Y:S02]  /*43f0*/  IMAD R10, R20.reuse, R7, R10 ;  /* 0x00000007140a7224 */ /* 0x040fe400078e020a */
[----:B0-----:R-:W-:Y:S02]  /*4400*/  IMAD.MOV.U32 R0, RZ, RZ, R3 ;  /* 0x000000ffff007224 */ /* 0x001fe400078e0003 */
[----:B------:R-:W-:Y:S01]  /*4410*/  @!P5 IMAD.IADD R15, R15, 0x1, -R20 ;  /* 0x000000010f0fd824 */ /* 0x000fe200078e0a14 */
[C---:B------:R-:W-:Y:S01]  /*4420*/  ISETP.GT.U32.AND P5, PT, R20.reuse, R10, PT ;  /* 0x0000000a1400720c */ /* 0x040fe20003fa4070 */
[----:B------:R-:W-:Y:S01]  /*4430*/  @!P4 IMAD.MOV R0, RZ, RZ, -R0 ;  /* 0x000000ffff00c224 */ /* 0x000fe200078e0a00 */
[----:B------:R-:W-:Y:S01]  /*4440*/  ISETP.GT.U32.AND P4, PT, R20, R14, PT ;  /* 0x0000000e1400720c */ /* 0x000fe20003f84070 */
[----:B------:R-:W-:-:S02]  /*4450*/  VIADD R6, R21, 0xb6 ;  /* 0x000000b615067836 */ /* 0x000fc40000000000 */
[C---:B------:R-:W-:Y:S01]  /*4460*/  VIADD R8, R21.reuse, 0xba ;  /* 0x000000ba15087836 */ /* 0x040fe20000000000 */
[----:B------:R0:W-:Y:S01]  /*4470*/  STL [R1+0x138], R0 ;  /* 0x0001380001007387 */ /* 0x0001e20000100800 */
[----:B------:R-:W-:Y:S01]  /*4480*/  @!P3 IMAD.IADD R4, R4, 0x1, -R20 ;  /* 0x000000010404b824 */ /* 0x000fe200078e0a14 */
[----:B------:R-:W-:Y:S01]  /*4490*/  IABS R9, R6 ;  /* 0x0000000600097213 */ /* 0x000fe20000000000 */
[----:B------:R-:W-:Y:S01]  /*44a0*/  VIADD R3, R21, 0xb8 ;  /* 0x000000b815037836 */ /* 0x000fe20000000000 */
[----:B------:R-:W-:Y:S01]  /*44b0*/  IABS R11, R8 ;  /* 0x00000008000b7213 */ /* 0x000fe20000000000 */
[----:B------:R-:W-:Y:S01]  /*44c0*/  IMAD.MOV.U32 R17, RZ, RZ, R12 ;  /* 0x000000ffff117224 */ /* 0x000fe200078e000c */
[----:B------:R-:W-:Y:S01]  /*44d0*/  ISETP.GT.U32.AND P3, PT, R20, R4, PT ;  /* 0x000000041400720c */ /* 0x000fe20003f64070 */
[----:B------:R-:W-:Y:S01]  /*44e0*/  @!P5 IMAD.IADD R10, R10, 0x1, -R20 ;  /* 0x000000010a0ad824 */ /* 0x000fe200078e0a14 */
[----:B------:R-:W-:Y:S01]  /*44f0*/  IABS R7, R3 ;  /* 0x0000000300077213 */ /* 0x000fe20000000000 */
[----:B------:R-:W-:Y:S01]  /*4500*/  IMAD.HI.U32 R12, R22, R9, RZ ;  /* 0x00000009160c7227 */ /* 0x000fe200078e00ff */
[----:B------:R-:W-:-:S03]  /*4510*/  ISETP.GE.AND P5, PT, R5, RZ, PT ;  /* 0x000000ff0500720c */ /* 0x000fc60003fa6270 */
[----:B0-----:R-:W-:Y:S02]  /*4520*/  IMAD.MOV.U32 R0, RZ, RZ, R15 ;  /* 0x000000ffff007224 */ /* 0x001fe400078e000f */
[----:B------:R-:W-:Y:S01]  /*4530*/  @!P4 IMAD.IADD R14, R14, 0x1, -R20 ;  /* 0x000000010e0ec824 */ /* 0x000fe200078e0a14 */
[----:B------:R-:W-:Y:S01]  /*4540*/  ISETP.GE.AND P4, PT, R2, RZ, PT ;  /* 0x000000ff0200720c */ /* 0x000fe20003f86270 */
[----:B------:R-:W-:-:S04]  /*4550*/  IMAD.HI.U32 R16, R22, R11, RZ ;  /* 0x0000000b16107227 */ /* 0x000fc800078e00ff */
[----:B------:R-:W-:Y:S01]  /*4560*/  @!P0 IMAD.MOV R17, RZ, RZ, -R17 ;  /* 0x000000ffff118224 */ /* 0x000fe200078e0a11 */
[----:B------:R-:W-:Y:S01]  /*4570*/  ISETP.GT.U32.AND P0, PT, R20, R10, PT ;  /* 0x0000000a1400720c */ /* 0x000fe20003f04070 */
[----:B------:R-:W-:Y:S02]  /*4580*/  IMAD.MOV R12, RZ, RZ, -R12 ;  /* 0x000000ffff0c7224 */ /* 0x000fe400078e0a0c */
[----:B------:R-:W-:Y:S01]  /*4590*/  @!P1 IMAD.MOV R0, RZ, RZ, -R0 ;  /* 0x000000ffff009224 */ /* 0x000fe200078e0a00 */
[----:B------:R-:W-:Y:S01]  /*45a0*/  STL [R1+0x13c], R17 ;  /* 0x00013c1101007387 */ /* 0x000fe20000100800 */
[----:B------:R-:W-:-:S03]  /*45b0*/  IMAD.HI.U32 R2, R22, R7, RZ ;  /* 0x0000000716027227 */ /* 0x000fc600078e00ff */
[----:B------:R0:W-:Y:S01]  /*45c0*/  STL [R1+0x140], R0 ;  /* 0x0001400001007387 */ /* 0x0001e20000100800 */
[----:B------:R-:W-:Y:S02]  /*45d0*/  IMAD.MOV R16, RZ, RZ, -R16 ;  /* 0x000000ffff107224 */ /* 0x000fe400078e0a10 */
[----:B------:R-:W-:Y:S01]  /*45e0*/  @!P2 IMAD.MOV R14, RZ, RZ, -R14 ;  /* 0x000000ffff0ea224 */ /* 0x000fe200078e0a0e */
[----:B------:R-:W-:Y:S01]  /*45f0*/  ISETP.GE.AND P2, PT, R8, RZ, PT ;  /* 0x000000ff0800720c */ /* 0x000fe20003f46270 */
[C---:B------:R-:W-:Y:S02]  /*4600*/  IMAD R8, R20.reuse, R12, R9 ;  /* 0x0000000c14087224 */ /* 0x040fe400078e0209 */
[----:B------:R-:W-:Y:S01]  /*4610*/  IMAD.MOV R2, RZ, RZ, -R2 ;  /* 0x000000ffff027224 */ /* 0x000fe200078e0a02 */
[----:B------:R-:W-:Y:S01]  /*4620*/  STL [R1+0x158], R14 ;  /* 0x0001580e01007387 */ /* 0x000fe20000100800 */
[----:B------:R-:W-:Y:S02]  /*4630*/  IMAD R11, R20, R16, R11 ;  /* 0x00000010140b7224 */ /* 0x000fe400078e020b */
[----:B0-----:R-:W-:-:S02]  /*4640*/  IMAD.MOV.U32 R0, RZ, RZ, R13 ;  /* 0x000000ffff007224 */ /* 0x001fc400078e000d */
[----:B------:R-:W-:Y:S01]  /*4650*/  @!P3 IMAD.IADD R4, R4, 0x1, -R20 ;  /* 0x000000010404b824 */ /* 0x000fe200078e0a14 */
[C---:B------:R-:W-:Y:S01]  /*4660*/  ISETP.GT.U32.AND P3, PT, R20.reuse, R8, PT ;  /* 0x000000081400720c */ /* 0x040fe20003f64070 */
[C---:B------:R-:W-:Y:S01]  /*4670*/  IMAD R7, R20.reuse, R2, R7 ;  /* 0x0000000214077224 */ /* 0x040fe200078e0207 */
[----:B------:R-:W-:Y:S01]  /*4680*/  ISETP.GT.U32.AND P1, PT, R20, R11, PT ;  /* 0x0000000b1400720c */ /* 0x000fe20003f24070 */
[----:B------:R-:W-:Y:S02]  /*4690*/  @!P6 IMAD.MOV R0, RZ, RZ, -R0 ;  /* 0x000000ffff00e224 */ /* 0x000fe400078e0a00 */
[----:B------:R-:W-:Y:S01]  /*46a0*/  @!P0 IMAD.IADD R10, R10, 0x1, -R20 ;  /* 0x000000010a0a8824 */ /* 0x000fe200078e0a14 */
[----:B------:R-:W-:Y:S01]  /*46b0*/  ISETP.GT.U32.AND P6, PT, R20, R7, PT ;  /* 0x000000071400720c */ /* 0x000fe20003fc4070 */
[----:B------:R-:W-:Y:S01]  /*46c0*/  VIADD R5, R21, 0xb4 ;  /* 0x000000b415057836 */ /* 0x000fe20000000000 */
[----:B------:R0:W-:Y:S01]  /*46d0*/  STL [R1+0x15c], R0 ;  /* 0x00015c0001007387 */ /* 0x0001e20000100800 */
[----:B------:R-:W-:Y:S01]  /*46e0*/  ISETP.GE.AND P0, PT, R3, RZ, PT ;  /* 0x000000ff0300720c */ /* 0x000fe20003f06270 */
[----:B------:R-:W-:-:S02]  /*46f0*/  VIADD R3, R21, 0xb2 ;  /* 0x000000b215037836 */ /* 0x000fc40000000000 */
[----:B------:R-:W-:Y:S01]  /*4700*/  IABS R2, R5 ;  /* 0x0000000500027213 */ /* 0x000fe20000000000 */
[--C-:B------:R-:W-:Y:S02]  /*4710*/  @!P3 IMAD.IADD R8, R8, 0x1, -R20.reuse ;  /* 0x000000010808b824 */ /* 0x100fe400078e0a14 */
[----:B------:R-:W-:Y:S01]  /*4720*/  @!P1 IMAD.IADD R11, R11, 0x1, -R20 ;  /* 0x000000010b0b9824 */ /* 0x000fe200078e0a14 */
[----:B------:R-:W-:Y:S01]  /*4730*/  ISETP.GE.AND P1, PT, R6, RZ, PT ;  /* 0x000000ff0600720c */ /* 0x000fe20003f26270 */
[----:B------:R-:W-:Y:S01]  /*4740*/  IMAD.HI.U32 R9, R22, R2, RZ ;  /* 0x0000000216097227 */ /* 0x000fe200078e00ff */
[----:B------:R-:W-:-:S03]  /*4750*/  ISETP.GT.U32.AND P3, PT, R20, R8, PT ;  /* 0x000000081400720c */ /* 0x000fc60003f64070 */
[----:B0-----:R-:W-:Y:S01]  /*4760*/  IMAD.MOV.U32 R0, RZ, RZ, R10 ;  /* 0x000000ffff007224 */ /* 0x001fe200078e000a */
[----:B------:R-:W-:Y:S01]  /*4770*/  IABS R10, R3 ;  /* 0x00000003000a7213 */ /* 0x000fe20000000000 */
[----:B------:R-:W-:Y:S01]  /*4780*/  @!P6 IMAD.IADD R7, R7, 0x1, -R20 ;  /* 0x000000010707e824 */ /* 0x000fe200078e0a14 */
[C---:B------:R-:W-:Y:S01]  /*4790*/  ISETP.GT.U32.AND P6, PT, R20.reuse, R11, PT ;  /* 0x0000000b1400720c */ /* 0x040fe20003fc4070 */
[----:B------:R-:W-:Y:S02]  /*47a0*/  @!P4 IMAD.MOV R0, RZ, RZ, -R0 ;  /* 0x000000ffff00c224 */ /* 0x000fe400078e0a00 */
[----:B------:R-:W-:Y:S01]  /*47b0*/  IMAD.MOV R9, RZ, RZ, -R9 ;  /* 0x000000ffff097224 */ /* 0x000fe200078e0a09 */
[C---:B------:R-:W-:Y:S01]  /*47c0*/  ISETP.GT.U32.AND P4, PT, R20.reuse, R7, PT ;  /* 0x000000071400720c */ /* 0x040fe20003f84070 */
[----:B------:R-:W-:Y:S01]  /*47d0*/  VIADD R6, R21, 0xb0 ;  /* 0x000000b015067836 */ /* 0x000fe20000000000 */
[----:B------:R0:W-:Y:S01]  /*47e0*/  STL [R1+0x160], R0 ;  /* 0x0001600001007387 */ /* 0x0001e20000100800 */
[----:B------:R-:W-:-:S02]  /*47f0*/  IMAD R2, R20, R9, R2 ;  /* 0x0000000914027224 */ /* 0x000fc400078e0202 */
[--C-:B------:R-:W-:Y:S01]  /*4800*/  @!P3 IMAD.IADD R8, R8, 0x1, -R20.reuse ;  /* 0x000000010808b824 */ /* 0x100fe200078e0a14 */
[----:B------:R-:W-:Y:S01]  /*4810*/  IABS R9, R6 ;  /* 0x0000000600097213 */ /* 0x000fe20000000000 */
[----:B------:R-:W-:Y:S02]  /*4820*/  VIADD R16, R21, 0x8a ;  /* 0x0000008a15107836 */ /* 0x000fe40000000000 */
[----:B------:R-:W-:Y:S01]  /*4830*/  @!P6 IMAD.IADD R11, R11, 0x1, -R20 ;  /* 0x000000010b0be824 */ /* 0x000fe200078e0a14 */
[----:B------:R-:W-:Y:S01]  /*4840*/  ISETP.GT.U32.AND P6, PT, R20, R2, PT ;  /* 0x000000021400720c */ /* 0x000fe20003fc4070 */
[----:B------:R-:W-:Y:S01]  /*4850*/  IMAD.HI.U32 R13, R22, R9, RZ ;  /* 0x00000009160d7227 */ /* 0x000fe200078e00ff */
[----:B------:R-:W-:-:S03]  /*4860*/  IABS R17, R16 ;  /* 0x0000001000117213 */ /* 0x000fc60000000000 */
[----:B0-----:R-:W-:Y:S02]  /*4870*/  IMAD.MOV.U32 R0, RZ, RZ, R4 ;  /* 0x000000ffff007224 */ /* 0x001fe400078e0004 */
[----:B------:R-:W-:-:S04]  /*4880*/  IMAD.HI.U32 R4, R22, R10, RZ ;  /* 0x0000000a16047227 */ /* 0x000fc800078e00ff */
[----:B------:R-:W-:Y:S02]  /*4890*/  IMAD.MOV R4, RZ, RZ, -R4 ;  /* 0x000000ffff047224 */ /* 0x000fe400078e0a04 */
[----:B------:R-:W-:Y:S01]  /*48a0*/  @!P4 IMAD.IADD R7, R7, 0x1, -R20 ;  /* 0x000000010707c824 */ /* 0x000fe200078e0a14 */
[----:B------:R-:W-:Y:S01]  /*48b0*/  ISETP.GE.AND P4, PT, R3, RZ, PT ;  /* 0x000000ff0300720c */ /* 0x000fe20003f86270 */
[C---:B------:R-:W-:Y:S02]  /*48c0*/  IMAD R10, R20.reuse, R4, R10 ;  /* 0x00000004140a7224 */ /* 0x040fe400078e020a */
[----:B------:R-:W-:Y:S01]  /*48d0*/  @!P5 IMAD.MOV R0, RZ, RZ, -R0 ;  /* 0x000000ffff00d224 */ /* 0x000fe200078e0a00 */
[----:B------:R-:W-:Y:S01]  /*48e0*/  ISETP.GE.AND P5, PT, R5, RZ, PT ;  /* 0x000000ff0500720c */ /* 0x000fe20003fa6270 */
[C---:B------:R-:W-:Y:S01]  /*48f0*/  VIADD R3, R21.reuse, 0xae ;  /* 0x000000ae15037836 */ /* 0x040fe20000000000 */
[----:B------:R-:W-:Y:S01]  /*4900*/  ISETP.GT.U32.AND P3, PT, R20, R10, PT ;  /* 0x0000000a1400720c */ /* 0x000fe20003f64070 */
[----:B------:R-:W-:Y:S01]  /*4910*/  IMAD.MOV R13, RZ, RZ, -R13 ;  /* 0x000000ffff0d7224 */ /* 0x000fe200078e0a0d */
[----:B------:R0:W-:Y:S01]  /*4920*/  STL [R1+0x164], R0 ;  /* 0x0001640001007387 */ /* 0x0001e20000100800 */
[----:B------:R-:W-:Y:S01]  /*4930*/  @!P6 IMAD.IADD R2, R2, 0x1, -R20 ;  /* 0x000000010202e824 */ /* 0x000fe200078e0a14 */
[----:B------:R-:W-:Y:S01]  /*4940*/  IABS R5, R3 ;  /* 0x0000000300057213 */ /* 0x000fe20000000000 */
[----:B------:R-:W-:Y:S01]  /*4950*/  IMAD R9, R20, R13, R9 ;  /* 0x0000000d14097224 */ /* 0x000fe200078e0209 */
[----:B------:R-:W-:Y:S01]  /*4960*/  ISETP.GE.AND P6, PT, R6, RZ, PT ;  /* 0x000000ff0600720c */ /* 0x000fe20003fc6270 */
[----:B------:R-:W-:-:S02]  /*4970*/  VIADD R4, R21, 0xac ;  /* 0x000000ac15047836 */ /* 0x000fc40000000000 */
[----:B------:R-:W-:-:S03]  /*4980*/  IMAD.HI.U32 R6, R22, R5, RZ ;  /* 0x0000000516067227 */ /* 0x000fc600078e00ff */
[----:B------:R-:W-:Y:S01]  /*4990*/  IABS R12, R4 ;  /* 0x00000004000c7213 */ /* 0x000fe20000000000 */
[----:B------:R-:W-:Y:S02]  /*49a0*/  @!P3 IMAD.IADD R10, R10, 0x1, -R20 ;  /* 0x000000010a0ab824 */ /* 0x000fe400078e0a14 */
[----:B0-----:R-:W-:Y:S02]  /*49b0*/  IMAD.MOV.U32 R0, RZ, RZ, R11 ;  /* 0x000000ffff007224 */ /* 0x001fe400078e000b */
[----:B------:R-:W-:Y:S01]  /*49c0*/  IMAD.MOV.U32 R11, RZ, RZ, R7 ;  /* 0x000000ffff0b7224 */ /* 0x000fe200078e0007 */
[C---:B------:R-:W-:Y:S01]  /*49d0*/  ISETP.GT.U32.AND P3, PT, R20.reuse, R10, PT ;  /* 0x0000000a1400720c */ /* 0x040fe20003f64070 */
[----:B------:R-:W-:Y:S01]  /*49e0*/  @!P2 IMAD.MOV R0, RZ, RZ, -R0 ;  /* 0x000000ffff00a224 */ /* 0x000fe200078e0a00 */
[C---:B------:R-:W-:Y:S01]  /*49f0*/  ISETP.GT.U32.AND P2, PT, R20.reuse, R2, PT ;  /* 0x000000021400720c */ /* 0x040fe20003f44070 */
[----:B------:R-:W-:Y:S01]  /*4a00*/  @!P0 IMAD.MOV R11, RZ, RZ, -R11 ;  /* 0x000000ffff0b8224 */ /* 0x000fe200078e0a0b */
[----:B------:R-:W-:Y:S01]  /*4a10*/  ISETP.GT.U32.AND P0, PT, R20, R9, PT ;  /* 0x000000091400720c */ /* 0x000fe20003f04070 */
[----:B------:R-:W-:Y:S01]  /*4a20*/  IMAD.MOV R6, RZ, RZ, -R6 ;  /* 0x000000ffff067224 */ /* 0x000fe200078e0a06 */
[----:B------:R0:W-:Y:S01]  /*4a30*/  STL [R1+0x168], R0 ;  /* 0x0001680001007387 */ /* 0x0001e20000100800 */
[----:B------:R-:W-:-:S03]  /*4a40*/  IMAD.HI.U32 R7, R22, R12, RZ ;  /* 0x0000000c16077227 */ /* 0x000fc600078e00ff */
[----:B------:R1:W-:Y:S01]  /*4a50*/  STL [R1+0x16c], R11 ;  /* 0x00016c0b01007387 */ /* 0x0003e20000100800 */
[----:B------:R-:W-:Y:S02]  /*4a60*/  IMAD R5, R20, R6, R5 ;  /* 0x0000000614057224 */ /* 0x000fe400078e0205 */
[--C-:B------:R-:W-:Y:S02]  /*4a70*/  @!P3 IMAD.IADD R10, R10, 0x1, -R20.reuse ;  /* 0x000000010a0ab824 */ /* 0x100fe400078e0a14 */
[----:B------:R-:W-:Y:S01]  /*4a80*/  IMAD.MOV R7, RZ, RZ, -R7 ;  /* 0x000000ffff077224 */ /* 0x000fe200078e0a07 */
[----:B------:R-:W-:Y:S01]  /*4a90*/  ISETP.GT.U32.AND P3, PT, R20, R5, PT ;  /* 0x000000051400720c */ /* 0x000fe20003f64070 */
[--C-:B------:R-:W-:Y:S01]  /*4aa0*/  @!P2 IMAD.IADD R2, R2, 0x1, -R20.reuse ;  /* 0x000000010202a824 */ /* 0x100fe200078e0a14 */
[----:B------:R-:W-:Y:S01]  /*4ab0*/  ISETP.GE.AND P2, PT, R4, RZ, PT ;  /* 0x000000ff0400720c */ /* 0x000fe20003f46270 */
[----:B------:R-:W-:Y:S02]  /*4ac0*/  @!P0 IMAD.IADD R9, R9, 0x1, -R20 ;  /* 0x0000000109098824 */ /* 0x000fe400078e0a14 */
[----:B0-----:R-:W-:-:S02]  /*4ad0*/  IMAD.MOV.U32 R0, RZ, RZ, R8 ;  /* 0x000000ffff007224 */ /* 0x001fc400078e0008 */
[C---:B------:R-:W-:Y:S01]  /*4ae0*/  IMAD R12, R20.reuse, R7, R12 ;  /* 0x00000007140c7224 */ /* 0x040fe200078e020c */
[C---:B------:R-:W-:Y:S01]  /*4af0*/  ISETP.GT.U32.AND P0, PT, R20.reuse, R9, PT ;  /* 0x000000091400720c */ /* 0x040fe20003f04070 */
[----:B-1----:R-:W-:Y:S02]  /*4b00*/  IMAD.MOV.U32 R11, RZ, RZ, R2 ;  /* 0x000000ffff0b7224 */ /* 0x002fe400078e0002 */
[----:B------:R-:W-:Y:S01]  /*4b10*/  @!P1 IMAD.MOV R0, RZ, RZ, -R0 ;  /* 0x000000ffff009224 */ /* 0x000fe200078e0a00 */
[----:B------:R-:W-:Y:S01]  /*4b20*/  ISETP.GE.AND P1, PT, R3, RZ, PT ;  /* 0x000000ff0300720c */ /* 0x000fe20003f26270 */
[----:B------:R-:W-:Y:S01]  /*4b30*/  @!P5 IMAD.MOV R11, RZ, RZ, -R11 ;  /* 0x000000ffff0bd224 */ /* 0x000fe200078e0a0b */
[----:B------:R-:W-:Y:S01]  /*4b40*/  ISETP.GT.U32.AND P5, PT, R20, R12, PT ;  /* 0x0000000c1400720c */ /* 0x000fe20003fa4070 */
[----:B------:R-:W-:Y:S01]  /*4b50*/  @!P3 IMAD.IADD R5, R5, 0x1, -R20 ;  /* 0x000000010505b824 */ /* 0x000fe200078e0a14 */
[----:B------:R0:W-:Y:S01]  /*4b60*/  STL [R1+0x170], R0 ;  /* 0x0001700001007387 */ /* 0x0001e20000100800 */
[----:B------:R-:W-:-:S02]  /*4b70*/  VIADD R8, R21, 0xaa ;  /* 0x000000aa15087836 */ /* 0x000fc40000000000 */
[----:B------:R-:W-:Y:S01]  /*4b80*/  VIADD R7, R21, 0xa8 ;  /* 0x000000a815077836 */ /* 0x000fe20000000000 */
[----:B------:R-:W-:Y:S01]  /*4b90*/  ISETP.GT.U32.AND P3, PT, R20, R5, PT ;  /* 0x000000051400720c */ /* 0x000fe20003f64070 */
[----:B------:R-:W-:Y:S01]  /*4ba0*/  @!P0 IMAD.IADD R9, R9, 0x1, -R20 ;  /* 0x0000000109098824 */ /* 0x000fe200078e0a14 */
[----:B------:R-:W-:Y:S01]  /*4bb0*/  IABS R4, R8 ;  /* 0x0000000800047213 */ /* 0x000fe20000000000 */
[----:B------:R-:W-:Y:S01]  /*4bc0*/  STL [R1+0x174], R11 ;  /* 0x0001740b01007387 */ /* 0x000fe20000100800 */
[----:B------:R-:W-:Y:S01]  /*4bd0*/  IABS R6, R7 ;  /* 0x0000000700067213 */ /* 0x000fe20000000000 */
[----:B------:R-:W-:Y:S01]  /*4be0*/  VIADD R3, R21, 0xa6 ;  /* 0x000000a615037836 */ /* 0x000fe20000000000 */
[----:B------:R-:W-:Y:S01]  /*4bf0*/  ISETP.GE.AND P0, PT, R7, RZ, PT ;  /* 0x000000ff0700720c */ /* 0x000fe20003f06270 */
[----:B0-----:R-:W-:Y:S02]  /*4c00*/  IMAD.MOV.U32 R0, RZ, RZ, R10 ;  /* 0x000000ffff007224 */ /* 0x001fe400078e000a */
[----:B------:R-:W-:Y:S01]  /*4c10*/  @!P5 IMAD.IADD R12, R12, 0x1, -R20 ;  /* 0x000000010c0cd824 */ /* 0x000fe200078e0a14 */
[----:B------:R-:W-:Y:S01]  /*4c20*/  IABS R2, R3 ;  /* 0x0000000300027213 */ /* 0x000fe20000000000 */
[----:B------:R-:W-:Y:S01]  /*4c30*/  @!P4 IMAD.MOV R0, RZ, RZ, -R0 ;  /* 0x000000ffff00c224 */ /* 0x000fe200078e0a00 */
[----:B------:R-:W-:Y:S01]  /*4c40*/  ISETP.GE.AND P4, PT, R8, RZ, PT ;  /* 0x000000ff0800720c */ /* 0x000fe20003f86270 */
[----:B------:R-:W-:Y:S01]  /*4c50*/  IMAD.HI.U32 R10, R22, R4, RZ ;  /* 0x00000004160a7227 */ /* 0x000fe200078e00ff */
[----:B------:R-:W-:-:S02]  /*4c60*/  ISETP.GT.U32.AND P5, PT, R20, R12, PT ;  /* 0x0000000c1400720c */ /* 0x000fc40003fa4070 */
[----:B------:R0:W-:Y:S01]  /*4c70*/  STL [R1+0x178], R0 ;  /* 0x0001780001007387 */ /* 0x0001e20000100800 */
[----:B------:R-:W-:-:S04]  /*4c80*/  IMAD.HI.U32 R7, R22, R6, RZ ;  /* 0x0000000616077227 */ /* 0x000fc800078e00ff */
[----:B------:R-:W-:Y:S02]  /*4c90*/  IMAD.MOV R10, RZ, RZ, -R10 ;  /* 0x000000ffff0a7224 */ /* 0x000fe400078e0a0a */
[----:B------:R-:W-:Y:S02]  /*4ca0*/  IMAD.MOV R7, RZ, RZ, -R7 ;  /* 0x000000ffff077224 */ /* 0x000fe400078e0a07 */
[----:B------:R-:W-:Y:S02]  /*4cb0*/  @!P3 IMAD.IADD R5, R5, 0x1, -R20 ;  /* 0x000000010505b824 */ /* 0x000fe400078e0a14 */
[----:B0-----:R-:W-:Y:S02]  /*4cc0*/  IMAD.MOV.U32 R0, RZ, RZ, R9 ;  /* 0x000000ffff007224 */ /* 0x001fe400078e0009 */
[C---:B------:R-:W-:Y:S02]  /*4cd0*/  IMAD R4, R20.reuse, R10, R4 ;  /* 0x0000000a14047224 */ /* 0x040fe400078e0204 */
[----:B------:R-:W-:Y:S01]  /*4ce0*/  @!P6 IMAD.MOV R0, RZ, RZ, -R0 ;  /* 0x000000ffff00e224 */ /* 0x000fe200078e0a00 */
[----:B------:R-:W-:Y:S01]  /*4cf0*/  ISETP.GE.AND P6, PT, R3, RZ, PT ;  /* 0x000000ff0300720c */ /* 0x000fe20003fc6270 */
[C---:B------:R-:W-:Y:S01]  /*4d00*/  IMAD R3, R20.reuse, R7, R6 ;  /* 0x0000000714037224 */ /* 0x040fe200078e0206 */
[----:B------:R-:W-:Y:S01]  /*4d10*/  ISETP.GT.U32.AND P3, PT, R20, R4, PT ;  /* 0x000000041400720c */ /* 0x000fe20003f64070 */
[----:B------:R-:W-:Y:S01]  /*4d20*/  IMAD.HI.U32 R8, R22, R2, RZ ;  /* 0x0000000216087227 */ /* 0x000fe200078e00ff */
[----:B------:R0:W-:Y:S03]  /*4d30*/  STL [R1+0x17c], R0 ;  /* 0x00017c0001007387 */ /* 0x0001e60000100800 */
[----:B------:R-:W-:-:S02]  /*4d40*/  IMAD.MOV R8, RZ, RZ, -R8 ;  /* 0x000000ffff087224 */ /* 0x000fc400078e0a08 */
[----:B------:R-:W-:Y:S02]  /*4d50*/  @!P5 IMAD.IADD R12, R12, 0x1, -R20 ;  /* 0x000000010c0cd824 */ /* 0x000fe400078e0a14 */
[----:B------:R-:W-:Y:S02]  /*4d60*/  IMAD R2, R20, R8, R2 ;  /* 0x0000000814027224 */ /* 0x000fe400078e0202 */
[C---:B------:R-:W-:Y:S02]  /*4d70*/  VIADD R8, R21.reuse, 0xa4 ;  /* 0x000000a415087836 */ /* 0x040fe40000000000 */
[----:B0-----:R-:W-:Y:S02]  /*4d80*/  IMAD.MOV.U32 R0, RZ, RZ, R5 ;  /* 0x000000ffff007224 */ /* 0x001fe400078e0005 */
[----:B------:R-:W-:Y:S01]  /*4d90*/  @!P3 IMAD.IADD R4, R4, 0x1, -R20 ;  /* 0x000000010404b824 */ /* 0x000fe200078e0a14 */
[----:B------:R-:W-:Y:S01]  /*4da0*/  ISETP.GE.AND P5, PT, R8, RZ, PT ;  /* 0x000000ff0800720c */ /* 0x000fe20003fa6270 */
[----:B------:R-:W-:Y:S01]  /*4db0*/  @!P1 IMAD.MOV R0, RZ, RZ, -R0 ;  /* 0x000000ffff009224 */ /* 0x000fe200078e0a00 */
[C---:B------:R-:W-:Y:S01]  /*4dc0*/  ISETP.GT.U32.AND P1, PT, R20.reuse, R3, PT ;  /* 0x000000031400720c */ /* 0x040fe20003f24070 */
[C---:B------:R-:W-:Y:S01]  /*4dd0*/  VIADD R5, R21.reuse, 0xa2 ;  /* 0x000000a215057836 */ /* 0x040fe20000000000 */
[----:B------:R-:W-:Y:S01]  /*4de0*/  ISETP.GT.U32.AND P3, PT, R20, R4, PT ;  /* 0x000000041400720c */ /* 0x000fe20003f64070 */
[C---:B------:R-:W-:Y:S01]  /*4df0*/  VIADD R7, R21.reuse, 0x9e ;  /* 0x0000009e15077836 */ /* 0x040fe20000000000 */
[----:B------:R0:W-:Y:S01]  /*4e00*/  STL [R1+0x184], R0 ;  /* 0x0001840001007387 */ /* 0x0001e20000100800 */
[----:B------:R-:W-:Y:S01]  /*4e10*/  IABS R8, R8 ;  /* 0x0000000800087213 */ /* 0x000fe20000000000 */
[----:B------:R-:W-:Y:S01]  /*4e20*/  VIADD R6, R21, 0xa0 ;  /* 0x000000a015067836 */ /* 0x000fe20000000000 */
[----:B------:R-:W-:Y:S01]  /*4e30*/  IABS R9, R5 ;  /* 0x0000000500097213 */ /* 0x000fe20000000000 */
[----:B------:R-:W-:Y:S01]  /*4e40*/  IMAD.HI.U32 R23, R22, R17, RZ ;  /* 0x0000001116177227 */ /* 0x000fe200078e00ff */
[----:B------:R-:W-:-:S02]  /*4e50*/  IABS R11, R7 ;  /* 0x00000007000b7213 */ /* 0x000fc40000000000 */
[----:B------:R-:W-:Y:S01]  /*4e60*/  IABS R10, R6 ;  /* 0x00000006000a7213 */ /* 0x000fe20000000000 */
[----:B------:R-:W-:-:S04]  /*4e70*/  IMAD.HI.U32 R13, R22, R9, RZ ;  /* 0x00000009160d7227 */ /* 0x000fc800078e00ff */
[----:B0-----:R-:W-:Y:S02]  /*4e80*/  IMAD.MOV.U32 R0, RZ, RZ, R12 ;  /* 0x000000ffff007224 */ /* 0x001fe400078e000c */
[----:B------:R-:W-:Y:S02]  /*4e90*/  @!P1 IMAD.IADD R3, R3, 0x1, -R20 ;  /* 0x0000000103039824 */ /* 0x000fe400078e0a14 */
[----:B------:R-:W-:Y:S01]  /*4ea0*/  @!P2 IMAD.MOV R0, RZ, RZ, -R0 ;  /* 0x000000ffff00a224 */ /* 0x000fe200078e0a00 */
[----:B------:R-:W-:Y:S01]  /*4eb0*/  ISETP.GT.U32.AND P2, PT, R20, R2, PT ;  /* 0x000000021400720c */ /* 0x000fe20003f44070 */
[----:B------:R-:W-:Y:S01]  /*4ec0*/  IMAD.HI.U32 R12, R22, R8, RZ ;  /* 0x00000008160c7227 */ /* 0x000fe200078e00ff */
[----:B------:R-:W-:Y:S02]  /*4ed0*/  ISETP.GT.U32.AND P1, PT, R20, R3, PT ;  /* 0x000000031400720c */ /* 0x000fe40003f24070 */
[----:B------:R0:W-:Y:S01]  /*4ee0*/  STL [R1+0x18c], R0 ;  /* 0x00018c0001007387 */ /* 0x0001e20000100800 */
[----:B------:R-:W-:-:S02]  /*4ef0*/  IMAD.MOV R12, RZ, RZ, -R12 ;  /* 0x000000ffff0c7224 */ /* 0x000fc400078e0a0c */
[----:B------:R-:W-:Y:S01]  /*4f00*/  @!P3 IMAD.IADD R4, R4, 0x1, -R20 ;  /* 0x000000010404b824 */ /* 0x000fe200078e0a14 */
[----:B------:R-:W-:Y:S01]  /*4f10*/  ISETP.GE.AND P3, PT, R5, RZ, PT ;  /* 0x000000ff0500720c */ /* 0x000fe20003f66270 */
[----:B------:R-:W-:Y:S02]  /*4f20*/  IMAD R8, R20, R12, R8 ;  /* 0x0000000c14087224 */ /* 0x000fe400078e0208 */
[----:B------:R-:W-:Y:S02]  /*4f30*/  IMAD.MOV R13, RZ, RZ, -R13 ;  /* 0x000000ffff0d7224 */ /* 0x000fe400078e0a0d */
[--C-:B------:R-:W-:Y:S02]  /*4f40*/  @!P2 IMAD.IADD R2, R2, 0x1, -R20.reuse ;  /* 0x000000010202a824 */ /* 0x100fe400078e0a14 */
[----:B------:R-:W-:Y:S01]  /*4f50*/  @!P1 IMAD.IADD R3, R3, 0x1, -R20 ;  /* 0x0000000103039824 */ /* 0x000fe200078e0a14 */
[C---:B------:R-:W-:Y:S01]  /*4f60*/  ISETP.GT.U32.AND P1, PT, R20.reuse, R8, PT ;  /* 0x000000081400720c */ /* 0x040fe20003f24070 */
[----:B------:R-:W-:Y:S01]  /*4f70*/  IMAD.MOV.U32 R15, RZ, RZ, R4 ;  /* 0x000000ffff0f7224 */ /* 0x000fe200078e0004 */
[----:B------:R-:W-:Y:S01]  /*4f80*/  ISETP.GT.U32.AND P2, PT, R20, R2, PT ;  /* 0x000000021400720c */ /* 0x000fe20003f44070 */
[----:B0-----:R-:W-:-:S02]  /*4f90*/  IMAD.MOV.U32 R0, RZ, RZ, R3 ;  /* 0x000000ffff007224 */ /* 0x001fc400078e0003 */
[----:B------:R-:W-:Y:S02]  /*4fa0*/  IMAD R9, R20, R13, R9 ;  /* 0x0000000d14097224 */ /* 0x000fe400078e0209 */
[----:B------:R-:W-:-:S04]  /*4fb0*/  IMAD.HI.U32 R5, R22, R11, RZ ;  /* 0x0000000b16057227 */ /* 0x000fc800078e00ff */
[----:B------:R-:W-:Y:S01]  /*4fc0*/  @!P4 IMAD.MOV R15, RZ, RZ, -R15 ;  /* 0x000000ffff0fc224 */ /* 0x000fe200078e0a0f */
[----:B------:R-:W-:Y:S01]  /*4fd0*/  ISETP.GT.U32.AND P4, PT, R20, R9, PT ;  /* 0x000000091400720c */ /* 0x000fe20003f84070 */
[----:B------:R-:W-:Y:S01]  /*4fe0*/  @!P0 IMAD.MOV R0, RZ, RZ, -R0 ;  /* 0x000000ffff008224 */ /* 0x000fe200078e0a00 */
[----:B------:R-:W-:Y:S01]  /*4ff0*/  ISETP.GE.AND P0, PT, R6, RZ, PT ;  /* 0x000000ff0600720c */ /* 0x000fe20003f06270 */
[----:B------:R-:W-:Y:S01]  /*5000*/  IMAD.MOV R5, RZ, RZ, -R5 ;  /* 0x000000ffff057224 */ /* 0x000fe200078e0a05 */
[----:B------:R-:W-:Y:S01]  /*5010*/  STL [R1+0x190], R15 ;  /* 0x0001900f01007387 */ /* 0x000fe20000100800 */
[----:B------:R-:W-:Y:S02]  /*5020*/  @!P2 IMAD.IADD R2, R2, 0x1, -R20 ;  /* 0x000000010202a824 */ /* 0x000fe400078e0a14 */
[----:B------:R-:W-:Y:S01]  /*5030*/  IMAD.HI.U32 R14, R22, R10, RZ ;  /* 0x0000000a160e7227 */ /* 0x000fe200078e00ff */
[----:B------:R0:W-:Y:S03]  /*5040*/  STL [R1+0x194], R0 ;  /* 0x0001940001007387 */ /* 0x0001e60000100800 */
[----:B------:R-:W-:-:S02]  /*5050*/  IMAD R11, R20, R5, R11 ;  /* 0x00000005140b7224 */ /* 0x000fc400078e020b */
[----:B------:R-:W-:Y:S02]  /*5060*/  IMAD.MOV R14, RZ, RZ, -R14 ;  /* 0x000000ffff0e7224 */ /* 0x000fe400078e0a0e */
[----:B------:R-:W-:Y:S02]  /*5070*/  @!P1 IMAD.IADD R8, R8, 0x1, -R20 ;  /* 0x0000000108089824 */ /* 0x000fe400078e0a14 */
[C---:B------:R-:W-:Y:S02]  /*5080*/  IMAD R3, R20.reuse, R14, R10 ;  /* 0x0000000e14037224 */ /* 0x040fe400078e020a */
[----:B0-----:R-:W-:Y:S01]  /*5090*/  IMAD.MOV.U32 R0, RZ, RZ, R2 ;  /* 0x000000ffff007224 */ /* 0x001fe200078e0002 */
[C---:B------:R-:W-:Y:S01]  /*50a0*/  ISETP.GT.U32.AND P1, PT, R20.reuse, R8, PT ;  /* 0x000000081400720c */ /* 0x040fe20003f24070 */
[----:B------:R-:W-:Y:S01]  /*50b0*/  @!P4 IMAD.IADD R9, R9, 0x1, -R20 ;  /* 0x000000010909c824 */ /* 0x000fe200078e0a14 */
[C---:B------:R-:W-:Y:S01]  /*50c0*/  ISETP.GT.U32.AND P2, PT, R20.reuse, R3, PT ;  /* 0x000000031400720c */ /* 0x040fe20003f44070 */
[----:B------:R-:W-:Y:S01]  /*50d0*/  @!P6 IMAD.MOV R0, RZ, RZ, -R0 ;  /* 0x000000ffff00e224 */ /* 0x000fe200078e0a00 */
[C---:B------:R-:W-:Y:S01]  /*50e0*/  ISETP.GT.U32.AND P6, PT, R20.reuse, R11, PT ;  /* 0x0000000b1400720c */ /* 0x040fe20003fc4070 */
[C---:B------:R-:W-:Y:S01]  /*50f0*/  VIADD R4, R21.reuse, 0x9c ;  /* 0x0000009c15047836 */ /* 0x040fe20000000000 */
[----:B------:R-:W-:Y:S01]  /*5100*/  ISETP.GT.U32.AND P4, PT, R20, R9, PT ;  /* 0x000000091400720c */ /* 0x000fe20003f84070 */
[C---:B------:R-:W-:Y:S01]  /*5110*/  VIADD R5, R21.reuse, 0x9a ;  /* 0x0000009a15057836 */ /* 0x040fe20000000000 */
[----:B------:R0:W-:Y:S01]  /*5120*/  STL [R1+0x198], R0 ;  /* 0x0001980001007387 */ /* 0x0001e20000100800 */
[----:B------:R-:W-:Y:S01]  /*5130*/  VIADD R6, R21, 0x98 ;  /* 0x0000009815067836 */ /* 0x000fe20000000000 */
[----:B------:R-:W-:Y:S01]  /*5140*/  IABS R10, R4 ;  /* 0x00000004000a7213 */ /* 0x000fe20000000000 */
[----:B------:R-:W-:Y:S01]  /*5150*/  IMAD.MOV R23, RZ, RZ, -R23 ;  /* 0x000000ffff177224 */ /* 0x000fe200078e0a17 */
[----:B------:R-:W-:Y:S01]  /*5160*/  IABS R12, R5 ;  /* 0x00000005000c7213 */ /* 0x000fe20000000000 */
[----:B------:R-:W-:Y:S01]  /*5170*/  @!P1 IMAD.IADD R8, R8, 0x1, -R20 ;  /* 0x0000000108089824 */ /* 0x000fe200078e0a14 */
[----:B------:R-:W-:Y:S01]  /*5180*/  ISETP.GE.AND P1, PT, R7, RZ, PT ;  /* 0x000000ff0700720c */ /* 0x000fe20003f26270 */
[----:B------:R-:W-:Y:S01]  /*5190*/  IMAD.HI.U32 R13, R22, R10, RZ ;  /* 0x0000000a160d7227 */ /* 0x000fe200078e00ff */
[----:B------:R-:W-:-:S03]  /*51a0*/  IABS R2, R6 ;  /* 0x0000000600027213 */ /* 0x000fc60000000000 */
[----:B------:R-:W-:Y:S02]  /*51b0*/  @!P6 IMAD.IADD R11, R11, 0x1, -R20 ;  /* 0x000000010b0be824 */ /* 0x000fe400078e0a14 */
[----:B------:R-:W-:Y:S02]  /*51c0*/  IMAD.MOV R13, RZ, RZ, -R13 ;  /* 0x000000ffff0d7224 */ /* 0x000fe400078e0a0d */
[----:B------:R-:W-:Y:S01]  /*51d0*/  IMAD.HI.U32 R7, R22, R12, RZ ;  /* 0x0000000c16077227 */ /* 0x000fe200078e00ff */
[----:B------:R-:W-:-:S03]  /*51e0*/  ISETP.GT.U32.AND P6, PT, R20, R11, PT ;  /* 0x0000000b1400720c */ /* 0x000fc60003fc4070 */
[--C-:B------:R-:W-:Y:S02]  /*51f0*/  @!P2 IMAD.IADD R3, R3, 0x1, -R20.reuse ;  /* 0x000000010303a824 */ /* 0x100fe400078e0a14 */
[----:B------:R-:W-:Y:S02]  /*5200*/  @!P4 IMAD.IADD R9, R9, 0x1, -R20 ;  /* 0x000000010909c824 */ /* 0x000fe400078e0a14 */
[C---:B------:R-:W-:Y:S01]  /*5210*/  IMAD R10, R20.reuse, R13, R10 ;  /* 0x0000000d140a7224 */ /* 0x040fe200078e020a */
[C---:B------:R-:W-:Y:S01]  /*5220*/  ISETP.GT.U32.AND P2, PT, R20.reuse, R3, PT ;  /* 0x000000031400720c */ /* 0x040fe20003f44070 */
[----:B------:R-:W-:Y:S02]  /*5230*/  IMAD.MOV R7, RZ, RZ, -R7 ;  /* 0x000000ffff077224 */ /* 0x000fe400078e0a07 */
[----:B0-----:R-:W-:Y:S01]  /*5240*/  IMAD.MOV.U32 R0, RZ, RZ, R9 ;  /* 0x000000ffff007224 */ /* 0x001fe200078e0009 */
[C---:B------:R-:W-:Y:S01]  /*5250*/  ISETP.GT.U32.AND P4, PT, R20.reuse, R10, PT ;  /* 0x0000000a1400720c */ /* 0x040fe20003f84070 */
[----:B------:R-:W-:-:S02]  /*5260*/  IMAD R9, R20, R7, R12 ;  /* 0x0000000714097224 */ /* 0x000fc400078e020c */
[----:B------:R-:W-:Y:S02]  /*5270*/  IMAD.MOV.U32 R14, RZ, RZ, R8 ;  /* 0x000000ffff0e7224 */ /* 0x000fe400078e0008 */
[----:B------:R-:W-:Y:S01]  /*5280*/  @!P6 IMAD.IADD R11, R11, 0x1, -R20 ;  /* 0x000000010b0be824 */ /* 0x000fe200078e0a14 */
[----:B------:R-:W-:Y:S01]  /*5290*/  ISETP.GT.U32.AND P6, PT, R20, R9, PT ;  /* 0x000000091400720c */ /* 0x000fe20003fc4070 */
[----:B------:R-:W-:-:S04]  /*52a0*/  IMAD.HI.U32 R8, R22, R2, RZ ;  /* 0x0000000216087227 */ /* 0x000fc800078e00ff */
[----:B------:R-:W-:Y:S02]  /*52b0*/  IMAD.MOV R8, RZ, RZ, -R8 ;  /* 0x000000ffff087224 */ /* 0x000fe400078e0a08 */
[----:B------:R-:W-:Y:S01]  /*52c0*/  @!P5 IMAD.MOV R14, RZ, RZ, -R14 ;  /* 0x000000ffff0ed224 */ /* 0x000fe200078e0a0e */
[----:B------:R-:W-:Y:S01]  /*52d0*/  ISETP.GE.AND P5, PT, R4, RZ, PT ;  /* 0x000000ff0400720c */ /* 0x000fe20003fa6270 */
[----:B------:R-:W-:Y:S01]  /*52e0*/  @!P3 IMAD.MOV R0, RZ, RZ, -R0 ;  /* 0x000000ffff00b224 */ /* 0x000fe200078e0a00 */
[----:B------:R-:W-:Y:S01]  /*52f0*/  ISETP.GE.AND P3, PT, R5, RZ, PT ;  /* 0x000000ff0500720c */ /* 0x000fe20003f66270 */
[----:B------:R-:W-:Y:S01]  /*5300*/  @!P2 IMAD.IADD R3, R3, 0x1, -R20 ;  /* 0x000000010303a824 */ /* 0x000fe200078e0a14 */
[----:B------:R0:W-:Y:S01]  /*5310*/  STL [R1+0x19c], R14 ;  /* 0x00019c0e01007387 */ /* 0x0001e20000100800 */
[----:B------:R-:W-:Y:S01]  /*5320*/  IMAD R5, R20, R8, R2 ;  /* 0x0000000814057224 */ /* 0x000fe200078e0202 */
[----:B------:R-:W-:Y:S01]  /*5330*/  ISETP.GE.AND P2, PT, R6, RZ, PT ;  /* 0x000000ff0600720c */ /* 0x000fe20003f46270 */
[----:B------:R-:W-:Y:S01]  /*5340*/  @!P4 IMAD.IADD R10, R10, 0x1, -R20 ;  /* 0x000000010a0ac824 */ /* 0x000fe200078e0a14 */
[----:B------:R1:W-:Y:S01]  /*5350*/  STL [R1+0x1a0], R0 ;  /* 0x0001a00001007387 */ /* 0x0003e20000100800 */
[----:B------:R-:W-:-:S02]  /*5360*/  VIADD R2, R21, 0x96 ;  /* 0x0000009615027836 */ /* 0x000fc40000000000 */
[----:B------:R-:W-:Y:S01]  /*5370*/  IMAD.MOV.U32 R4, RZ, RZ, R3 ;  /* 0x000000ffff047224 */ /* 0x000fe200078e0003 */
[----:B------:R-:W-:Y:S01]  /*5380*/  ISETP.GT.U32.AND P4, PT, R20, R10, PT ;  /* 0x0000000a1400720c */ /* 0x000fe20003f84070 */
[----:B------:R-:W-:Y:S01]  /*5390*/  VIADD R3, R21, 0x94 ;  /* 0x0000009415037836 */ /* 0x000fe20000000000 */
[----:B0-----:R-:W-:Y:S01]  /*53a0*/  IABS R14, R2 ;  /* 0x00000002000e7213 */ /* 0x001fe20000000000 */
[----:B------:R-:W-:Y:S02]  /*53b0*/  @!P6 IMAD.IADD R9, R9, 0x1, -R20 ;  /* 0x000000010909e824 */ /* 0x000fe400078e0a14 */
[----:B------:R-:W-:Y:S01]  /*53c0*/  @!P0 IMAD.MOV R4, RZ, RZ, -R4 ;  /* 0x000000ffff048224 */ /* 0x000fe200078e0a04 */
[----:B------:R-:W-:Y:S01]  /*53d0*/  ISETP.GE.AND P0, PT, R2, RZ, PT ;  /* 0x000000ff0200720c */ /* 0x000fe20003f06270 */
[----:B-1----:R-:W-:Y:S01]  /*53e0*/  IMAD.MOV.U32 R0, RZ, RZ, R11 ;  /* 0x000000ffff007224 */ /* 0x002fe200078e000b */
[----:B------:R-:W-:Y:S01]  /*53f0*/  ISETP.GT.U32.AND P6, PT, R20, R9, PT ;  /* 0x000000091400720c */ /* 0x000fe20003fc4070 */
[----:B------:R-:W-:Y:S01]  /*5400*/  IMAD.HI.U32 R8, R22, R14, RZ ;  /* 0x0000000e16087227 */ /* 0x000fe200078e00ff */
[----:B------:R0:W-:Y:S03]  /*5410*/  STL [R1+0x1a8], R4 ;  /* 0x0001a80401007387 */ /* 0x0001e60000100800 */
[----:B------:R-:W-:Y:S01]  /*5420*/  @!P1 IMAD.MOV R0, RZ, RZ, -R0 ;  /* 0x000000ffff009224 */ /* 0x000fe200078e0a00 */
[----:B------:R-:W-:Y:S01]  /*5430*/  ISETP.GE.AND P1, PT, R3, RZ, PT ;  /* 0x000000ff0300720c */ /* 0x000fe20003f26270 */
[----:B------:R-:W-:Y:S01]  /*5440*/  IMAD.MOV R8, RZ, RZ, -R8 ;  /* 0x000000ffff087224 */ /* 0x000fe200078e0a08 */
[----:B------:R-:W-:Y:S01]  /*5450*/  IABS R3, R3 ;  /* 0x0000000300037213 */ /* 0x000fe20000000000 */
[----:B------:R-:W-:Y:S01]  /*5460*/  @!P4 IMAD.IADD R10, R10, 0x1, -R20 ;  /* 0x000000010a0ac824 */ /* 0x000fe200078e0a14 */
[C---:B------:R-:W-:Y:S01]  /*5470*/  ISETP.GT.U32.AND P4, PT, R20.reuse, R5, PT ;  /* 0x000000051400720c */ /* 0x040fe20003f84070 */
[----:B------:R-:W-:Y:S01]  /*5480*/  IMAD R14, R20, R8, R14 ;  /* 0x00000008140e7224 */ /* 0x000fe200078e020e */
[----:B------:R1:W-:Y:S01]  /*5490*/  STL [R1+0x1ac], R0 ;  /* 0x0001ac0001007387 */ /* 0x0003e20000100800 */
[----:B0-----:R-:W-:-:S04]  /*54a0*/  IMAD.HI.U32 R4, R22, R3, RZ ;  /* 0x0000000316047227 */ /* 0x001fc800078e00ff */
[----:B------:R-:W-:Y:S02]  /*54b0*/  IMAD.MOV R4, RZ, RZ, -R4 ;  /* 0x000000ffff047224 */ /* 0x000fe400078e0a04 */
[----:B------:R-:W-:Y:S01]  /*54c0*/  @!P6 IMAD.IADD R9, R9, 0x1, -R20 ;  /* 0x000000010909e824 */ /* 0x000fe200078e0a14 */
[C---:B------:R-:W-:Y:S01]  /*54d0*/  ISETP.GT.U32.AND P6, PT, R20.reuse, R14, PT ;  /* 0x0000000e1400720c */ /* 0x040fe20003fc4070 */
[C---:B------:R-:W-:Y:S02]  /*54e0*/  IMAD R3, R20.reuse, R4, R3 ;  /* 0x0000000414037224 */ /* 0x040fe400078e0203 */
[----:B------:R-:W-:Y:S02]  /*54f0*/  IMAD.MOV.U32 R12, RZ, RZ, R10 ;  /* 0x000000ffff0c7224 */ /* 0x000fe400078e000a */
[C---:B------:R-:W-:Y:S02]  /*5500*/  VIADD R2, R21.reuse, 0x92 ;  /* 0x0000009215027836 */ /* 0x040fe40000000000 */
[----:B------:R-:W-:Y:S01]  /*5510*/  @!P5 IMAD.MOV R12, RZ, RZ, -R12 ;  /* 0x000000ffff0cd224 */ /* 0x000fe200078e0a0c */
[----:B------:R-:W-:Y:S01]  /*5520*/  ISETP.GT.U32.AND P5, PT, R20, R3, PT ;  /* 0x000000031400720c */ /* 0x000fe20003fa4070 */
[----:B------:R-:W-:Y:S01]  /*5530*/  VIADD R7, R21, 0x90 ;  /* 0x0000009015077836 */ /* 0x000fe20000000000 */
[----:B------:R-:W-:Y:S01]  /*5540*/  IABS R6, R2 ;  /* 0x0000000200067213 */ /* 0x000fe20000000000 */
[--C-:B------:R-:W-:Y:S01]  /*5550*/  @!P4 IMAD.IADD R5, R5, 0x1, -R20.reuse ;  /* 0x000000010505c824 */ /* 0x100fe200078e0a14 */
[----:B------:R0:W-:Y:S01]  /*5560*/  STL [R1+0x1a4], R12 ;  /* 0x0001a40c01007387 */ /* 0x0001e20000100800 */
[----:B------:R-:W-:Y:S01]  /*5570*/  @!P6 IMAD.IADD R14, R14, 0x1, -R20 ;  /* 0x000000010e0ee824 */ /* 0x000fe200078e0a14 */
[----:B------:R-:W-:Y:S01]  /*5580*/  IABS R11, R7 ;  /* 0x00000007000b7213 */ /* 0x000fe20000000000 */
[----:B------:R-:W-:Y:S01]  /*5590*/  IMAD.HI.U32 R8, R22, R6, RZ ;  /* 0x0000000616087227 */ /* 0x000fe200078e00ff */
[----:B------:R-:W-:-:S02]  /*55a0*/  ISETP.GT.U32.AND P4, PT, R20, R5, PT ;  /* 0x000000051400720c */ /* 0x000fc40003f84070 */
[----:B------:R-:W-:Y:S01]  /*55b0*/  ISETP.GT.U32.AND P6, PT, R20, R14, PT ;  /* 0x0000000e1400720c */ /* 0x000fe20003fc4070 */
[----:B-1----:R-:W-:Y:S02]  /*55c0*/  IMAD.MOV.U32 R0, RZ, RZ, R9 ;  /* 0x000000ffff007224 */ /* 0x002fe400078e0009 */
[----:B------:R-:W-:Y:S02]  /*55d0*/  @!P5 IMAD.IADD R3, R3, 0x1, -R20 ;  /* 0x000000010303d824 */ /* 0x000fe400078e0a14 */
[----:B------:R-:W-:Y:S02]  /*55e0*/  IMAD.MOV R8, RZ, RZ, -R8 ;  /* 0x000000ffff087224 */ /* 0x000fe400078e0a08 */
[----:B------:R-:W-:Y:S01]  /*55f0*/  @!P3 IMAD.MOV R0, RZ, RZ, -R0 ;  /* 0x000000ffff00b224 */ /* 0x000fe200078e0a00 */
[----:B------:R-:W-:Y:S01]  /*5600*/  ISETP.GE.AND P3, PT, R2, RZ, PT ;  /* 0x000000ff0200720c */ /* 0x000fe20003f66270 */
[C---:B------:R-:W-:Y:S01]  /*5610*/  IMAD R2, R20.reuse, R8, R6 ;  /* 0x0000000814027224 */ /* 0x040fe200078e0206 */
[----:B------:R-:W-:Y:S01]  /*5620*/  ISETP.GT.U32.AND P5, PT, R20, R3, PT ;  /* 0x000000031400720c */ /* 0x000fe20003fa4070 */
[----:B------:R-:W-:Y:S01]  /*5630*/  IMAD.HI.U32 R4, R22, R11, RZ ;  /* 0x0000000b16047227 */ /* 0x000fe200078e00ff */
[----:B------:R1:W-:Y:S03]  /*5640*/  STL [R1+0x1b0], R0 ;  /* 0x0001b00001007387 */ /* 0x0003e60000100800 */
[----:B------:R-:W-:-:S02]  /*5650*/  VIADD R6, R21, 0x8e ;  /* 0x0000008e15067836 */ /* 0x000fc40000000000 */
[----:B------:R-:W-:Y:S02]  /*5660*/  IMAD.MOV R4, RZ, RZ, -R4 ;  /* 0x000000ffff047224 */ /* 0x000fe400078e0a04 */
[----:B0-----:R-:W-:Y:S01]  /*5670*/  VIADD R12, R21, 0x8c ;  /* 0x0000008c150c7836 */ /* 0x001fe20000000000 */
[----:B------:R-:W-:Y:S01]  /*5680*/  IABS R8, R6 ;  /* 0x0000000600087213 */ /* 0x000fe20000000000 */
[--C-:B------:R-:W-:Y:S01]  /*5690*/  @!P4 IMAD.IADD R5, R5, 0x1, -R20.reuse ;  /* 0x000000010505c824 */ /* 0x100fe200078e0a14 */
[----:B------:R-:W-:Y:S01]  /*56a0*/  ISETP.GE.AND P4, PT, R7, RZ, PT ;  /* 0x000000ff0700720c */ /* 0x000fe20003f86270 */
[----:B------:R-:W-:Y:S01]  /*56b0*/  IMAD R11, R20, R4, R11 ;  /* 0x00000004140b7224 */ /* 0x000fe200078e020b */
[----:B------:R-:W-:Y:S01]  /*56c0*/  IABS R19, R12 ;  /* 0x0000000c00137213 */ /* 0x000fe20000000000 */
[----:B------:R-:W-:Y:S01]  /*56d0*/  @!P6 IMAD.IADD R14, R14, 0x1, -R20 ;  /* 0x000000010e0ee824 */ /* 0x000fe200078e0a14 */
[----:B------:R-:W-:Y:S01]  /*56e0*/  ISETP.GT.U32.AND P6, PT, R20, R2, PT ;  /* 0x000000021400720c */ /* 0x000fe20003fc4070 */
[----:B------:R-:W-:-:S04]  /*56f0*/  IMAD.HI.U32 R7, R22, R8, RZ ;  /* 0x0000000816077227 */ /* 0x000fc800078e00ff */
[----:B------:R-:W-:Y:S01]  /*5700*/  @!P5 IMAD.IADD R3, R3, 0x1, -R20 ;  /* 0x000000010303d824 */ /* 0x000fe200078e0a14 */
[----:B------:R-:W-:Y:S01]  /*5710*/  ISETP.GT.U32.AND P5, PT, R20, R11, PT ;  /* 0x0000000b1400720c */ /* 0x000fe20003fa4070 */
[----:B------:R-:W-:Y:S02]  /*5720*/  IMAD.MOV R7, RZ, RZ, -R7 ;  /* 0x000000ffff077224 */ /* 0x000fe400078e0a07 */
[----:B------:R-:W-:-:S04]  /*5730*/  IMAD.HI.U32 R18, R22, R19, RZ ;  /* 0x0000001316127227 */ /* 0x000fc800078e00ff */
[----:B------:R-:W-:Y:S02]  /*5740*/  IMAD R8, R20, R7, R8 ;  /* 0x0000000714087224 */ /* 0x000fe400078e0208 */
[----:B------:R-:W-:Y:S02]  /*5750*/  IMAD.MOV R18, RZ, RZ, -R18 ;  /* 0x000000ffff127224 */ /* 0x000fe400078e0a12 */
[----:B-1----:R-:W-:Y:S02]  /*5760*/  IMAD.MOV.U32 R0, RZ, RZ, R5 ;  /* 0x000000ffff007224 */ /* 0x002fe400078e0005 */
[----:B------:R-:W-:Y:S02]  /*5770*/  VIADD R13, R21, 0x88 ;  /* 0x00000088150d7836 */ /* 0x000fe40000000000 */
[----:B------:R-:W-:Y:S01]  /*5780*/  @!P6 IMAD.IADD R2, R2, 0x1, -R20 ;  /* 0x000000010202e824 */ /* 0x000fe200078e0a14 */
[C---:B------:R-:W-:Y:S01]  /*5790*/  ISETP.GT.U32.AND P6, PT, R20.reuse, R8, PT ;  /* 0x000000081400720c */ /* 0x040fe20003fc4070 */
[C---:B------:R-:W-:Y:S01]  /*57a0*/  IMAD R18, R20.reuse, R18, R19 ;  /* 0x0000001214127224 */ /* 0x040fe200078e0213 */
[----:B------:R-:W-:Y:S01]  /*57b0*/  IABS R9, R13 ;  /* 0x0000000d00097213 */ /* 0x000fe20000000000 */
[----:B------:R-:W-:Y:S01]  /*57c0*/  @!P2 IMAD.MOV R0, RZ, RZ, -R0 ;  /* 0x000000ffff00a224 */ /* 0x000fe200078e0a00 */
[C---:B------:R-:W-:Y:S01]  /*57d0*/  ISETP.GT.U32.AND P2, PT, R20.reuse, R2, PT ;  /* 0x000000021400720c */ /* 0x040fe20003f44070 */
[----:B------:R-:W-:Y:S01]  /*57e0*/  @!P5 IMAD.IADD R11, R11, 0x1, -R20 ;  /* 0x000000010b0bd824 */ /* 0x000fe200078e0a14 */
[----:B------:R-:W-:Y:S01]  /*57f0*/  ISETP.GT.U32.AND P5, PT, R20, R18, PT ;  /* 0x000000121400720c */ /* 0x000fe20003fa4070 */
[----:B------:R-:W-:Y:S01]  /*5800*/  VIADD R4, R21, 0x86 ;  /* 0x0000008615047836 */ /* 0x000fe20000000000 */
[----:B------:R0:W-:Y:S01]  /*5810*/  STL [R1+0x188], R0 ;  /* 0x0001880001007387 */ /* 0x0001e20000100800 */
[----:B------:R-:W-:-:S03]  /*5820*/  IMAD.HI.U32 R15, R22, R9, RZ ;  /* 0x00000009160f7227 */ /* 0x000fc600078e00ff */
[----:B------:R-:W-:Y:S01]  /*5830*/  IABS R10, R4 ;  /* 0x00000004000a7213 */ /* 0x000fe20000000000 */
[----:B------:R-:W-:Y:S02]  /*5840*/  IMAD.MOV R15, RZ, RZ, -R15 ;  /* 0x000000ffff0f7224 */ /* 0x000fe400078e0a0f */
[----:B------:R-:W-:Y:S01]  /*5850*/  @!P6 IMAD.IADD R8, R8, 0x1, -R20 ;  /* 0x000000010808e824 */ /* 0x000fe200078e0a14 */
[C---:B------:R-:W-:Y:S01]  /*5860*/  ISETP.GT.U32.AND P6, PT, R20.reuse, R11, PT ;  /* 0x0000000b1400720c */ /* 0x040fe20003fc4070 */
[C---:B------:R-:W-:Y:S02]  /*5870*/  IMAD R17, R20.reuse, R23, R17 ;  /* 0x0000001714117224 */ /* 0x040fe400078e0211 */
[----:B0-----:R-:W-:Y:S02]  /*5880*/  IMAD.MOV.U32 R0, RZ, RZ, R14 ;  /* 0x000000ffff007224 */ /* 0x001fe400078e000e */
[----:B------:R-:W-:Y:S02]  /*5890*/  IMAD R9, R20, R15, R9 ;  /* 0x0000000f14097224 */ /* 0x000fe400078e0209 */
[----:B------:R-:W-:-:S02]  /*58a0*/  @!P0 IMAD.MOV R0, RZ, RZ, -R0 ;  /* 0x000000ffff008224 */ /* 0x000fc400078e0a00 */
[--C-:B------:R-:W-:Y:S01]  /*58b0*/  @!P5 IMAD.IADD R18, R18, 0x1, -R20.reuse ;  /* 0x000000011212d824 */ /* 0x100fe200078e0a14 */
[----:B------:R-:W-:Y:S01]  /*58c0*/  ISETP.GT.U32.AND P5, PT, R20, R8, PT ;  /* 0x000000081400720c */ /* 0x000fe20003fa4070 */
[----:B------:R-:W-:Y:S01]  /*58d0*/  IMAD.HI.U32 R7, R22, R10, RZ ;  /* 0x0000000a16077227 */ /* 0x000fe200078e00ff */
[----:B------:R0:W-:Y:S02]  /*58e0*/  STL [R1+0x180], R0 ;  /* 0x0001800001007387 */ /* 0x0001e40000100800 */
[----:B------:R-:W-:Y:S01]  /*58f0*/  ISETP.GT.U32.AND P0, PT, R20, R18, PT ;  /* 0x000000121400720c */ /* 0x000fe20003f04070 */
[----:B------:R-:W-:Y:S01]  /*5900*/  @!P2 IMAD.IADD R2, R2, 0x1, -R20 ;  /* 0x000000010202a824 */ /* 0x000fe200078e0a14 */
[----:B------:R-:W-:Y:S01]  /*5910*/  ISETP.GT.U32.AND P2, PT, R20, R9, PT ;  /* 0x000000091400720c */ /* 0x000fe20003f44070 */
[----:B------:R-:W-:Y:S02]  /*5920*/  IMAD.MOV R7, RZ, RZ, -R7 ;  /* 0x000000ffff077224 */ /* 0x000fe400078e0a07 */
[----:B------:R-:W-:-:S02]  /*5930*/  VIADD R15, R21, 0x84 ;  /* 0x00000084150f7836 */ /* 0x000fc40000000000 */
[----:B------:R-:W-:Y:S02]  /*5940*/  IMAD R7, R20, R7, R10 ;  /* 0x0000000714077224 */ /* 0x000fe400078e020a */
[----:B0-----:R-:W-:Y:S01]  /*5950*/  IMAD.MOV.U32 R0, RZ, RZ, R3 ;  /* 0x000000ffff007224 */ /* 0x001fe200078e0003 */
[----:B------:R-:W-:Y:S01]  /*5960*/  IABS R10, R15 ;  /* 0x0000000f000a7213 */ /* 0x000fe20000000000 */
[----:B------:R-:W-:Y:S01]  /*5970*/  @!P6 IMAD.IADD R11, R11, 0x1, -R20 ;  /* 0x000000010b0be824 */ /* 0x000fe200078e0a14 */
[----:B------:R-:W-:Y:S01]  /*5980*/  ISETP.GE.AND P6, PT, R6, RZ, PT ;  /* 0x000000ff0600720c */ /* 0x000fe20003fc6270 */
[----:B------:R-:W-:Y:S01]  /*5990*/  @!P1 IMAD.MOV R0, RZ, RZ, -R0 ;  /* 0x000000ffff009224 */ /* 0x000fe200078e0a00 */
[----:B------:R-:W-:Y:S01]  /*59a0*/  ISETP.GT.U32.AND P1, PT, R20, R17, PT ;  /* 0x000000111400720c */ /* 0x000fe20003f24070 */
[----:B------:R-:W-:Y:S01]  /*59b0*/  @!P5 IMAD.IADD R8, R8, 0x1, -R20 ;  /* 0x000000010808d824 */ /* 0x000fe200078e0a14 */
[----:B------:R-:W-:Y:S01]  /*59c0*/  ISETP.GT.U32.AND P5, PT, R20, R7, PT ;  /* 0x000000071400720c */ /* 0x000fe20003fa4070 */
[----:B------:R-:W-:Y:S01]  /*59d0*/  VIADD R5, R21, 0x82 ;  /* 0x0000008215057836 */ /* 0x000fe20000000000 */
[----:B------:R0:W-:Y:S01]  /*59e0*/  STL [R1+0x154], R0 ;  /* 0x0001540001007387 */ /* 0x0001e20000100800 */
[----:B------:R-:W-:-:S02]  /*59f0*/  IMAD.MOV.U32 R19, RZ, RZ, R2 ;  /* 0x000000ffff137224 */ /* 0x000fc400078e0002 */
[----:B------:R-:W-:Y:S01]  /*5a00*/  @!P2 IMAD.IADD R9, R9, 0x1, -R20 ;  /* 0x000000010909a824 */ /* 0x000fe200078e0a14 */
[----:B------:R-:W-:Y:S01]  /*5a10*/  IABS R14, R5 ;  /* 0x00000005000e7213 */ /* 0x000fe20000000000 */
[----:B------:R-:W-:Y:S01]  /*5a20*/  IMAD.HI.U32 R3, R22, R10, RZ ;  /* 0x0000000a16037227 */ /* 0x000fe200078e00ff */
[----:B------:R-:W-:-:S03]  /*5a30*/  ISETP.GE.AND P2, PT, R13, RZ, PT ;  /* 0x000000ff0d00720c */ /* 0x000fc60003f46270 */
[--C-:B------:R-:W-:Y:S01]  /*5a40*/  @!P1 IMAD.IADD R17, R17, 0x1, -R20.reuse ;  /* 0x0000000111119824 */ /* 0x100fe200078e0a14 */
[----:B------:R-:W-:Y:S01]  /*5a50*/  ISETP.GE.AND P1, PT, R16, RZ, PT ;  /* 0x000000ff1000720c */ /* 0x000fe20003f26270 */
[----:B0-----:R-:W-:Y:S02]  /*5a60*/  IMAD.MOV.U32 R0, RZ, RZ, R11 ;  /* 0x000000ffff007224 */ /* 0x001fe400078e000b */
[----:B------:R-:W-:Y:S01]  /*5a70*/  @!P0 IMAD.IADD R18, R18, 0x1, -R20 ;  /* 0x0000000112128824 */ /* 0x000fe200078e0a14 */
[----:B------:R-:W-:Y:S01]  /*5a80*/  ISETP.GE.AND P0, PT, R12, RZ, PT ;  /* 0x000000ff0c00720c */ /* 0x000fe20003f06270 */
[----:B------:R-:W-:Y:S01]  /*5a90*/  @!P3 IMAD.MOV R19, RZ, RZ, -R19 ;  /* 0x000000ffff13b224 */ /* 0x000fe200078e0a13 */
[C---:B------:R-:W-:Y:S01]  /*5aa0*/  ISETP.GT.U32.AND P3, PT, R20.reuse, R17, PT ;  /* 0x000000111400720c */ /* 0x040fe20003f64070 */
[----:B------:R-:W-:Y:S01]  /*5ab0*/  @!P4 IMAD.MOV R0, RZ, RZ, -R0 ;  /* 0x000000ffff00c224 */ /* 0x000fe200078e0a00 */
[----:B------:R-:W-:Y:S01]  /*5ac0*/  ISETP.GT.U32.AND P4, PT, R20, R9, PT ;  /* 0x000000091400720c */ /* 0x000fe20003f84070 */
[----:B------:R-:W-:Y:S01]  /*5ad0*/  IMAD.MOV R3, RZ, RZ, -R3 ;  /* 0x000000ffff037224 */ /* 0x000fe200078e0a03 */
[----:B------:R-:W-:Y:S01]  /*5ae0*/  STL [R1+0x150], R19 ;  /* 0x0001501301007387 */ /* 0x000fe20000100800 */
[----:B------:R-:W-:-:S03]  /*5af0*/  IMAD.HI.U32 R6, R22, R14, RZ ;  /* 0x0000000e16067227 */ /* 0x000fc600078e00ff */
[----:B------:R0:W-:Y:S01]  /*5b00*/  STL [R1+0x14c], R0 ;  /* 0x00014c0001007387 */ /* 0x0001e20000100800 */
[C---:B------:R-:W-:Y:S02]  /*5b10*/  IMAD R3, R20.reuse, R3, R10 ;  /* 0x0000000314037224 */ /* 0x040fe400078e020a */
[----:B------:R-:W-:Y:S02]  /*5b20*/  @!P5 IMAD.IADD R7, R7, 0x1, -R20 ;  /* 0x000000010707d824 */ /* 0x000fe400078e0a14 */
[----:B------:R-:W-:Y:S02]  /*5b30*/  IMAD.MOV.U32 R10, RZ, RZ, R8 ;  /* 0x000000ffff0a7224 */ /* 0x000fe400078e0008 */
[----:B------:R-:W-:Y:S01]  /*5b40*/  IMAD.MOV R6, RZ, RZ, -R6 ;  /* 0x000000ffff067224 */ /* 0x000fe200078e0a06 */
[----:B------:R-:W-:Y:S01]  /*5b50*/  ISETP.GT.U32.AND P5, PT, R20, R7, PT ;  /* 0x000000071400720c */ /* 0x000fe20003fa4070 */
[----:B------:R-:W-:Y:S02]  /*5b60*/  VIADD R2, R21, 0x80 ;  /* 0x0000008015027836 */ /* 0x000fe40000000000 */
[----:B0-----:R-:W-:-:S02]  /*5b70*/  IMAD.MOV.U32 R0, RZ, RZ, R18 ;  /* 0x000000ffff007224 */ /* 0x001fc400078e0012 */
[----:B------:R-:W-:Y:S01]  /*5b80*/  @!P6 IMAD.MOV R10, RZ, RZ, -R10 ;  /* 0x000000ffff0ae224 */ /* 0x000fe200078e0a0a */
[C---:B------:R-:W-:Y:S01]  /*5b90*/  ISETP.GT.U32.AND P6, PT, R20.reuse, R3, PT ;  /* 0x000000031400720c */ /* 0x040fe20003fc4070 */
[----:B------:R-:W-:Y:S01]  /*5ba0*/  @!P0 IMAD.MOV R0, RZ, RZ, -R0 ;  /* 0x000000ffff008224 */ /* 0x000fe200078e0a00 */
[----:B------:R-:W-:Y:S01]  /*5bb0*/  IABS R11, R2 ;  /* 0x00000002000b7213 */ /* 0x000fe20000000000 */
[----:B------:R-:W-:Y:S01]  /*5bc0*/  IMAD R6, R20, R6, R14 ;  /* 0x0000000614067224 */ /* 0x000fe200078e020e */
[----:B------:R0:W-:Y:S01]  /*5bd0*/  STL [R1+0x148], R10 ;  /* 0x0001480a01007387 */ /* 0x0001e20000100800 */
[--C-:B------:R-:W-:Y:S01]  /*5be0*/  @!P3 IMAD.IADD R17, R17, 0x1, -R20.reuse ;  /* 0x000000011111b824 */ /* 0x100fe200078e0a14 */
[----:B------:R-:W-:Y:S01]  /*5bf0*/  ISETP.GE.AND P0, PT, R4, RZ, PT ;  /* 0x000000ff0400720c */ /* 0x000fe20003f06270 */
[----:B------:R-:W-:Y:S01]  /*5c00*/  @!P4 IMAD.IADD R9, R9, 0x1, -R20 ;  /* 0x000000010909c824 */ /* 0x000fe200078e0a14 */
[----:B------:R1:W-:Y:S01]  /*5c10*/  STL [R1+0x144], R0 ;  /* 0x0001440001007387 */ /* 0x0003e20000100800 */
[----:B------:R-:W-:Y:S01]  /*5c20*/  ISETP.GT.U32.AND P3, PT, R20, R6, PT ;  /* 0x000000061400720c */ /* 0x000fe20003f64070 */
[----:B------:R-:W-:Y:S01]  /*5c30*/  IMAD.HI.U32 R4, R22, R11, RZ ;  /* 0x0000000b16047227 */ /* 0x000fe200078e00ff */
[----:B------:R-:W-:-:S03]  /*5c40*/  ISETP.GE.AND P4, PT, R15, RZ, PT ;  /* 0x000000ff0f00720c */ /* 0x000fc60003f86270 */
[----:B0-----:R-:W-:Y:S02]  /*5c50*/  IMAD.MOV.U32 R10, RZ, RZ, R17 ;  /* 0x000000ffff0a7224 */ /* 0x001fe400078e0011 */
[----:B------:R-:W-:Y:S01]  /*5c60*/  @!P5 IMAD.IADD R7, R7, 0x1, -R20 ;  /* 0x000000010707d824 */ /* 0x000fe200078e0a14 */
[----:B------:R-:W-:Y:S01]  /*5c70*/  ISETP.GE.AND P5, PT, R5, RZ, PT ;  /* 0x000000ff0500720c */ /* 0x000fe20003fa6270 */
[----:B-1----:R-:W-:Y:S02]  /*5c80*/  IMAD.MOV.U32 R0, RZ, RZ, R9 ;  /* 0x000000ffff007224 */ /* 0x002fe400078e0009 */
[----:B------:R-:W-:Y:S02]  /*5c90*/  @!P1 IMAD.MOV R10, RZ, RZ, -R10 ;  /* 0x000000ffff0a9224 */ /* 0x000fe400078e0a0a */
[----:B------:R-:W-:Y:S02]  /*5ca0*/  @!P2 IMAD.MOV R0, RZ, RZ, -R0 ;  /* 0x000000ffff00a224 */ /* 0x000fe400078e0a00 */
[----:B------:R-:W-:Y:S01]  /*5cb0*/  @!P6 IMAD.IADD R3, R3, 0x1, -R20 ;  /* 0x000000010303e824 */ /* 0x000fe200078e0a14 */
[----:B------:R-:W-:Y:S01]  /*5cc0*/  STL [R1+0x134], R10 ;  /* 0x0001340a01007387 */ /* 0x000fe20000100800 */
[----:B------:R-:W-:Y:S01]  /*5cd0*/  IMAD.MOV R4, RZ, RZ, -R4 ;  /* 0x000000ffff047224 */ /* 0x000fe200078e0a04 */
[----:B------:R-:W-:Y:S01]  /*5ce0*/  ISETP.GE.AND P6, PT, R2, RZ, PT ;  /* 0x000000ff0200720c */ /* 0x000fe20003fc6270 */
[C---:B------:R-:W-:Y:S01]  /*5cf0*/  VIADD R8, R21.reuse, 0x7e ;  /* 0x0000007e15087836 */ /* 0x040fe20000000000 */
[----:B------:R0:W-:Y:S01]  /*5d00*/  STL [R1+0x130], R0 ;  /* 0x0001300001007387 */ /* 0x0001e20000100800 */
[C---:B------:R-:W-:Y:S01]  /*5d10*/  IMAD R11, R20.reuse, R4, R11 ;  /* 0x00000004140b7224 */ /* 0x040fe200078e020b */
[----:B------:R-:W-:Y:S01]  /*5d20*/  ISETP.GT.U32.AND P1, PT, R20, R3, PT ;  /* 0x000000031400720c */ /* 0x000fe20003f24070 */
[----:B------:R-:W-:Y:S01]  /*5d30*/  @!P3 IMAD.IADD R6, R6, 0x1, -R20 ;  /* 0x000000010606b824 */ /* 0x000fe200078e0a14 */
[----:B------:R-:W-:Y:S01]  /*5d40*/  IABS R14, R8 ;  /* 0x00000008000e7213 */ /* 0x000fe20000000000 */
[C---:B------:R-:W-:Y:S01]  /*5d50*/  VIADD R12, R21.reuse, 0x7c ;  /* 0x0000007c150c7836 */ /* 0x040fe20000000000 */
[----:B------:R-:W-:Y:S01]  /*5d60*/  ISETP.GE.AND P2, PT, R8, RZ, PT ;  /* 0x000000ff0800720c */ /* 0x000fe20003f46270 */
[----:B------:R-:W-:Y:S01]  /*5d70*/  VIADD R4, R21, 0x7a ;  /* 0x0000007a15047836 */ /* 0x000fe20000000000 */
[----:B------:R-:W-:Y:S01]  /*5d80*/  ISETP.GT.U32.AND P3, PT, R20, R6, PT ;  /* 0x000000061400720c */ /* 0x000fe20003f64070 */
[----:B------:R-:W-:-:S04]  /*5d90*/  IMAD.HI.U32 R2, R22, R14, RZ ;  /* 0x0000000e16027227 */ /* 0x000fc800078e00ff */
[----:B0-----:R-:W-:Y:S01]  /*5da0*/  IMAD.MOV.U32 R0, RZ, RZ, R7 ;  /* 0x000000ffff007224 */ /* 0x001fe200078e0007 */
[----:B------:R-:W-:Y:S01]  /*5db0*/  IABS R7, R4 ;  /* 0x0000000400077213 */ /* 0x000fe20000000000 */
[----:B------:R-:W-:Y:S02]  /*5dc0*/  IMAD.MOV R2, RZ, RZ, -R2 ;  /* 0x000000ffff027224 */ /* 0x000fe400078e0a02 */
[----:B------:R-:W-:Y:S01]  /*5dd0*/  @!P0 IMAD.MOV R0, RZ, RZ, -R0 ;  /* 0x000000ffff008224 */ /* 0x000fe200078e0a00 */
[----:B------:R-:W-:Y:S01]  /*5de0*/  ISETP.GT.U32.AND P0, PT, R20, R11, PT ;  /* 0x0000000b1400720c */ /* 0x000fe20003f04070 */
[----:B------:R-:W-:Y:S01]  /*5df0*/  @!P1 IMAD.IADD R3, R3, 0x1, -R20 ;  /* 0x0000000103039824 */ /* 0x000fe200078e0a14 */
[----:B------:R-:W-:Y:S01]  /*5e00*/  ISETP.GE.AND P1, PT, R12, RZ, PT ;  /* 0x000000ff0c00720c */ /* 0x000fe20003f26270 */
[----:B------:R-:W-:Y:S01]  /*5e10*/  IMAD R14, R20, R2, R14 ;  /* 0x00000002140e7224 */ /* 0x000fe200078e020e */
[----:B------:R0:W-:Y:S01]  /*5e20*/  STL [R1+0x70], R0 ;  /* 0x0000700001007387 */ /* 0x0001e20000100800 */
[----:B------:R-:W-:Y:S01]  /*5e30*/  IABS R12, R12 ;  /* 0x0000000c000c7213 */ /* 0x000fe20000000000 */
[----:B------:R-:W-:-:S02]  /*5e40*/  @!P3 IMAD.IADD R6, R6, 0x1, -R20 ;  /* 0x000000010606b824 */ /* 0x000fc400078e0a14 */
[----:B------:R-:W-:Y:S01]  /*5e50*/  ISETP.GT.U32.AND P3, PT, R20, R14, PT ;  /* 0x0000000e1400720c */ /* 0x000fe20003f64070 */
[----:B------:R-:W-:Y:S02]  /*5e60*/  VIADD R2, R21, 0x78 ;  /* 0x0000007815027836 */ /* 0x000fe40000000000 */
[----:B------:R-:W-:-:S03]  /*5e70*/  IMAD.HI.U32 R5, R22, R12, RZ ;  /* 0x0000000c16057227 */ /* 0x000fc600078e00ff */
[----:B------:R-:W-:Y:S01]  /*5e80*/  IABS R10, R2 ;  /* 0x00000002000a7213 */ /* 0x000fe20000000000 */
[----:B0-----:R-:W-:Y:S02]  /*5e90*/  IMAD.MOV.U32 R0, RZ, RZ, R3 ;  /* 0x000000ffff007224 */ /* 0x001fe400078e0003 */
[----:B------:R-:W-:Y:S01]  /*5ea0*/  @!P0 IMAD.IADD R11, R11, 0x1, -R20 ;  /* 0x000000010b0b8824 */ /* 0x000fe200078e0a14 */
[----:B------:R-:W-:Y:S01]  /*5eb0*/  ISETP.GE.AND P0, PT, R4, RZ, PT ;  /* 0x000000ff0400720c */ /* 0x000fe20003f06270 */
[----:B------:R-:W-:Y:S02]  /*5ec0*/  @!P4 IMAD.MOV R0, RZ, RZ, -R0 ;  /* 0x000000ffff00c224 */ /* 0x000fe400078e0a00 */
[----:B------:R-:W-:Y:S01]  /*5ed0*/  IMAD.MOV R5, RZ, RZ, -R5 ;  /* 0x000000ffff057224 */ /* 0x000fe200078e0a05 */
[----:B------:R-:W-:Y:S01]  /*5ee0*/  ISETP.GT.U32.AND P4, PT, R20, R11, PT ;  /* 0x0000000b1400720c */ /* 0x000fe20003f84070 */
[----:B------:R-:W-:Y:S01]  /*5ef0*/  @!P3 IMAD.IADD R14, R14, 0x1, -R20 ;  /* 0x000000010e0eb824 */ /* 0x000fe200078e0a14 */
[----:B------:R0:W-:Y:S01]  /*5f00*/  STL [R1+0x60], R0 ;  /* 0x0000600001007387 */ /* 0x0001e20000100800 */
[----:B------:R-:W-:-:S02]  /*5f10*/  IMAD R12, R20, R5, R12 ;  /* 0x00000005140c7224 */ /* 0x000fc400078e020c */
[----:B------:R-:W-:Y:S01]  /*5f20*/  IMAD.HI.U32 R3, R22, R10, RZ ;  /* 0x0000000a16037227 */ /* 0x000fe200078e00ff */
[----:B------:R-:W-:-:S03]  /*5f30*/  ISETP.GT.U32.AND P3, PT, R20, R14, PT ;  /* 0x0000000e1400720c */ /* 0x000fc60003f64070 */
[----:B------:R-:W-:-:S04]  /*5f40*/  IMAD.HI.U32 R4, R22, R7, RZ ;  /* 0x0000000716047227 */ /* 0x000fc800078e00ff */
[----:B------:R-:W-:Y:S01]  /*5f50*/  @!P4 IMAD.IADD R11, R11, 0x1, -R20 ;  /* 0x000000010b0bc824 */ /* 0x000fe200078e0a14 */
[----:B------:R-:W-:Y:S01]  /*5f60*/  ISETP.GT.U32.AND P4, PT, R20, R12, PT ;  /* 0x0000000c1400720c */ /* 0x000fe20003f84070 */
[----:B0-----:R-:W-:Y:S02]  /*5f70*/  IMAD.MOV.U32 R0, RZ, RZ, R6 ;  /* 0x000000ffff007224 */ /* 0x001fe400078e0006 */
[----:B------:R-:W-:Y:S02]  /*5f80*/  IMAD.MOV R3, RZ, RZ, -R3 ;  /* 0x000000ffff037224 */ /* 0x000fe400078e0a03 */
[----:B------:R-:W-:Y:S01]  /*5f90*/  @!P5 IMAD.MOV R0, RZ, RZ, -R0 ;  /* 0x000000ffff00d224 */ /* 0x000fe200078e0a00 */
[----:B------:R-:W-:Y:S01]  /*5fa0*/  ISETP.GE.AND P5, PT, R2, RZ, PT ;  /* 0x000000ff0200720c */ /* 0x000fe20003fa6270 */
[----:B------:R-:W-:Y:S02]  /*5fb0*/  IMAD.MOV R4, RZ, RZ, -R4 ;  /* 0x000000ffff047224 */ /* 0x000fe400078e0a04 */
[----:B------:R-:W-:Y:S01]  /*5fc0*/  VIADD R2, R21, 0x76 ;  /* 0x0000007615027836 */ /* 0x000fe20000000000 */
[----:B------:R0:W-:Y:S01]  /*5fd0*/  STL [R1+0x12c], R0 ;  /* 0x00012c0001007387 */ /* 0x0001e20000100800 */
[----:B------:R-:W-:-:S02]  /*5fe0*/  IMAD R10, R20, R3, R10 ;  /* 0x00000003140a7224 */ /* 0x000fc400078e020a */
[----:B------:R-:W-:Y:S01]  /*5ff0*/  IMAD R7, R20, R4, R7 ;  /* 0x0000000414077224 */ /* 0x000fe200078e0207 */
[----:B------:R-:W-:Y:S01]  /*6000*/  IABS R4, R2 ;  /* 0x0000000200047213 */ /* 0x000fe20000000000 */
[--C-:B------:R-:W-:Y:S01]  /*6010*/  @!P4 IMAD.IADD R12, R12, 0x1, -R20.reuse ;  /* 0x000000010c0cc824 */ /* 0x100fe200078e0a14 */
[----:B------:R-:W-:Y:S01]  /*6020*/  ISETP.GT.U32.AND P4, PT, R20, R10, PT ;  /* 0x0000000a1400720c */ /* 0x000fe20003f84070 */
[----:B------:R-:W-:Y:S01]  /*6030*/  @!P3 IMAD.IADD R14, R14, 0x1, -R20 ;  /* 0x000000010e0eb824 */ /* 0x000fe200078e0a14 */
[----:B------:R-:W-:Y:S01]  /*6040*/  ISETP.GT.U32.AND P3, PT, R20, R7, PT ;  /* 0x000000071400720c */ /* 0x000fe20003f64070 */
[----:B------:R-:W-:Y:S02]  /*6050*/  VIADD R5, R21, 0x72 ;  /* 0x0000007215057836 */ /* 0x000fe40000000000 */
[----:B0-----:R-:W-:Y:S02]  /*6060*/  IMAD.MOV.U32 R0, RZ, RZ, R11 ;  /* 0x000000ffff007224 */ /* 0x001fe400078e000b */
[----:B------:R-:W-:Y:S01]  /*6070*/  IMAD.HI.U32 R11, R22, R4, RZ ;  /* 0x00000004160b7227 */ /* 0x000fe200078e00ff */
[----:B------:R-:W-:-:S03]  /*6080*/  IABS R9, R5 ;  /* 0x0000000500097213 */ /* 0x000fc60000000000 */
[----:B------:R-:W-:Y:S01]  /*6090*/  @!P6 IMAD.MOV R0, RZ, RZ, -R0 ;  /* 0x000000ffff00e224 */ /* 0x000fe200078e0a00 */
[----:B------:R-:W-:Y:S01]  /*60a0*/  ISETP.GT.U32.AND P6, PT, R20, R12, PT ;  /* 0x0000000c1400720c */ /* 0x000fe20003fc4070 */
[----:B------:R-:W-:Y:S02]  /*60b0*/  IMAD.MOV R11, RZ, RZ, -R11 ;  /* 0x000000ffff0b7224 */ /* 0x000fe400078e0a0b */
[--C-:B------:R-:W-:Y:S01]  /*60c0*/  @!P4 IMAD.IADD R10, R10, 0x1, -R20.reuse ;  /* 0x000000010a0ac824 */ /* 0x100fe200078e0a14 */
[----:B------:R0:W-:Y:S01]  /*60d0*/  STL [R1+0x30], R0 ;  /* 0x0000300001007387 */ /* 0x0001e20000100800 */
[----:B------:R-:W-:Y:S02]  /*60e0*/  @!P3 IMAD.IADD R7, R7, 0x1, -R20 ;  /* 0x000000010707b824 */ /* 0x000fe400078e0a14 */
[C---:B------:R-:W-:Y:S01]  /*60f0*/  VIADD R3, R21.reuse, 0x70 ;  /* 0x0000007015037836 */ /* 0x040fe20000000000 */
[C---:B------:R-:W-:Y:S01]  /*6100*/  ISETP.GT.U32.AND P4, PT, R20.reuse, R10, PT ;  /* 0x0000000a1400720c */ /* 0x040fe20003f84070 */
[----:B------:R-:W-:Y:S01]  /*6110*/  VIADD R8, R21, 0x74 ;  /* 0x0000007415087836 */ /* 0x000fe20000000000 */
[----:B------:R-:W-:-:S02]  /*6120*/  ISETP.GT.U32.AND P3, PT, R20, R7, PT ;  /* 0x000000071400720c */ /* 0x000fc40003f64070 */
[----:B------:R-:W-:Y:S01]  /*6130*/  IABS R6, R3 ;  /* 0x0000000300067213 */ /* 0x000fe20000000000 */
[----:B------:R-:W-:Y:S01]  /*6140*/  @!P6 IMAD.IADD R12, R12, 0x1, -R20 ;  /* 0x000000010c0ce824 */ /* 0x000fe200078e0a14 */
[----:B------:R-:W-:Y:S01]  /*6150*/  IABS R13, R8 ;  /* 0x00000008000d7213 */ /* 0x000fe20000000000 */
[----:B0-----:R-:W-:-:S04]  /*6160*/  IMAD.MOV.U32 R0, RZ, RZ, R14 ;  /* 0x000000ffff007224 */ /* 0x001fc800078e000e */
[----:B------:R-:W-:Y:S01]  /*6170*/  @!P2 IMAD.MOV R0, RZ, RZ, -R0 ;  /* 0x000000ffff00a224 */ /* 0x000fe200078e0a00 */
[----:B------:R-:W-:Y:S01]  /*6180*/  ISETP.GE.AND P2, PT, R2, RZ, PT ;  /* 0x000000ff0200720c */ /* 0x000fe20003f46270 */
[----:B------:R-:W-:Y:S02]  /*6190*/  IMAD R2, R20, R11, R4 ;  /* 0x0000000b14027224 */ /* 0x000fe400078e0204 */
[----:B------:R-:W-:Y:S01]  /*61a0*/  IMAD.HI.U32 R4, R22, R9, RZ ;  /* 0x0000000916047227 */ /* 0x000fe200078e00ff */
[----:B------:R0:W-:Y:S02]  /*61b0*/  STL [R1+0x128], R0 ;  /* 0x0001280001007387 */ /* 0x0001e40000100800 */
[----:B------:R-:W-:Y:S01]  /*61c0*/  ISETP.GT.U32.AND P6, PT, R20, R2, PT ;  /* 0x000000021400720c */ /* 0x000fe20003fc4070 */
[----:B------:R-:W-:-:S04]  /*61d0*/  IMAD.HI.U32 R11, R22, R6, RZ ;  /* 0x00000006160b7227 */ /* 0x000fc800078e00ff */
[----:B------:R-:W-:-:S04]  /*61e0*/  IMAD.HI.U32 R14, R22, R13, RZ ;  /* 0x0000000d160e7227 */ /* 0x000fc800078e00ff */
[----:B0-----:R-:W-:Y:S02]  /*61f0*/  IMAD.MOV.U32 R0, RZ, RZ, R12 ;  /* 0x000000ffff007224 */ /* 0x001fe400078e000c */
[----:B------:R-:W-:Y:S02]  /*6200*/  IMAD.MOV R4, RZ, RZ, -R4 ;  /* 0x000000ffff047224 */ /* 0x000fe400078e0a04 */
[----:B------:R-:W-:Y:S02]  /*6210*/  @!P1 IMAD.MOV R0, RZ, RZ, -R0 ;  /* 0x000000ffff009224 */ /* 0x000fe400078e0a00 */
[----:B------:R-:W-:Y:S02]  /*6220*/  IMAD.MOV R11, RZ, RZ, -R11 ;  /* 0x000000ffff0b7224 */ /* 0x000fe400078e0a0b */
[--C-:B------:R-:W-:Y:S01]  /*6230*/  @!P6 IMAD.IADD R2, R2, 0x1, -R20.reuse ;  /* 0x000000010202e824 */ /* 0x100fe200078e0a14 */
[----:B------:R0:W-:Y:S01]  /*6240*/  STL [R1+0x104], R0 ;  /* 0x0001040001007387 */ /* 0x0001e20000100800 */
[----:B------:R-:W-:-:S02]  /*6250*/  @!P4 IMAD.IADD R10, R10, 0x1, -R20 ;  /* 0x000000010a0ac824 */ /* 0x000fc400078e0a14 */
[----:B------:R-:W-:Y:S01]  /*6260*/  IMAD.MOV R14, RZ, RZ, -R14 ;  /* 0x000000ffff0e7224 */ /* 0x000fe200078e0a0e */
[C---:B------:R-:W-:Y:S01]  /*6270*/  ISETP.GT.U32.AND P6, PT, R20.reuse, R2, PT ;  /* 0x000000021400720c */ /* 0x040fe20003fc4070 */
[----:B------:R-:W-:Y:S02]  /*6280*/  IMAD R9, R20, R4, R9 ;  /* 0x0000000414097224 */ /* 0x000fe400078e0209 */
[----:B------:R-:W-:Y:S01]  /*6290*/  @!P3 IMAD.IADD R7, R7, 0x1, -R20 ;  /* 0x000000010707b824 */ /* 0x000fe200078e0a14 */
[----:B------:R-:W-:Y:S01]  /*62a0*/  ISETP.GE.AND P3, PT, R8, RZ, PT ;  /* 0x000000ff0800720c */ /* 0x000fe20003f66270 */
[C---:B------:R-:W-:Y:S01]  /*62b0*/  IMAD R6, R20.reuse, R11, R6 ;  /* 0x0000000b14067224 */ /* 0x040fe200078e0206 */
[C---:B------:R-:W-:Y:S01]  /*62c0*/  ISETP.GT.U32.AND P4, PT, R20.reuse, R9, PT ;  /* 0x000000091400720c */ /* 0x040fe20003f84070 */
[----:B0-----:R-:W-:Y:S02]  /*62d0*/  IMAD.MOV.U32 R0, RZ, RZ, R10 ;  /* 0x000000ffff007224 */ /* 0x001fe400078e000a */
[----:B------:R-:W-:-:S02]  /*62e0*/  IMAD R8, R20, R14, R13 ;  /* 0x0000000e14087224 */ /* 0x000fc400078e020d */
[----:B------:R-:W-:Y:S01]  /*62f0*/  @!P5 IMAD.MOV R0, RZ, RZ, -R0 ;  /* 0x000000ffff00d224 */ /* 0x000fe200078e0a00 */
[C---:B------:R-:W-:Y:S01]  /*6300*/  ISETP.GT.U32.AND P5, PT, R20.reuse, R6, PT ;  /* 0x000000061400720c */ /* 0x040fe20003fa4070 */
[C---:B------:R-:W-:Y:S01]  /*6310*/  VIADD R4, R21.reuse, 0x6e ;  /* 0x0000006e15047836 */ /* 0x040fe20000000000 */
[----:B------:R-:W-:Y:S01]  /*6320*/  ISETP.GT.U32.AND P1, PT, R20, R8, PT ;  /* 0x000000081400720c */ /* 0x000fe20003f24070 */
[----:B------:R-:W-:Y:S02]  /*6330*/  IMAD.MOV.U32 R12, RZ, RZ, R7 ;  /* 0x000000ffff0c7224 */ /* 0x000fe400078e0007 */
[----:B------:R-:W-:Y:S01]  /*6340*/  VIADD R10, R21, 0x6c ;  /* 0x0000006c150a7836 */ /* 0x000fe20000000000 */
[----:B------:R-:W-:Y:S01]  /*6350*/  IABS R11, R4 ;  /* 0x00000004000b7213 */ /* 0x000fe20000000000 */
[----:B------:R-:W-:Y:S01]  /*6360*/  @!P0 IMAD.MOV R12, RZ, RZ, -R12 ;  /* 0x000000ffff0c8224 */ /* 0x000fe200078e0a0c */
[----:B------:R-:W-:Y:S01]  /*6370*/  ISETP.GE.AND P0, PT, R5, RZ, PT ;  /* 0x000000ff0500720c */ /* 0x000fe20003f06270 */
[--C-:B------:R-:W-:Y:S01]  /*6380*/  @!P6 IMAD.IADD R2, R2, 0x1, -R20.reuse ;  /* 0x000000010202e824 */ /* 0x100fe200078e0a14 */
[----:B------:R-:W-:Y:S01]  /*6390*/  ISETP.GE.AND P6, PT, R3, RZ, PT ;  /* 0x000000ff0300720c */ /* 0x000fe20003fc6270 */
[----:B------:R-:W-:Y:S01]  /*63a0*/  IMAD.MOV.U32 R7, RZ, RZ, R11 ;  /* 0x000000ffff077224 */ /* 0x000fe200078e000b */
[----:B------:R-:W-:Y:S01]  /*63b0*/  STL [R1+0x11c], R12 ;  /* 0x00011c0c01007387 */ /* 0x000fe20000100800 */
[--C-:B------:R-:W-:Y:S01]  /*63c0*/  @!P4 IMAD.IADD R9, R9, 0x1, -R20.reuse ;  /* 0x000000010909c824 */ /* 0x100fe200078e0a14 */
[----:B------:R-:W-:Y:S01]  /*63d0*/  IABS R11, R10 ;  /* 0x0000000a000b7213 */ /* 0x000fe20000000000 */
[--C-:B------:R-:W-:Y:S01]  /*63e0*/  @!P5 IMAD.IADD R6, R6, 0x1, -R20.reuse ;  /* 0x000000010606d824 */ /* 0x100fe200078e0a14 */
[----:B------:R0:W-:Y:S01]  /*63f0*/  STL [R1+0x120], R0 ;  /* 0x0001200001007387 */ /* 0x0001e20000100800 */
[----:B------:R-:W-:Y:S01]  /*6400*/  @!P1 IMAD.IADD R8, R8, 0x1, -R20 ;  /* 0x0000000108089824 */ /* 0x000fe200078e0a14 */
[----:B------:R-:W-:Y:S01]  /*6410*/  ISETP.GT.U32.AND P5, PT, R20, R9, PT ;  /* 0x000000091400720c */ /* 0x000fe20003fa4070 */
[----:B------:R-:W-:Y:S01]  /*6420*/  IMAD.HI.U32 R5, R22, R7, RZ ;  /* 0x0000000716057227 */ /* 0x000fe200078e00ff */
[----:B------:R-:W-:-:S02]  /*6430*/  ISETP.GE.AND P1, PT, R4, RZ, PT ;  /* 0x000000ff0400720c */ /* 0x000fc40003f26270 */
[----:B------:R-:W-:Y:S01]  /*6440*/  ISETP.GT.U32.AND P4, PT, R20, R8, PT ;  /* 0x000000081400720c */ /* 0x000fe20003f84070 */
[----:B------:R-:W-:-:S04]  /*6450*/  IMAD.HI.U32 R3, R22, R11, RZ ;  /* 0x0000000b16037227 */ /* 0x000fc800078e00ff */
[----:B0-----:R-:W-:Y:S02]  /*6460*/  IMAD.MOV.U32 R0, RZ, RZ, R2 ;  /* 0x000000ffff007224 */ /* 0x001fe400078e0002 */
[----:B------:R-:W-:Y:S02]  /*6470*/  IMAD.MOV R5, RZ, RZ, -R5 ;  /* 0x000000ffff057224 */ /* 0x000fe400078e0a05 */
[----:B------:R-:W-:Y:S01]  /*6480*/  @!P2 IMAD.MOV R0, RZ, RZ, -R0 ;  /* 0x000000ffff00a224 */ /* 0x000fe200078e0a00 */
[C---:B------:R-:W-:Y:S01]  /*6490*/  ISETP.GT.U32.AND P2, PT, R20.reuse, R6, PT ;  /* 0x000000061400720c */ /* 0x040fe20003f44070 */
[----:B------:R-:W-:Y:S02]  /*64a0*/  IMAD.MOV R3, RZ, RZ, -R3 ;  /* 0x000000ffff037224 */ /* 0x000fe400078e0a03 */
[----:B------:R-:W-:Y:S01]  /*64b0*/  IMAD R7, R20, R5, R7 ;  /* 0x0000000514077224 */ /* 0x000fe200078e0207 */
[----:B------:R0:W-:Y:S01]  /*64c0*/  STL [R1+0x124], R0 ;  /* 0x0001240001007387 */ /* 0x0001e20000100800 */
[----:B------:R-:W-:-:S02]  /*64d0*/  VIADD R2, R21, 0x66 ;  /* 0x0000006615027836 */ /* 0x000fc40000000000 */
[C---:B------:R-:W-:Y:S02]  /*64e0*/  VIADD R5, R21.reuse, 0x6a ;  /* 0x0000006a15057836 */ /* 0x040fe40000000000 */
[C---:B------:R-:W-:Y:S01]  /*64f0*/  IMAD R11, R20.reuse, R3, R11 ;  /* 0x00000003140b7224 */ /* 0x040fe200078e020b */
[----:B------:R-:W-:Y:S01]  /*6500*/  IABS R13, R2 ;  /* 0x00000002000d7213 */ /* 0x000fe20000000000 */
[----:B------:R-:W-:Y:S01]  /*6510*/  VIADD R4, R21, 0x68 ;  /* 0x0000006815047836 */ /* 0x000fe20000000000 */
[----:B------:R-:W-:Y:S01]  /*6520*/  IABS R12, R5 ;  /* 0x00000005000c7213 */ /* 0x000fe20000000000 */
[--C-:B------:R-:W-:Y:S01]  /*6530*/  @!P5 IMAD.IADD R9, R9, 0x1, -R20.reuse ;  /* 0x000000010909d824 */ /* 0x100fe200078e0a14 */
[----:B------:R-:W-:Y:S01]  /*6540*/  ISETP.GT.U32.AND P5, PT, R20, R11, PT ;  /* 0x0000000b1400720c */ /* 0x000fe20003fa4070 */
[--C-:B------:R-:W-:Y:S01]  /*6550*/  @!P2 IMAD.IADD R6, R6, 0x1, -R20.reuse ;  /* 0x000000010606a824 */ /* 0x100fe200078e0a14 */
[----:B------:R-:W-:Y:S01]  /*6560*/  ISETP.GE.AND P2, PT, R10, RZ, PT ;  /* 0x000000ff0a00720c */ /* 0x000fe20003f46270 */
[----:B------:R-:W-:Y:S01]  /*6570*/  @!P4 IMAD.IADD R8, R8, 0x1, -R20 ;  /* 0x000000010808c824 */ /* 0x000fe200078e0a14 */
[----:B------:R-:W-:Y:S01]  /*6580*/  ISETP.GT.U32.AND P4, PT, R20, R7, PT ;  /* 0x000000071400720c */ /* 0x000fe20003f84070 */
[----:B------:R-:W-:Y:S01]  /*6590*/  IMAD.MOV.U32 R10, RZ, RZ, R13 ;  /* 0x000000ffff0a7224 */ /* 0x000fe200078e000d */
[----:B------:R-:W-:Y:S01]  /*65a0*/  IABS R3, R4 ;  /* 0x0000000400037213 */ /* 0x000fe20000000000 */
[----:B------:R-:W-:-:S04]  /*65b0*/  IMAD.HI.U32 R13, R22, R12, RZ ;  /* 0x0000000c160d7227 */ /* 0x000fc800078e00ff */
[----:B0-----:R-:W-:Y:S02]  /*65c0*/  IMAD.MOV.U32 R0, RZ, RZ, R8 ;  /* 0x000000ffff007224 */ /* 0x001fe400078e0008 */
[----:B------:R-:W-:-:S04]  /*65d0*/  IMAD.HI.U32 R14, R22, R3, RZ ;  /* 0x00000003160e7227 */ /* 0x000fc800078e00ff */
[----:B------:R-:W-:Y:S02]  /*65e0*/  IMAD.MOV R13, RZ, RZ, -R13 ;  /* 0x000000ffff0d7224 */ /* 0x000fe400078e0a0d */
[----:B------:R-:W-:Y:S02]  /*65f0*/  @!P3 IMAD.MOV R0, RZ, RZ, -R0 ;  /* 0x000000ffff00b224 */ /* 0x000fe400078e0a00 */
[----:B------:R-:W-:Y:S02]  /*6600*/  IMAD.MOV R8, RZ, RZ, -R14 ;  /* 0x000000ffff087224 */ /* 0x000fe400078e0a0e */
[----:B------:R-:W-:Y:S01]  /*6610*/  @!P5 IMAD.IADD R11, R11, 0x1, -R20 ;  /* 0x000000010b0bd824 */ /* 0x000fe200078e0a14 */
[----:B------:R0:W-:Y:S01]  /*6620*/  STL [R1+0x118], R0 ;  /* 0x0001180001007387 */ /* 0x0001e20000100800 */
[C---:B------:R-:W-:Y:S02]  /*6630*/  IMAD R12, R20.reuse, R13, R12 ;  /* 0x0000000d140c7224 */ /* 0x040fe400078e020c */
[----:B------:R-:W-:Y:S01]  /*6640*/  @!P4 IMAD.IADD R7, R7, 0x1, -R20 ;  /* 0x000000010707c824 */ /* 0x000fe200078e0a14 */
[----:B------:R-:W-:Y:S01]  /*6650*/  ISETP.GE.AND P4, PT, R5, RZ, PT ;  /* 0x000000ff0500720c */ /* 0x000fe20003f86270 */
[C---:B------:R-:W-:Y:S01]  /*6660*/  IMAD R3, R20.reuse, R8, R3 ;  /* 0x0000000814037224 */ /* 0x040fe200078e0203 */
[C---:B------:R-:W-:Y:S01]  /*6670*/  ISETP.GT.U32.AND P5, PT, R20.reuse, R11, PT ;  /* 0x0000000b1400720c */ /* 0x040fe20003fa4070 */
[----:B------:R-:W-:Y:S01]  /*6680*/  @!P0 IMAD.MOV R9, RZ, RZ, -R9 ;  /* 0x000000ffff098224 */ /* 0x000fe200078e0a09 */
[----:B------:R-:W-:Y:S01]  /*6690*/  ISETP.GT.U32.AND P0, PT, R20, R12, PT ;  /* 0x0000000c1400720c */ /* 0x000fe20003f04070 */
[----:B------:R-:W-:Y:S01]  /*66a0*/  IMAD.HI.U32 R5, R22, R10, RZ ;  /* 0x0000000a16057227 */ /* 0x000fe200078e00ff */
[----:B------:R-:W-:-:S02]  /*66b0*/  ISETP.GT.U32.AND P3, PT, R20, R7, PT ;  /* 0x000000071400720c */ /* 0x000fc40003f64070 */
[----:B------:R-:W-:Y:S01]  /*66c0*/  STL [R1+0x108], R9 ;  /* 0x0001080901007387 */ /* 0x000fe20000100800 */
[----:B0-----:R-:W-:Y:S02]  /*66d0*/  IMAD.MOV.U32 R0, RZ, RZ, R6 ;  /* 0x000000ffff007224 */ /* 0x001fe400078e0006 */
[----:B------:R-:W-:Y:S02]  /*66e0*/  IMAD.MOV R5, RZ, RZ, -R5 ;  /* 0x000000ffff057224 */ /* 0x000fe400078e0a05 */
[----:B------:R-:W-:Y:S01]  /*66f0*/  @!P6 IMAD.MOV R0, RZ, RZ, -R0 ;  /* 0x000000ffff00e224 */ /* 0x000fe200078e0a00 */
[C---:B------:R-:W-:Y:S01]  /*6700*/  ISETP.GT.U32.AND P6, PT, R20.reuse, R3, PT ;  /* 0x000000031400720c */ /* 0x040fe20003fc4070 */
[C---:B------:R-:W-:Y:S02]  /*6710*/  IMAD R10, R20.reuse, R5, R10 ;  /* 0x00000005140a7224 */ /* 0x040fe400078e020a */
[----:B------:R-:W-:Y:S01]  /*6720*/  VIADD R13, R21, 0x64 ;  /* 0x00000064150d7836 */ /* 0x000fe20000000000 */
[----:B------:R0:W-:Y:S01]  /*6730*/  STL [R1+0x110], R0 ;  /* 0x0001100001007387 */ /* 0x0001e20000100800 */
[--C-:B------:R-:W-:Y:S01]  /*6740*/  @!P5 IMAD.IADD R11, R11, 0x1, -R20.reuse ;  /* 0x000000010b0bd824 */ /* 0x100fe200078e0a14 */
[----:B------:R-:W-:Y:S01]  /*6750*/  ISETP.GT.U32.AND P5, PT, R20, R10, PT ;  /* 0x0000000a1400720c */ /* 0x000fe20003fa4070 */
[--C-:B------:R-:W-:Y:S01]  /*6760*/  @!P0 IMAD.IADD R12, R12, 0x1, -R20.reuse ;  /* 0x000000010c0c8824 */ /* 0x100fe200078e0a14 */
[----:B------:R-:W-:Y:S01]  /*6770*/  IABS R6, R13 ;  /* 0x0000000d00067213 */ /* 0x000fe20000000000 */
[--C-:B------:R-:W-:Y:S01]  /*6780*/  @!P3 IMAD.IADD R7, R7, 0x1, -R20.reuse ;  /* 0x000000010707b824 */ /* 0x100fe200078e0a14 */
[----:B------:R-:W-:Y:S01]  /*6790*/  ISETP.GE.AND P3, PT, R4, RZ, PT ;  /* 0x000000ff0400720c */ /* 0x000fe20003f66270 */
[----:B------:R-:W-:Y:S01]  /*67a0*/  VIADD R4, R21, 0x62 ;  /* 0x0000006215047836 */ /* 0x000fe20000000000 */
[----:B------:R-:W-:Y:S01]  /*67b0*/  ISETP.GE.AND P0, PT, R2, RZ, PT ;  /* 0x000000ff0200720c */ /* 0x000fe20003f06270 */
[----:B------:R-:W-:Y:S01]  /*67c0*/  @!P6 IMAD.IADD R3, R3, 0x1, -R20 ;  /* 0x000000010303e824 */ /* 0x000fe200078e0a14 */
[----:B------:R-:W-:Y:S01]  /*67d0*/  ISETP.GT.U32.AND P6, PT, R20, R12, PT ;  /* 0x0000000c1400720c */ /* 0x000fe20003fc4070 */
[----:B------:R-:W-:Y:S01]  /*67e0*/  IMAD.HI.U32 R2, R22, R6, RZ ;  /* 0x0000000616027227 */ /* 0x000fe200078e00ff */
[----:B------:R-:W-:-:S03]  /*67f0*/  IABS R5, R4 ;  /* 0x0000000400057213 */ /* 0x000fc60000000000 */
[----:B------:R-:W-:Y:S02]  /*6800*/  IMAD.MOV R2, RZ, RZ, -R2 ;  /* 0x000000ffff027224 */ /* 0x000fe400078e0a02 */
[----:B------:R-:W-:Y:S01]  /*6810*/  @!P5 IMAD.IADD R10, R10, 0x1, -R20 ;  /* 0x000000010a0ad824 */ /* 0x000fe200078e0a14 */
[C---:B------:R-:W-:Y:S01]  /*6820*/  ISETP.GT.U32.AND P5, PT, R20.reuse, R3, PT ;  /* 0x000000031400720c */ /* 0x040fe20003fa4070 */
[----:B------:R-:W-:Y:S02]  /*6830*/  IMAD R6, R20, R2, R6 ;  /* 0x0000000214067224 */ /* 0x000fe400078e0206 */
[----:B0-----:R-:W-:Y:S02]  /*6840*/  IMAD.MOV.U32 R0, RZ, RZ, R7 ;  /* 0x000000ffff007224 */ /* 0x001fe400078e0007 */
[----:B------:R-:W-:-:S04]  /*6850*/  IMAD.HI.U32 R7, R22, R5, RZ ;  /* 0x0000000516077227 */ /* 0x000fc800078e00ff */
[----:B------:R-:W-:Y:S01]  /*6860*/  @!P6 IMAD.IADD R12, R12, 0x1, -R20 ;  /* 0x000000010c0ce824 */ /* 0x000fe200078e0a14 */
[C---:B------:R-:W-:Y:S01]  /*6870*/  ISETP.GT.U32.AND P6, PT, R20.reuse, R6, PT ;  /* 0x000000061400720c */ /* 0x040fe20003fc4070 */
[----:B------:R-:W-:Y:S02]  /*6880*/  IMAD.MOV R7, RZ, RZ, -R7 ;  /* 0x000000ffff077224 */ /* 0x000fe400078e0a07 */
[C---:B------:R-:W-:Y:S02]  /*6890*/  VIADD R8, R21.reuse, 0x60 ;  /* 0x0000006015087836 */ /* 0x040fe40000000000 */
[C---:B------:R-:W-:Y:S02]  /*68a0*/  IMAD R5, R20.reuse, R7, R5 ;  /* 0x0000000714057224 */ /* 0x040fe400078e0205 */
[----:B------:R-:W-:Y:S01]  /*68b0*/  @!P1 IMAD.MOV R0, RZ, RZ, -R0 ;  /* 0x000000ffff009224 */ /* 0x000fe200078e0a00 */
[C---:B------:R-:W-:Y:S01]  /*68c0*/  ISETP.GT.U32.AND P1, PT, R20.reuse, R10, PT ;  /* 0x0000000a1400720c */ /* 0x040fe20003f24070 */
[----:B------:R-:W-:Y:S01]  /*68d0*/  VIADD R2, R21, 0x5e ;  /* 0x0000005e15027836 */ /* 0x000fe20000000000 */
[----:B------:R-:W-:Y:S01]  /*68e0*/  IABS R15, R8 ;  /* 0x00000008000f7213 */ /* 0x000fe20000000000 */
[--C-:B------:R-:W-:Y:S01]  /*68f0*/  @!P5 IMAD.IADD R3, R3, 0x1, -R20.reuse ;  /* 0x000000010303d824 */ /* 0x100fe200078e0a14 */
[----:B------:R-:W-:Y:S01]  /*6900*/  ISETP.GT.U32.AND P5, PT, R20, R5, PT ;  /* 0x000000051400720c */ /* 0x000fe20003fa4070 */
[----:B------:R-:W-:Y:S01]  /*6910*/  @!P6 IMAD.IADD R6, R6, 0x1, -R20 ;  /* 0x000000010606e824 */ /* 0x000fe200078e0a14 */
[----:B------:R0:W-:Y:S01]  /*6920*/  STL [R1+0x114], R0 ;  /* 0x0001140001007387 */ /* 0x0001e20000100800 */
[----:B------:R-:W-:Y:S01]  /*6930*/  IABS R9, R2 ;  /* 0x0000000200097213 */ /* 0x000fe20000000000 */
[----:B------:R-:W-:Y:S01]  /*6940*/  IMAD.HI.U32 R16, R22, R15, RZ ;  /* 0x0000000f16107227 */ /* 0x000fe200078e00ff */
[----:B------:R-:W-:-:S03]  /*6950*/  ISETP.GE.AND P6, PT, R4, RZ, PT ;  /* 0x000000ff0400720c */ /* 0x000fc60003fc6270 */
[----:B------:R-:W-:Y:S01]  /*6960*/  @!P2 IMAD.MOV R11, RZ, RZ, -R11 ;  /* 0x000000ffff0ba224 */ /* 0x000fe200078e0a0b */
[----:B------:R-:W-:Y:S01]  /*6970*/  ISETP.GT.U32.AND P2, PT, R20, R6, PT ;  /* 0x000000061400720c */ /* 0x000fe20003f44070 */
[----:B------:R-:W-:Y:S02]  /*6980*/  IMAD.MOV R16, RZ, RZ, -R16 ;  /* 0x000000ffff107224 */ /* 0x000fe400078e0a10 */
[----:B0-----:R-:W-:Y:S01]  /*6990*/  IMAD.MOV.U32 R0, RZ, RZ, R12 ;  /* 0x000000ffff007224 */ /* 0x001fe200078e000c */
[----:B------:R-:W-:Y:S01]  /*69a0*/  STL [R1+0x100], R11 ;  /* 0x0001000b01007387 */ /* 0x000fe20000100800 */
[----:B------:R-:W-:-:S04]  /*69b0*/  IMAD.HI.U32 R14, R22, R9, RZ ;  /* 0x00000009160e7227 */ /* 0x000fc800078e00ff */
[----:B------:R-:W-:Y:S02]  /*69c0*/  @!P4 IMAD.MOV R0, RZ, RZ, -R0 ;  /* 0x000000ffff00c224 */ /* 0x000fe400078e0a00 */
[----:B------:R-:W-:Y:S01]  /*69d0*/  @!P1 IMAD.IADD R10, R10, 0x1, -R20 ;  /* 0x000000010a0a9824 */ /* 0x000fe200078e0a14 */
[----:B------:R-:W-:Y:S01]  /*69e0*/  ISETP.GE.AND P1, PT, R13, RZ, PT ;  /* 0x000000ff0d00720c */ /* 0x000fe20003f26270 */
[----:B------:R-:W-:Y:S01]  /*69f0*/  @!P3 IMAD.MOV R3, RZ, RZ, -R3 ;  /* 0x000000ffff03b224 */ /* 0x000fe200078e0a03 */
[----:B------:R0:W-:Y:S01]  /*6a00*/  STL [R1+0xec], R0 ;  /* 0x0000ec0001007387 */ /* 0x0001e20000100800 */
[----:B------:R-:W-:Y:S01]  /*6a10*/  IMAD R4, R20, R16, R15 ;  /* 0x0000001014047224 */ /* 0x000fe200078e020f */
[----:B------:R-:W-:Y:S01]  /*6a20*/  ISETP.GE.AND P3, PT, R8, RZ, PT ;  /* 0x000000ff0800720c */ /* 0x000fe20003f66270 */
[----:B------:R-:W-:Y:S01]  /*6a30*/  IMAD.MOV R14, RZ, RZ, -R14 ;  /* 0x000000ffff0e7224 */ /* 0x000fe200078e0a0e */
[----:B------:R1:W-:Y:S01]  /*6a40*/  STL [R1+0xb8], R3 ;  /* 0x0000b80301007387 */ /* 0x0003e20000100800 */
[----:B------:R-:W-:Y:S01]  /*6a50*/  @!P5 IMAD.IADD R5, R5, 0x1, -R20 ;  /* 0x000000010505d824 */ /* 0x000fe200078e0a14 */
[----:B------:R-:W-:Y:S01]  /*6a60*/  ISETP.GT.U32.AND P5, PT, R20, R4, PT ;  /* 0x000000041400720c */ /* 0x000fe20003fa4070 */
[----:B------:R-:W-:-:S02]  /*6a70*/  VIADD R7, R21, 0x5c ;  /* 0x0000005c15077836 */ /* 0x000fc40000000000 */
[----:B------:R-:W-:Y:S01]  /*6a80*/  @!P2 IMAD.IADD R6, R6, 0x1, -R20 ;  /* 0x000000010606a824 */ /* 0x000fe200078e0a14 */
[C---:B------:R-:W-:Y:S01]  /*6a90*/  ISETP.GT.U32.AND P4, PT, R20.reuse, R5, PT ;  /* 0x000000051400720c */ /* 0x040fe20003f84070 */
[----:B0-----:R-:W-:Y:S01]  /*6aa0*/  IMAD.MOV.U32 R0, RZ, RZ, R10 ;  /* 0x000000ffff007224 */ /* 0x001fe200078e000a */
[----:B------:R-:W-:Y:S01]  /*6ab0*/  IABS R13, R7 ;  /* 0x00000007000d7213 */ /* 0x000fe20000000000 */
[----:B------:R-:W-:Y:S02]  /*6ac0*/  VIADD R12, R21, 0x4e ;  /* 0x0000004e150c7836 */ /* 0x000fe40000000000 */
[----:B-1----:R-:W-:Y:S02]  /*6ad0*/  IMAD R3, R20, R14, R9 ;  /* 0x0000000e14037224 */ /* 0x002fe400078e0209 */
[----:B------:R-:W-:Y:S01]  /*6ae0*/  @!P0 IMAD.MOV R0, RZ, RZ, -R0 ;  /* 0x000000ffff008224 */ /* 0x000fe200078e0a00 */
[----:B------:R-:W-:Y:S01]  /*6af0*/  ISETP.GE.AND P0, PT, R2, RZ, PT ;  /* 0x000000ff0200720c */ /* 0x000fe20003f06270 */
[----:B------:R-:W-:Y:S01]  /*6b00*/  IMAD.HI.U32 R8, R22, R13, RZ ;  /* 0x0000000d16087227 */ /* 0x000fe200078e00ff */
[----:B------:R-:W-:-:S02]  /*6b10*/  ISETP.GT.U32.AND P2, PT, R20, R3, PT ;  /* 0x000000031400720c */ /* 0x000fc40003f44070 */
[----:B------:R0:W-:Y:S01]  /*6b20*/  STL [R1+0xb4], R0 ;  /* 0x0000b40001007387 */ /* 0x0001e20000100800 */
[----:B------:R-:W-:Y:S01]  /*6b30*/  VIADD R2, R21, 0x5a ;  /* 0x0000005a15027836 */ /* 0x000fe20000000000 */
[----:B------:R-:W-:Y:S01]  /*6b40*/  IABS R9, R12 ;  /* 0x0000000c00097213 */ /* 0x000fe20000000000 */
[----:B------:R-:W-:Y:S02]  /*6b50*/  IMAD.MOV R8, RZ, RZ, -R8 ;  /* 0x000000ffff087224 */ /* 0x000fe400078e0a08 */
[--C-:B------:R-:W-:Y:S01]  /*6b60*/  @!P4 IMAD.IADD R5, R5, 0x1, -R20.reuse ;  /* 0x000000010505c824 */ /* 0x100fe200078e0a14 */
[----:B------:R-:W-:Y:S01]  /*6b70*/  IABS R15, R2 ;  /* 0x00000002000f7213 */ /* 0x000fe20000000000 */
[----:B------:R-:W-:Y:S01]  /*6b80*/  @!P5 IMAD.IADD R4, R4, 0x1, -R20 ;  /* 0x000000010404d824 */ /* 0x000fe200078e0a14 */
[----:B------:R-:W-:Y:S01]  /*6b90*/  ISETP.GE.AND P4, PT, R7, RZ, PT ;  /* 0x000000ff0700720c */ /* 0x000fe20003f86270 */
[----:B------:R-:W-:Y:S01]  /*6ba0*/  IMAD R16, R20, R8, R13 ;  /* 0x0000000814107224 */ /* 0x000fe200078e020d */
[----:B------:R-:W-:Y:S01]  /*6bb0*/  ISETP.GE.AND P5, PT, R2, RZ, PT ;  /* 0x000000ff0200720c */ /* 0x000fe20003fa6270 */
[----:B0-----:R-:W-:-:S02]  /*6bc0*/  IMAD.MOV.U32 R0, RZ, RZ, R6 ;  /* 0x000000ffff007224 */ /* 0x001fc400078e0006 */
[----:B------:R-:W-:Y:S01]  /*6bd0*/  @!P2 IMAD.IADD R3, R3, 0x1, -R20 ;  /* 0x000000010303a824 */ /* 0x000fe200078e0a14 */
[----:B------:R-:W-:Y:S01]  /*6be0*/  ISETP.GT.U32.AND P2, PT, R20, R4, PT ;  /* 0x000000041400720c */ /* 0x000fe20003f44070 */
[----:B------:R-:W-:Y:S02]  /*6bf0*/  @!P1 IMAD.MOV R0, RZ, RZ, -R0 ;  /* 0x000000ffff009224 */ /* 0x000fe400078e0a00 */
[----:B------:R-:W-:Y:S01]  /*6c00*/  IMAD.HI.U32 R6, R22, R15, RZ ;  /* 0x0000000f16067227 */ /* 0x000fe200078e00ff */
[----:B------:R-:W-:Y:S02]  /*6c10*/  ISETP.GT.U32.AND P1, PT, R20, R3, PT ;  /* 0x000000031400720c */ /* 0x000fe40003f24070 */
[----:B------:R0:W-:Y:S01]  /*6c20*/  STL [R1+0xa4], R0 ;  /* 0x0000a40001007387 */ /* 0x0001e20000100800 */
[C---:B------:R-:W-:Y:S02]  /*6c30*/  VIADD R8, R21.reuse, 0x58 ;  /* 0x0000005815087836 */ /* 0x040fe40000000000 */
[----:B------:R-:W-:-:S02]  /*6c40*/  VIADD R7, R21, 0x56 ;  /* 0x0000005615077836 */ /* 0x000fc40000000000 */
[----:B------:R-:W-:Y:S01]  /*6c50*/  VIADD R2, R21, 0x54 ;  /* 0x0000005415027836 */ /* 0x000fe20000000000 */
[----:B------:R-:W-:Y:S01]  /*6c60*/  IABS R14, R8 ;  /* 0x00000008000e7213 */ /* 0x000fe20000000000 */
[----:B------:R-:W-:Y:S01]  /*6c70*/  @!P2 IMAD.IADD R4, R4, 0x1, -R20 ;  /* 0x000000010404a824 */ /* 0x000fe200078e0a14 */
[----:B------:R-:W-:Y:S01]  /*6c80*/  IABS R11, R7 ;  /* 0x00000007000b7213 */ /* 0x000fe20000000000 */
[----:B0-----:R-:W-:Y:S01]  /*6c90*/  IMAD.MOV.U32 R0, RZ, RZ, R5 ;  /* 0x000000ffff007224 */ /* 0x001fe200078e0005 */
[----:B------:R-:W-:Y:S01]  /*6ca0*/  IABS R13, R2 ;  /* 0x00000002000d7213 */ /* 0x000fe20000000000 */
[----:B------:R-:W-:Y:S02]  /*6cb0*/  IMAD.MOV R5, RZ, RZ, -R6 ;  /* 0x000000ffff057224 */ /* 0x000fe400078e0a06 */
[----:B------:R-:W-:Y:S01]  /*6cc0*/  @!P6 IMAD.MOV R0, RZ, RZ, -R0 ;  /* 0x000000ffff00e224 */ /* 0x000fe200078e0a00 */
[C---:B------:R-:W-:Y:S01]  /*6cd0*/  ISETP.GT.U32.AND P6, PT, R20.reuse, R16, PT ;  /* 0x000000101400720c */ /* 0x040fe20003fc4070 */
[----:B------:R-:W-:-:S02]  /*6ce0*/  IMAD R15, R20, R5, R15 ;  /* 0x00000005140f7224 */ /* 0x000fc400078e020f */
[----:B------:R-:W-:Y:S01]  /*6cf0*/  IMAD.HI.U32 R5, R22, R14, RZ ;  /* 0x0000000e16057227 */ /* 0x000fe200078e00ff */
[----:B------:R0:W-:Y:S02]  /*6d00*/  STL [R1+0xa8], R0 ;  /* 0x0000a80001007387 */ /* 0x0001e40000100800 */
[----:B------:R-:W-:Y:S01]  /*6d10*/  ISETP.GT.U32.AND P2, PT, R20, R15, PT ;  /* 0x0000000f1400720c */ /* 0x000fe20003f44070 */
[----:B------:R-:W-:Y:S01]  /*6d20*/  @!P1 IMAD.IADD R3, R3, 0x1, -R20 ;  /* 0x0000000103039824 */ /* 0x000fe200078e0a14 */
[----:B------:R-:W-:Y:S01]  /*6d30*/  ISETP.GE.AND P1, PT, R8, RZ, PT ;  /* 0x000000ff0800720c */ /* 0x000fe20003f26270 */
[----:B------:R-:W-:-:S04]  /*6d40*/  IMAD.HI.U32 R6, R22, R11, RZ ;  /* 0x0000000b16067227 */ /* 0x000fc800078e00ff */
[----:B------:R-:W-:Y:S01]  /*6d50*/  @!P6 IMAD.IADD R16, R16, 0x1, -R20 ;  /* 0x000000011010e824 */ /* 0x000fe200078e0a14 */
[----:B------:R-:W-:Y:S01]  /*6d60*/  ISETP.GE.AND P6, PT, R7, RZ, PT ;  /* 0x000000ff0700720c */ /* 0x000fe20003fc6270 */
[----:B0-----:R-:W-:Y:S02]  /*6d70*/  IMAD.MOV.U32 R0, RZ, RZ, R4 ;  /* 0x000000ffff007224 */ /* 0x001fe400078e0004 */
[----:B------:R-:W-:Y:S02]  /*6d80*/  IMAD.MOV R8, RZ, RZ, -R5 ;  /* 0x000000ffff087224 */ /* 0x000fe400078e0a05 */
[----:B------:R-:W-:Y:S01]  /*6d90*/  @!P3 IMAD.MOV R0, RZ, RZ, -R0 ;  /* 0x000000ffff00b224 */ /* 0x000fe200078e0a00 */
[C---:B------:R-:W-:Y:S01]  /*6da0*/  ISETP.GT.U32.AND P3, PT, R20.reuse, R16, PT ;  /* 0x000000101400720c */ /* 0x040fe20003f64070 */
[----:B------:R-:W-:Y:S02]  /*6db0*/  IMAD.MOV R6, RZ, RZ, -R6 ;  /* 0x000000ffff067224 */ /* 0x000fe400078e0a06 */
[C---:B------:R-:W-:Y:S01]  /*6dc0*/  IMAD R14, R20.reuse, R8, R14 ;  /* 0x00000008140e7224 */ /* 0x040fe200078e020e */
[----:B------:R0:W-:Y:S01]  /*6dd0*/  STL [R1+0xac], R0 ;  /* 0x0000ac0001007387 */ /* 0x0001e20000100800 */
[----:B------:R-:W-:-:S02]  /*6de0*/  IMAD R11, R20, R6, R11 ;  /* 0x00000006140b7224 */ /* 0x000fc400078e020b */
[----:B------:R-:W-:Y:S02]  /*6df0*/  @!P2 IMAD.IADD R15, R15, 0x1, -R20 ;  /* 0x000000010f0fa824 */ /* 0x000fe400078e0a14 */
[----:B------:R-:W-:-:S03]  /*6e00*/  IMAD.HI.U32 R5, R22, R13, RZ ;  /* 0x0000000d16057227 */ /* 0x000fc600078e00ff */
[----:B------:R-:W-:Y:S01]  /*6e10*/  ISETP.GT.U32.AND P2, PT, R20, R15, PT ;  /* 0x0000000f1400720c */ /* 0x000fe20003f44070 */
[----:B------:R-:W-:Y:S01]  /*6e20*/  @!P3 IMAD.IADD R16, R16, 0x1, -R20 ;  /* 0x000000011010b824 */ /* 0x000fe200078e0a14 */
[C---:B------:R-:W-:Y:S01]  /*6e30*/  ISETP.GT.U32.AND P3, PT, R20.reuse, R11, PT ;  /* 0x0000000b1400720c */ /* 0x040fe20003f64070 */
[----:B0-----:R-:W-:Y:S02]  /*6e40*/  IMAD.MOV.U32 R0, RZ, RZ, R3 ;  /* 0x000000ffff007224 */ /* 0x001fe400078e0003 */
[----:B------:R-:W-:Y:S02]  /*6e50*/  IMAD.MOV R5, RZ, RZ, -R5 ;  /* 0x000000ffff057224 */ /* 0x000fe400078e0a05 */
[----:B------:R-:W-:Y:S01]  /*6e60*/  @!P0 IMAD.MOV R0, RZ, RZ, -R0 ;  /* 0x000000ffff008224 */ /* 0x000fe200078e0a00 */
[C---:B------:R-:W-:Y:S01]  /*6e70*/  ISETP.GT.U32.AND P0, PT, R20.reuse, R14, PT ;  /* 0x0000000e1400720c */ /* 0x040fe20003f04070 */
[----:B------:R-:W-:Y:S02]  /*6e80*/  IMAD R13, R20, R5, R13 ;  /* 0x00000005140d7224 */ /* 0x000fe400078e020d */
[C---:B------:R-:W-:Y:S01]  /*6e90*/  VIADD R5, R21.reuse, 0x52 ;  /* 0x0000005215057836 */ /* 0x040fe20000000000 */
[----:B------:R0:W-:Y:S01]  /*6ea0*/  STL [R1+0xb0], R0 ;  /* 0x0000b00001007387 */ /* 0x0001e20000100800 */
[----:B------:R-:W-:-:S02]  /*6eb0*/  VIADD R3, R21, 0x50 ;  /* 0x0000005015037836 */ /* 0x000fc40000000000 */
[--C-:B------:R-:W-:Y:S01]  /*6ec0*/  @!P2 IMAD.IADD R15, R15, 0x1, -R20.reuse ;  /* 0x000000010f0fa824 */ /* 0x100fe200078e0a14 */
[----:B------:R-:W-:Y:S01]  /*6ed0*/  IABS R7, R5 ;  /* 0x0000000500077213 */ /* 0x000fe20000000000 */
[----:B------:R-:W-:Y:S01]  /*6ee0*/  @!P3 IMAD.IADD R11, R11, 0x1, -R20 ;  /* 0x000000010b0bb824 */ /* 0x000fe200078e0a14 */
[----:B------:R-:W-:Y:S01]  /*6ef0*/  ISETP.GT.U32.AND P2, PT, R20, R13, PT ;  /* 0x0000000d1400720c */ /* 0x000fe20003f44070 */
[----:B------:R-:W-:Y:S01]  /*6f00*/  IMAD.MOV.U32 R17, RZ, RZ, R16 ;  /* 0x000000ffff117224 */ /* 0x000fe200078e0010 */
[----:B------:R-:W-:Y:S01]  /*6f10*/  IABS R4, R3 ;  /* 0x0000000300047213 */ /* 0x000fe20000000000 */
[----:B------:R-:W-:Y:S01]  /*6f20*/  @!P0 IMAD.IADD R14, R14, 0x1, -R20 ;  /* 0x000000010e0e8824 */ /* 0x000fe200078e0a14 */
[----:B------:R-:W-:Y:S01]  /*6f30*/  ISETP.GE.AND P0, PT, R2, RZ, PT ;  /* 0x000000ff0200720c */ /* 0x000fe20003f06270 */
[----:B------:R-:W-:-:S03]  /*6f40*/  IMAD.HI.U32 R10, R22, R7, RZ ;  /* 0x00000007160a7227 */ /* 0x000fc600078e00ff */
[C---:B------:R-:W-:Y:S01]  /*6f50*/  ISETP.GT.U32.AND P3, PT, R20.reuse, R14, PT ;  /* 0x0000000e1400720c */ /* 0x040fe20003f64070 */
[----:B0-----:R-:W-:Y:S02]  /*6f60*/  IMAD.MOV.U32 R0, RZ, RZ, R15 ;  /* 0x000000ffff007224 */ /* 0x001fe400078e000f */
[----:B------:R-:W-:Y:S02]  /*6f70*/  IMAD.MOV R10, RZ, RZ, -R10 ;  /* 0x000000ffff0a7224 */ /* 0x000fe400078e0a0a */
[----:B------:R-:W-:Y:S01]  /*6f80*/  @!P4 IMAD.MOV R17, RZ, RZ, -R17 ;  /* 0x000000ffff11c224 */ /* 0x000fe200078e0a11 */
[----:B------:R-:W-:Y:S01]  /*6f90*/  ISETP.GT.U32.AND P4, PT, R20, R11, PT ;  /* 0x0000000b1400720c */ /* 0x000fe20003f84070 */
[----:B------:R-:W-:Y:S02]  /*6fa0*/  IMAD.MOV.U32 R2, RZ, RZ, R9 ;  /* 0x000000ffff027224 */ /* 0x000fe400078e0009 */
[----:B------:R-:W-:Y:S01]  /*6fb0*/  IMAD.HI.U32 R9, R22, R4, RZ ;  /* 0x0000000416097227 */ /* 0x000fe200078e00ff */
[----:B------:R-:W-:Y:S03]  /*6fc0*/  STL [R1+0x2c], R17 ;  /* 0x00002c1101007387 */ /* 0x000fe60000100800 */
[----:B------:R-:W-:Y:S01]  /*6fd0*/  @!P5 IMAD.MOV R0, RZ, RZ, -R0 ;  /* 0x000000ffff00d224 */ /* 0x000fe200078e0a00 */
[----:B------:R-:W-:Y:S01]  /*6fe0*/  ISETP.GE.AND P5, PT, R5, RZ, PT ;  /* 0x000000ff0500720c */ /* 0x000fe20003fa6270 */
[----:B------:R-:W-:-:S02]  /*6ff0*/  IMAD R5, R20, R10, R7 ;  /* 0x0000000a14057224 */ /* 0x000fc400078e0207 */
[----:B------:R-:W-:Y:S01]  /*7000*/  IMAD.MOV R9, RZ, RZ, -R9 ;  /* 0x000000ffff097224 */ /* 0x000fe200078e0a09 */
[----:B------:R0:W-:Y:S01]  /*7010*/  STL [R1+0x28], R0 ;  /* 0x0000280001007387 */ /* 0x0001e20000100800 */
[--C-:B------:R-:W-:Y:S02]  /*7020*/  @!P2 IMAD.IADD R13, R13, 0x1, -R20.reuse ;  /* 0x000000010d0da824 */ /* 0x100fe400078e0a14 */
[----:B------:R-:W-:Y:S01]  /*7030*/  @!P3 IMAD.IADD R14, R14, 0x1, -R20 ;  /* 0x000000010e0eb824 */ /* 0x000fe200078e0a14 */
[----:B------:R-:W-:Y:S01]  /*7040*/  ISETP.GT.U32.AND P3, PT, R20, R5, PT ;  /* 0x000000051400720c */ /* 0x000fe20003f64070 */
[----:B------:R-:W-:Y:S01]  /*7050*/  IMAD.HI.U32 R10, R22, R2, RZ ;  /* 0x00000002160a7227 */ /* 0x000fe200078e00ff */
[----:B------:R-:W-:-:S03]  /*7060*/  ISETP.GT.U32.AND P2, PT, R20, R13, PT ;  /* 0x0000000d1400720c */ /* 0x000fc60003f44070 */
[C---:B------:R-:W-:Y:S02]  /*7070*/  IMAD R4, R20.reuse, R9, R4 ;  /* 0x0000000914047224 */ /* 0x040fe400078e0204 */
[----:B------:R-:W-:Y:S02]  /*7080*/  VIADD R6, R21, 0x4c ;  /* 0x0000004c15067836 */ /* 0x000fe40000000000 */
[----:B------:R-:W-:Y:S02]  /*7090*/  IMAD.MOV R10, RZ, RZ, -R10 ;  /* 0x000000ffff0a7224 */ /* 0x000fe400078e0a0a */
[----:B------:R-:W-:Y:S01]  /*70a0*/  @!P4 IMAD.IADD R11, R11, 0x1, -R20 ;  /* 0x000000010b0bc824 */ /* 0x000fe200078e0a14 */
[C---:B------:R-:W-:Y:S01]  /*70b0*/  ISETP.GT.U32.AND P4, PT, R20.reuse, R4, PT ;  /* 0x000000041400720c */ /* 0x040fe20003f84070 */
[----:B------:R-:W-:Y:S01]  /*70c0*/  IMAD R2, R20, R10, R2 ;  /* 0x0000000a14027224 */ /* 0x000fe200078e0202 */
[----:B------:R-:W-:Y:S01]  /*70d0*/  IABS R8, R6 ;  /* 0x0000000600087213 */ /* 0x000fe20000000000 */
[----:B------:R-:W-:-:S02]  /*70e0*/  @!P3 IMAD.IADD R5, R5, 0x1, -R20 ;  /* 0x000000010505b824 */ /* 0x000fc400078e0a14 */
[----:B0-----:R-:W-:Y:S01]  /*70f0*/  IMAD.MOV.U32 R0, RZ, RZ, R14 ;  /* 0x000000ffff007224 */ /* 0x001fe200078e000e */
[----:B------:R-:W-:Y:S01]  /*7100*/  ISETP.GT.U32.AND P3, PT, R20, R2, PT ;  /* 0x000000021400720c */ /* 0x000fe20003f64070 */
[----:B------:R-:W-:-:S04]  /*7110*/  IMAD.HI.U32 R7, R22, R8, RZ ;  /* 0x0000000816077227 */ /* 0x000fc800078e00ff */
[----:B------:R-:W-:Y:S01]  /*7120*/  @!P2 IMAD.IADD R13, R13, 0x1, -R20 ;  /* 0x000000010d0da824 */ /* 0x000fe200078e0a14 */
[----:B------:R-:W-:Y:S01]  /*7130*/  ISETP.GE.AND P2, PT, R3, RZ, PT ;  /* 0x000000ff0300720c */ /* 0x000fe20003f46270 */
[----:B------:R-:W-:Y:S02]  /*7140*/  @!P1 IMAD.MOV R0, RZ, RZ, -R0 ;  /* 0x000000ffff009224 */ /* 0x000fe400078e0a00 */
[----:B------:R-:W-:Y:S02]  /*7150*/  IMAD.MOV R7, RZ, RZ, -R7 ;  /* 0x000000ffff077224 */ /* 0x000fe400078e0a07 */
[C---:B------:R-:W-:Y:S01]  /*7160*/  VIADD R3, R21.reuse, 0x48 ;  /* 0x0000004815037836 */ /* 0x040fe20000000000 */
[----:B------:R0:W-:Y:S01]  /*7170*/  STL [R1+0x8c], R0 ;  /* 0x00008c0001007387 */ /* 0x0001e20000100800 */
[----:B------:R-:W-:Y:S01]  /*7180*/  @!P4 IMAD.IADD R4, R4, 0x1, -R20 ;  /* 0x000000010404c824 */ /* 0x000fe200078e0a14 */
[----:B------:R-:W-:Y:S01]  /*7190*/  ISETP.GT.U32.AND P4, PT, R20, R5, PT ;  /* 0x000000051400720c */ /* 0x000fe20003f84070 */
[----:B------:R-:W-:-:S02]  /*71a0*/  VIADD R9, R21, 0x4a ;  /* 0x0000004a15097836 */ /* 0x000fc40000000000 */
[C---:B------:R-:W-:Y:S01]  /*71b0*/  IMAD R8, R20.reuse, R7, R8 ;  /* 0x0000000714087224 */ /* 0x040fe200078e0208 */
[----:B------:R-:W-:Y:S01]  /*71c0*/  IABS R7, R3 ;  /* 0x0000000300077213 */ /* 0x000fe20000000000 */
[----:B------:R-:W-:Y:S01]  /*71d0*/  IMAD.MOV.U32 R14, RZ, RZ, R11 ;  /* 0x000000ffff0e7224 */ /* 0x000fe200078e000b */
[----:B------:R-:W-:Y:S01]  /*71e0*/  ISETP.GT.U32.AND P1, PT, R20, R4, PT ;  /* 0x000000041400720c */ /* 0x000fe20003f24070 */
[----:B------:R-:W-:Y:S01]  /*71f0*/  @!P3 IMAD.IADD R2, R2, 0x1, -R20 ;  /* 0x000000010202b824 */ /* 0x000fe200078e0a14 */
[----:B------:R-:W-:Y:S01]  /*7200*/  IABS R10, R9 ;  /* 0x00000009000a7213 */ /* 0x000fe20000000000 */
[----:B0-----:R-:W-:Y:S02]  /*7210*/  IMAD.MOV.U32 R0, RZ, RZ, R13 ;  /* 0x000000ffff007224 */ /* 0x001fe400078e000d */
[----:B------:R-:W-:Y:S01]  /*7220*/  @!P6 IMAD.MOV R14, RZ, RZ, -R14 ;  /* 0x000000ffff0ee224 */ /* 0x000fe200078e0a0e */
[----:B------:R-:W-:Y:S01]  /*7230*/  ISETP.GT.U32.AND P6, PT, R20, R8, PT ;  /* 0x000000081400720c */ /* 0x000fe20003fc4070 */
[----:B------:R-:W-:Y:S01]  /*7240*/  @!P0 IMAD.MOV R0, RZ, RZ, -R0 ;  /* 0x000000ffff008224 */ /* 0x000fe200078e0a00 */
[----:B------:R-:W-:Y:S01]  /*7250*/  ISETP.GE.AND P0, PT, R12, RZ, PT ;  /* 0x000000ff0c00720c */ /* 0x000fe20003f06270 */
[----:B------:R-:W-:Y:S01]  /*7260*/  IMAD.HI.U32 R12, R22, R7, RZ ;  /* 0x00000007160c7227 */ /* 0x000fe200078e00ff */
[----:B------:R-:W-:Y:S01]  /*7270*/  ISETP.GT.U32.AND P3, PT, R20, R2, PT ;  /* 0x000000021400720c */ /* 0x000fe20003f64070 */
[----:B------:R-:W-:Y:S02]  /*7280*/  STL [R1+0xa0], R14 ;  /* 0x0000a00e01007387 */ /* 0x000fe40000100800 */
[----:B------:R-:W-:-:S02]  /*7290*/  IMAD.HI.U32 R11, R22, R10, RZ ;  /* 0x0000000a160b7227 */ /* 0x000fc400078e00ff */
[----:B------:R0:W-:Y:S02]  /*72a0*/  STL [R1+0x90], R0 ;  /* 0x0000900001007387 */ /* 0x0001e40000100800 */
[----:B------:R-:W-:Y:S02]  /*72b0*/  IMAD.MOV R12, RZ, RZ, -R12 ;  /* 0x000000ffff0c7224 */ /* 0x000fe400078e0a0c */
[----:B------:R-:W-:Y:S02]  /*72c0*/  IMAD.MOV R11, RZ, RZ, -R11 ;  /* 0x000000ffff0b7224 */ /* 0x000fe400078e0a0b */
[--C-:B------:R-:W-:Y:S01]  /*72d0*/  @!P1 IMAD.IADD R4, R4, 0x1, -R20.reuse ;  /* 0x0000000104049824 */ /* 0x100fe200078e0a14 */
[----:B------:R-:W-:Y:S01]  /*72e0*/  ISETP.GE.AND P1, PT, R9, RZ, PT ;  /* 0x000000ff0900720c */ /* 0x000fe20003f26270 */
[----:B------:R-:W-:Y:S02]  /*72f0*/  IMAD R7, R20, R12, R7 ;  /* 0x0000000c14077224 */ /* 0x000fe400078e0207 */
[----:B------:R-:W-:Y:S01]  /*7300*/  @!P4 IMAD.IADD R5, R5, 0x1, -R20 ;  /* 0x000000010505c824 */ /* 0x000fe200078e0a14 */
[----:B------:R-:W-:Y:S01]  /*7310*/  ISETP.GE.AND P4, PT, R6, RZ, PT ;  /* 0x000000ff0600720c */ /* 0x000fe20003f86270 */
[----:B------:R-:W-:-:S02]  /*7320*/  IMAD R6, R20, R11, R10 ;  /* 0x0000000b14067224 */ /* 0x000fc400078e020a */
[----:B------:R-:W-:Y:S01]  /*7330*/  @!P2 IMAD.MOV R4, RZ, RZ, -R4 ;  /* 0x000000ffff04a224 */ /* 0x000fe200078e0a04 */
[----:B------:R-:W-:Y:S01]  /*7340*/  ISETP.GT.U32.AND P2, PT, R20, R7, PT ;  /* 0x000000071400720c */ /* 0x000fe20003f44070 */
[--C-:B------:R-:W-:Y:S02]  /*7350*/  @!P6 IMAD.IADD R8, R8, 0x1, -R20.reuse ;  /* 0x000000010808e824 */ /* 0x100fe400078e0a14 */
[----:B------:R-:W-:Y:S01]  /*7360*/  @!P3 IMAD.IADD R2, R2, 0x1, -R20 ;  /* 0x000000010202b824 */ /* 0x000fe200078e0a14 */
[C---:B------:R-:W-:Y:S01]  /*7370*/  ISETP.GT.U32.AND P3, PT, R20.reuse, R6, PT ;  /* 0x000000061400720c */ /* 0x040fe20003f64070 */
[----:B0-----:R-:W-:Y:S01]  /*7380*/  IMAD.MOV.U32 R0, RZ, RZ, R5 ;  /* 0x000000ffff007224 */ /* 0x001fe200078e0005 */
[----:B------:R-:W-:Y:S01]  /*7390*/  ISETP.GT.U32.AND P6, PT, R20, R8, PT ;  /* 0x000000081400720c */ /* 0x000fe20003fc4070 */
[----:B------:R-:W-:Y:S02]  /*73a0*/  VIADD R5, R21, 0x46 ;  /* 0x0000004615057836 */ /* 0x000fe40000000000 */
[----:B------:R-:W-:Y:S01]  /*73b0*/  @!P5 IMAD.MOV R0, RZ, RZ, -R0 ;  /* 0x000000ffff00d224 */ /* 0x000fe200078e0a00 */
[----:B------:R-:W-:Y:S01]  /*73c0*/  ISETP.GE.AND P5, PT, R3, RZ, PT ;  /* 0x000000ff0300720c */ /* 0x000fe20003fa6270 */
[----:B------:R-:W-:Y:S01]  /*73d0*/  VIADD R9, R21, 0x44 ;  /* 0x0000004415097836 */ /* 0x000fe20000000000 */
[----:B------:R-:W-:Y:S01]  /*73e0*/  IABS R3, R5 ;  /* 0x0000000500037213 */ /* 0x000fe20000000000 */
[----:B------:R-:W-:Y:S01]  /*73f0*/  @!P2 IMAD.IADD R7, R7, 0x1, -R20 ;  /* 0x000000010707a824 */ /* 0x000fe200078e0a14 */
[----:B------:R0:W-:Y:S01]  /*7400*/  STL [R1+0x94], R0 ;  /* 0x0000940001007387 */ /* 0x0001e20000100800 */
[----:B------:R-:W-:-:S02]  /*7410*/  VIADD R11, R21, 0x3e ;  /* 0x0000003e150b7836 */ /* 0x000fc40000000000 */
[--C-:B------:R-:W-:Y:S01]  /*7420*/  @!P3 IMAD.IADD R6, R6, 0x1, -R20.reuse ;  /* 0x000000010606b824 */ /* 0x100fe200078e0a14 */
[----:B------:R-:W-:Y:S01]  /*7430*/  ISETP.GT.U32.AND P2, PT, R20, R7, PT ;  /* 0x000000071400720c */ /* 0x000fe20003f44070 */
[----:B------:R-:W-:Y:S01]  /*7440*/  @!P6 IMAD.IADD R8, R8, 0x1, -R20 ;  /* 0x000000010808e824 */ /* 0x000fe200078e0a14 */
[----:B------:R-:W-:Y:S01]  /*7450*/  ISETP.GE.AND P6, PT, R9, RZ, PT ;  /* 0x000000ff0900720c */ /* 0x000fe20003fc6270 */
[----:B------:R1:W-:Y:S01]  /*7460*/  STL [R1+0x98], R4 ;  /* 0x0000980401007387 */ /* 0x0003e20000100800 */
[----:B------:R-:W-:Y:S01]  /*7470*/  IABS R9, R9 ;  /* 0x0000000900097213 */ /* 0x000fe20000000000 */
[----:B------:R-:W-:Y:S01]  /*7480*/  VIADD R13, R21, 0x36 ;  /* 0x00000036150d7836 */ /* 0x000fe20000000000 */
[----:B------:R-:W-:Y:S01]  /*7490*/  ISETP.GT.U32.AND P3, PT, R20, R6, PT ;  /* 0x000000061400720c */ /* 0x000fe20003f64070 */
[----:B0-----:R-:W-:Y:S02]  /*74a0*/  IMAD.MOV.U32 R0, RZ, RZ, R2 ;  /* 0x000000ffff007224 */ /* 0x001fe400078e0002 */
[----:B------:R-:W-:-:S04]  /*74b0*/  IMAD.HI.U32 R10, R22, R9, RZ ;  /* 0x00000009160a7227 */ /* 0x000fc800078e00ff */
[----:B------:R-:W-:Y:S01]  /*74c0*/  @!P0 IMAD.MOV R0, RZ, RZ, -R0 ;  /* 0x000000ffff008224 */ /* 0x000fe200078e0a00 */
[----:B------:R-:W-:Y:S01]  /*74d0*/  ISETP.GE.AND P0, PT, R5, RZ, PT ;  /* 0x000000ff0500720c */ /* 0x000fe20003f06270 */
[----:B-1----:R-:W-:-:S03]  /*74e0*/  IMAD.HI.U32 R4, R22, R3, RZ ;  /* 0x0000000316047227 */ /* 0x002fc600078e00ff */
[----:B------:R0:W-:Y:S01]  /*74f0*/  STL [R1+0x9c], R0 ;  /* 0x00009c0001007387 */ /* 0x0001e20000100800 */
[----:B------:R-:W-:Y:S02]  /*7500*/  IMAD.MOV R4, RZ, RZ, -R4 ;  /* 0x000000ffff047224 */ /* 0x000fe400078e0a04 */
[----:B------:R-:W-:Y:S02]  /*7510*/  VIADD R2, R21, 0x42 ;  /* 0x0000004215027836 */ /* 0x000fe40000000000 */
[----:B------:R-:W-:Y:S02]  /*7520*/  IMAD R3, R20, R4, R3 ;  /* 0x0000000414037224 */ /* 0x000fe400078e0203 */
[----:B------:R-:W-:Y:S01]  /*7530*/  IMAD.MOV R10, RZ, RZ, -R10 ;  /* 0x000000ffff0a7224 */ /* 0x000fe200078e0a0a */
[----:B------:R-:W-:Y:S01]  /*7540*/  IABS R5, R2 ;  /* 0x0000000200057213 */ /* 0x000fe20000000000 */
[----:B------:R-:W-:Y:S02]  /*7550*/  @!P2 IMAD.IADD R7, R7, 0x1, -R20 ;  /* 0x000000010707a824 */ /* 0x000fe400078e0a14 */
[----:B0-----:R-:W-:-:S02]  /*7560*/  IMAD.MOV.U32 R0, RZ, RZ, R8 ;  /* 0x000000ffff007224 */ /* 0x001fc400078e0008 */
[----:B------:R-:W-:Y:S02]  /*7570*/  VIADD R8, R21, 0x40 ;  /* 0x0000004015087836 */ /* 0x000fe40000000000 */
[----:B------:R-:W-:Y:S01]  /*7580*/  @!P4 IMAD.MOV R0, RZ, RZ, -R0 ;  /* 0x000000ffff00c224 */ /* 0x000fe200078e0a00 */
[----:B------:R-:W-:Y:S01]  /*7590*/  ISETP.GE.AND P4, PT, R2, RZ, PT ;  /* 0x000000ff0200720c */ /* 0x000fe20003f86270 */
[----:B------:R-:W-:Y:S01]  /*75a0*/  @!P3 IMAD.IADD R6, R6, 0x1, -R20 ;  /* 0x000000010606b824 */ /* 0x000fe200078e0a14 */
[----:B------:R-:W-:Y:S01]  /*75b0*/  IABS R2, R8 ;  /* 0x0000000800027213 */ /* 0x000fe20000000000 */
[----:B------:R-:W-:Y:S01]  /*75c0*/  IMAD.HI.U32 R4, R22, R5, RZ ;  /* 0x0000000516047227 */ /* 0x000fe200078e00ff */
[----:B------:R0:W-:Y:S01]  /*75d0*/  STL [R1+0xf0], R0 ;  /* 0x0000f00001007387 */ /* 0x0001e20000100800 */
[----:B------:R-:W-:Y:S02]  /*75e0*/  ISETP.GE.AND P2, PT, R8, RZ, PT ;  /* 0x000000ff0800720c */ /* 0x000fe40003f46270 */
[C---:B------:R-:W-:Y:S01]  /*75f0*/  IMAD R8, R20.reuse, R10, R9 ;  /* 0x0000000a14087224 */ /* 0x040fe200078e0209 */
[----:B------:R-:W-:Y:S01]  /*7600*/  ISETP.GT.U32.AND P3, PT, R20, R3, PT ;  /* 0x000000031400720c */ /* 0x000fe20003f64070 */
[----:B------:R-:W-:-:S02]  /*7610*/  IMAD.MOV.U32 R12, RZ, RZ, R6 ;  /* 0x000000ffff0c7224 */ /* 0x000fc400078e0006 */
[----:B------:R-:W-:-:S04]  /*7620*/  IMAD.HI.U32 R6, R22, R2, RZ ;  /* 0x0000000216067227 */ /* 0x000fc800078e00ff */
[----:B0-----:R-:W-:Y:S02]  /*7630*/  IMAD.MOV.U32 R0, RZ, RZ, R7 ;  /* 0x000000ffff007224 */ /* 0x001fe400078e0007 */
[----:B------:R-:W-:Y:S01]  /*7640*/  @!P1 IMAD.MOV R12, RZ, RZ, -R12 ;  /* 0x000000ffff0c9224 */ /* 0x000fe200078e0a0c */
[----:B------:R-:W-:Y:S01]  /*7650*/  ISETP.GE.AND P1, PT, R11, RZ, PT ;  /* 0x000000ff0b00720c */ /* 0x000fe20003f26270 */
[----:B------:R-:W-:Y:S01]  /*7660*/  @!P5 IMAD.MOV R0, RZ, RZ, -R0 ;  /* 0x000000ffff00d224 */ /* 0x000fe200078e0a00 */
[C---:B------:R-:W-:Y:S01]  /*7670*/  ISETP.GT.U32.AND P5, PT, R20.reuse, R8, PT ;  /* 0x000000081400720c */ /* 0x040fe20003fa4070 */
[----:B------:R-:W-:Y:S01]  /*7680*/  @!P3 IMAD.IADD R3, R3, 0x1, -R20 ;  /* 0x000000010303b824 */ /* 0x000fe200078e0a14 */
[----:B------:R-:W-:Y:S01]  /*7690*/  IABS R11, R11 ;  /* 0x0000000b000b7213 */ /* 0x000fe20000000000 */
[----:B------:R-:W-:Y:S01]  /*76a0*/  IMAD.MOV R4, RZ, RZ, -R4 ;  /* 0x000000ffff047224 */ /* 0x000fe200078e0a04 */
[----:B------:R0:W-:Y:S01]  /*76b0*/  STL [R1+0xd8], R12 ;  /* 0x0000d80c01007387 */ /* 0x0001e20000100800 */
[----:B------:R-:W-:Y:S01]  /*76c0*/  IMAD.MOV R6, RZ, RZ, -R6 ;  /* 0x000000ffff067224 */ /* 0x000fe200078e0a06 */
[C---:B------:R-:W-:Y:S01]  /*76d0*/  ISETP.GT.U32.AND P3, PT, R20.reuse, R3, PT ;  /* 0x000000031400720c */ /* 0x040fe20003f64070 */
[----:B------:R-:W-:Y:S01]  /*76e0*/  IMAD R5, R20, R4, R5 ;  /* 0x0000000414057224 */ /* 0x000fe200078e0205 */
[----:B------:R1:W-:Y:S01]  /*76f0*/  STL [R1+0xdc], R0 ;  /* 0x0000dc0001007387 */ /* 0x0003e20000100800 */
[----:B------:R-:W-:-:S02]  /*7700*/  VIADD R4, R21, 0x3c ;  /* 0x0000003c15047836 */ /* 0x000fc40000000000 */
[----:B------:R-:W-:Y:S02]  /*7710*/  IMAD R2, R20, R6, R2 ;  /* 0x0000000614027224 */ /* 0x000fe400078e0202 */
[----:B------:R-:W-:Y:S01]  /*7720*/  @!P5 IMAD.IADD R8, R8, 0x1, -R20 ;  /* 0x000000010808d824 */ /* 0x000fe200078e0a14 */
[----:B------:R-:W-:Y:S01]  /*7730*/  IABS R9, R4 ;  /* 0x0000000400097213 */ /* 0x000fe20000000000 */
[----:B------:R-:W-:-:S03]  /*7740*/  IMAD.HI.U32 R6, R22, R11, RZ ;  /* 0x0000000b16067227 */ /* 0x000fc600078e00ff */
[C---:B------:R-:W-:Y:S01]  /*7750*/  ISETP.GT.U32.AND P5, PT, R20.reuse, R8, PT ;  /* 0x000000081400720c */ /* 0x040fe20003fa4070 */
[----:B------:R-:W-:Y:S02]  /*7760*/  VIADD R7, R21, 0x3a ;  /* 0x0000003a15077836 */ /* 0x000fe40000000000 */
[----:B------:R-:W-:Y:S01]  /*7770*/  @!P3 IMAD.IADD R3, R3, 0x1, -R20 ;  /* 0x000000010303b824 */ /* 0x000fe200078e0a14 */
[C---:B------:R-:W-:Y:S01]  /*7780*/  ISETP.GT.U32.AND P3, PT, R20.reuse, R5, PT ;  /* 0x000000051400720c */ /* 0x040fe20003f64070 */
[----:B------:R-:W-:Y:S01]  /*7790*/  IMAD.MOV R6, RZ, RZ, -R6 ;  /* 0x000000ffff067224 */ /* 0x000fe200078e0a06 */
[----:B------:R-:W-:Y:S01]  /*77a0*/  IABS R28, R7 ;  /* 0x00000007001c7213 */ /* 0x000fe20000000000 */
[----:B------:R-:W-:Y:S02]  /*77b0*/  IMAD.MOV.U32 R15, RZ, RZ, R3 ;  /* 0x000000ffff0f7224 */ /* 0x000fe400078e0003 */
[----:B------:R-:W-:Y:S01]  /*77c0*/  IMAD R11, R20, R6, R11 ;  /* 0x00000006140b7224 */ /* 0x000fe200078e020b */
[----:B------:R-:W-:Y:S01]  /*77d0*/  IABS R6, R13 ;  /* 0x0000000d00067213 */ /* 0x000fe20000000000 */
[----:B0-----:R-:W-:-:S04]  /*77e0*/  IMAD.HI.U32 R12, R22, R9, RZ ;  /* 0x00000009160c7227 */ /* 0x001fc800078e00ff */
[----:B------:R-:W-:Y:S01]  /*77f0*/  @!P5 IMAD.IADD R8, R8, 0x1, -R20 ;  /* 0x000000010808d824 */ /* 0x000fe200078e0a14 */
[C---:B------:R-:W-:Y:S01]  /*7800*/  ISETP.GT.U32.AND P5, PT, R20.reuse, R2, PT ;  /* 0x000000021400720c */ /* 0x040fe20003fa4070 */
[----:B------:R-:W-:Y:S01]  /*7810*/  @!P0 IMAD.MOV R15, RZ, RZ, -R15 ;  /* 0x000000ffff0f8224 */ /* 0x000fe200078e0a0f */
[----:B------:R-:W-:Y:S01]  /*7820*/  ISETP.GT.U32.AND P0, PT, R20, R11, PT ;  /* 0x0000000b1400720c */ /* 0x000fe20003f04070 */
[----:B------:R-:W-:Y:S02]  /*7830*/  IMAD.MOV R12, RZ, RZ, -R12 ;  /* 0x000000ffff0c7224 */ /* 0x000fe400078e0a0c */
[----:B------:R-:W-:Y:S01]  /*7840*/  IMAD.HI.U32 R10, R22, R28, RZ ;  /* 0x0000001c160a7227 */ /* 0x000fe200078e00ff */
[----:B------:R-:W-:Y:S03]  /*7850*/  STL [R1+0x88], R15 ;  /* 0x0000880f01007387 */ /* 0x000fe60000100800 */
[----:B------:R-:W-:-:S02]  /*7860*/  IMAD R9, R20, R12, R9 ;  /* 0x0000000c14097224 */ /* 0x000fc400078e0209 */
[----:B------:R-:W-:Y:S02]  /*7870*/  VIADD R14, R21, 0x38 ;  /* 0x00000038150e7836 */ /* 0x000fe40000000000 */
[----:B------:R-:W-:Y:S02]  /*7880*/  @!P3 IMAD.IADD R5, R5, 0x1, -R20 ;  /* 0x000000010505b824 */ /* 0x000fe400078e0a14 */
[----:B------:R-:W-:Y:S01]  /*7890*/  IMAD.MOV R12, RZ, RZ, -R10 ;  /* 0x000000ffff0c7224 */ /* 0x000fe200078e0a0a */
[----:B------:R-:W-:Y:S01]  /*78a0*/  IABS R27, R14 ;  /* 0x0000000e001b7213 */ /* 0x000fe20000000000 */
[----:B-1----:R-:W-:Y:S01]  /*78b0*/  IMAD.MOV.U32 R0, RZ, RZ, R8 ;  /* 0x000000ffff007224 */ /* 0x002fe200078e0008 */
[C---:B------:R-:W-:Y:S01]  /*78c0*/  ISETP.GT.U32.AND P3, PT, R20.reuse, R5, PT ;  /* 0x000000051400720c */ /* 0x040fe20003f64070 */
[----:B------:R-:W-:Y:S02]  /*78d0*/  IMAD R28, R20, R12, R28 ;  /* 0x0000000c141c7224 */ /* 0x000fe400078e021c */
[----:B------:R-:W-:-:S02]  /*78e0*/  @!P5 IMAD.IADD R2, R2, 0x1, -R20 ;  /* 0x000000010202d824 */ /* 0x000fc400078e0a14 */
[----:B------:R-:W-:Y:S01]  /*78f0*/  IMAD.HI.U32 R3, R22, R6, RZ ;  /* 0x0000000616037227 */ /* 0x000fe200078e00ff */
[----:B------:R-:W-:-:S03]  /*7900*/  ISETP.GT.U32.AND P5, PT, R20, R28, PT ;  /* 0x0000001c1400720c */ /* 0x000fc60003fa4070 */
[----:B------:R-:W-:Y:S01]  /*7910*/  @!P6 IMAD.MOV R0, RZ, RZ, -R0 ;  /* 0x000000ffff00e224 */ /* 0x000fe200078e0a00 */
[C---:B------:R-:W-:Y:S01]  /*7920*/  ISETP.GT.U32.AND P6, PT, R20.reuse, R9, PT ;  /* 0x000000091400720c */ /* 0x040fe20003fc4070 */
[----:B------:R-:W-:Y:S01]  /*7930*/  @!P0 IMAD.IADD R11, R11, 0x1, -R20 ;  /* 0x000000010b0b8824 */ /* 0x000fe200078e0a14 */
[----:B------:R-:W-:Y:S01]  /*7940*/  ISETP.GT.U32.AND P0, PT, R20, R2, PT ;  /* 0x000000021400720c */ /* 0x000fe20003f04070 */
[----:B------:R-:W-:Y:S01]  /*7950*/  IMAD.MOV R3, RZ, RZ, -R3 ;  /* 0x000000ffff037224 */ /* 0x000fe200078e0a03 */
[----:B------:R0:W-:Y:S01]  /*7960*/  STL [R1+0x80], R0 ;  /* 0x0000800001007387 */ /* 0x0001e20000100800 */
[----:B------:R-:W-:-:S04]  /*7970*/  IMAD.HI.U32 R10, R22, R27, RZ ;  /* 0x0000001b160a7227 */ /* 0x000fc800078e00ff */
[----:B------:R-:W-:Y:S02]  /*7980*/  IMAD R6, R20, R3, R6 ;  /* 0x0000000314067224 */ /* 0x000fe400078e0206 */
[----:B------:R-:W-:Y:S02]  /*7990*/  IMAD.MOV R10, RZ, RZ, -R10 ;  /* 0x000000ffff0a7224 */ /* 0x000fe400078e0a0a */
[----:B------:R-:W-:Y:S02]  /*79a0*/  VIADD R3, R21, 0x34 ;  /* 0x0000003415037836 */ /* 0x000fe40000000000 */
[--C-:B------:R-:W-:Y:S01]  /*79b0*/  @!P3 IMAD.IADD R5, R5, 0x1, -R20.reuse ;  /* 0x000000010505b824 */ /* 0x100fe200078e0a14 */
[----:B------:R-:W-:Y:S01]  /*79c0*/  ISETP.GE.AND P3, PT, R4, RZ, PT ;  /* 0x000000ff0400720c */ /* 0x000fe20003f66270 */
[C---:B------:R-:W-:Y:S01]  /*79d0*/  IMAD R27, R20.reuse, R10, R27 ;  /* 0x0000000a141b7224 */ /* 0x040fe200078e021b */
[----:B------:R-:W-:Y:S01]  /*79e0*/  IABS R10, R3 ;  /* 0x00000003000a7213 */ /* 0x000fe20000000000 */
[----:B------:R-:W-:Y:S01]  /*79f0*/  @!P6 IMAD.IADD R9, R9, 0x1, -R20 ;  /* 0x000000010909e824 */ /* 0x000fe200078e0a14 */
[----:B------:R-:W-:Y:S01]  /*7a00*/  ISETP.GT.U32.AND P6, PT, R20, R11, PT ;  /* 0x0000000b1400720c */ /* 0x000fe20003fc4070 */
[----:B0-----:R-:W-:-:S02]  /*7a10*/  IMAD.MOV.U32 R0, RZ, RZ, R5 ;  /* 0x000000ffff007224 */ /* 0x001fc400078e0005 */
[--C-:B------:R-:W-:Y:S02]  /*7a20*/  @!P5 IMAD.IADD R28, R28, 0x1, -R20.reuse ;  /* 0x000000011c1cd824 */ /* 0x100fe400078e0a14 */
[----:B------:R-:W-:Y:S01]  /*7a30*/  @!P0 IMAD.IADD R2, R2, 0x1, -R20 ;  /* 0x0000000102028824 */ /* 0x000fe200078e0a14 */
[C---:B------:R-:W-:Y:S01]  /*7a40*/  ISETP.GT.U32.AND P0, PT, R20.reuse, R27, PT ;  /* 0x0000001b1400720c */ /* 0x040fe20003f04070 */
[----:B------:R-:W-:Y:S01]  /*7a50*/  IMAD.MOV.U32 R5, RZ, RZ, R10 ;  /* 0x000000ffff057224 */ /* 0x000fe200078e000a */
[C---:B------:R-:W-:Y:S01]  /*7a60*/  ISETP.GT.U32.AND P5, PT, R20.reuse, R28, PT ;  /* 0x0000001c1400720c */ /* 0x040fe20003fa4070 */
[----:B------:R-:W-:Y:S01]  /*7a70*/  @!P4 IMAD.MOV R0, RZ, RZ, -R0 ;  /* 0x000000ffff00c224 */ /* 0x000fe200078e0a00 */
[----:B------:R-:W-:Y:S01]  /*7a80*/  ISETP.GT.U32.AND P4, PT, R20, R9, PT ;  /* 0x000000091400720c */ /* 0x000fe20003f84070 */
[----:B------:R-:W-:-:S03]  /*7a90*/  IMAD.HI.U32 R15, R22, R5, RZ ;  /* 0x00000005160f7227 */ /* 0x000fc600078e00ff */
[----:B------:R0:W-:Y:S01]  /*7aa0*/  STL [R1+0x68], R0 ;  /* 0x0000680001007387 */ /* 0x0001e20000100800 */
[----:B------:R-:W-:Y:S02]  /*7ab0*/  VIADD R8, R21, 0x30 ;  /* 0x0000003015087836 */ /* 0x000fe40000000000 */
[----:B------:R-:W-:Y:S02]  /*7ac0*/  IMAD.MOV R15, RZ, RZ, -R15 ;  /* 0x000000ffff0f7224 */ /* 0x000fe400078e0a0f */
[--C-:B------:R-:W-:Y:S01]  /*7ad0*/  @!P6 IMAD.IADD R11, R11, 0x1, -R20.reuse ;  /* 0x000000010b0be824 */ /* 0x100fe200078e0a14 */
[C---:B------:R-:W-:Y:S01]  /*7ae0*/  ISETP.GT.U32.AND P6, PT, R20.reuse, R6, PT ;  /* 0x000000061400720c */ /* 0x040fe20003fc4070 */
[----:B------:R-:W-:Y:S01]  /*7af0*/  VIADD R4, R21, 0x32 ;  /* 0x0000003215047836 */ /* 0x000fe20000000000 */
[----:B------:R-:W-:Y:S01]  /*7b00*/  IABS R12, R8 ;  /* 0x00000008000c7213 */ /* 0x000fe20000000000 */
[----:B------:R-:W-:Y:S02]  /*7b10*/  IMAD R5, R20, R15, R5 ;  /* 0x0000000f14057224 */ /* 0x000fe400078e0205 */
[----:B------:R-:W-:Y:S01]  /*7b20*/  @!P0 IMAD.IADD R27, R27, 0x1, -R20 ;  /* 0x000000011b1b8824 */ /* 0x000fe200078e0a14 */
[----:B------:R-:W-:Y:S01]  /*7b30*/  IABS R10, R4 ;  /* 0x00000004000a7213 */ /* 0x000fe20000000000 */
[----:B------:R-:W-:Y:S01]  /*7b40*/  IMAD.MOV.U32 R16, RZ, RZ, R2 ;  /* 0x000000ffff107224 */ /* 0x000fe200078e0002 */
[----:B------:R-:W-:Y:S01]  /*7b50*/  ISETP.GE.AND P0, PT, R14, RZ, PT ;  /* 0x000000ff0e00720c */ /* 0x000fe20003f06270 */
[--C-:B------:R-:W-:Y:S01]  /*7b60*/  @!P4 IMAD.IADD R9, R9, 0x1, -R20.reuse ;  /* 0x000000010909c824 */ /* 0x100fe200078e0a14 */
[----:B------:R-:W-:Y:S01]  /*7b70*/  ISETP.GE.AND P4, PT, R7, RZ, PT ;  /* 0x000000ff0700720c */ /* 0x000fe20003f86270 */
[----:B------:R-:W-:Y:S01]  /*7b80*/  @!P5 IMAD.IADD R28, R28, 0x1, -R20 ;  /* 0x000000011c1cd824 */ /* 0x000fe200078e0a14 */
[C---:B------:R-:W-:Y:S01]  /*7b90*/  ISETP.GT.U32.AND P5, PT, R20.reuse, R5, PT ;  /* 0x000000051400720c */ /* 0x040fe20003fa4070 */
[----:B------:R-:W-:Y:S01]  /*7ba0*/  @!P2 IMAD.MOV R16, RZ, RZ, -R16 ;  /* 0x000000ffff10a224 */ /* 0x000fe200078e0a10 */
[----:B------:R-:W-:Y:S01]  /*7bb0*/  ISETP.GT.U32.AND P2, PT, R20, R27, PT ;  /* 0x0000001b1400720c */ /* 0x000fe20003f44070 */
[----:B------:R-:W-:-:S03]  /*7bc0*/  IMAD.HI.U32 R7, R22, R12, RZ ;  /* 0x0000000c16077227 */ /* 0x000fc600078e00ff */
[----:B------:R-:W-:Y:S01]  /*7bd0*/  STL [R1+0x20], R16 ;  /* 0x0000201001007387 */ /* 0x000fe20000100800 */
[----:B0-----:R-:W-:Y:S02]  /*7be0*/  IMAD.MOV.U32 R0, RZ, RZ, R11 ;  /* 0x000000ffff007224 */ /* 0x001fe400078e000b */
[----:B------:R-:W-:-:S04]  /*7bf0*/  IMAD.HI.U32 R15, R22, R10, RZ ;  /* 0x0000000a160f7227 */ /* 0x000fc800078e00ff */
[----:B------:R-:W-:Y:S02]  /*7c00*/  IMAD.MOV R14, RZ, RZ, -R7 ;  /* 0x000000ffff0e7224 */ /* 0x000fe400078e0a07 */
[----:B------:R-:W-:Y:S02]  /*7c10*/  @!P1 IMAD.MOV R0, RZ, RZ, -R0 ;  /* 0x000000ffff009224 */ /* 0x000fe400078e0a00 */
[----:B------:R-:W-:Y:S01]  /*7c20*/  @!P6 IMAD.IADD R6, R6, 0x1, -R20 ;  /* 0x000000010606e824 */ /* 0x000fe200078e0a14 */
[----:B------:R-:W-:Y:S01]  /*7c30*/  ISETP.GE.AND P6, PT, R13, RZ, PT ;  /* 0x000000ff0d00720c */ /* 0x000fe20003fc6270 */
[----:B------:R-:W-:Y:S01]  /*7c40*/  IMAD.MOV R15, RZ, RZ, -R15 ;  /* 0x000000ffff0f7224 */ /* 0x000fe200078e0a0f */
[----:B------:R0:W-:Y:S01]  /*7c50*/  STL [R1+0x1c], R0 ;  /* 0x00001c0001007387 */ /* 0x0001e20000100800 */
[C---:B------:R-:W-:Y:S01]  /*7c60*/  IMAD R12, R20.reuse, R14, R12 ;  /* 0x0000000e140c7224 */ /* 0x040fe200078e020c */
[C---:B------:R-:W-:Y:S01]  /*7c70*/  ISETP.GT.U32.AND P1, PT, R20.reuse, R6, PT ;  /* 0x000000061400720c */ /* 0x040fe20003f24070 */
[----:B------:R-:W-:-:S02]  /*7c80*/  IMAD R10, R20, R15, R10 ;  /* 0x0000000f140a7224 */ /* 0x000fc400078e020a */
[--C-:B------:R-:W-:Y:S02]  /*7c90*/  @!P5 IMAD.IADD R5, R5, 0x1, -R20.reuse ;  /* 0x000000010505d824 */ /* 0x100fe400078e0a14 */
[----:B------:R-:W-:Y:S01]  /*7ca0*/  @!P2 IMAD.IADD R27, R27, 0x1, -R20 ;  /* 0x000000011b1ba824 */ /* 0x000fe200078e0a14 */
[C---:B------:R-:W-:Y:S01]  /*7cb0*/  ISETP.GT.U32.AND P2, PT, R20.reuse, R12, PT ;  /* 0x0000000c1400720c */ /* 0x040fe20003f44070 */
[----:B------:R-:W-:Y:S01]  /*7cc0*/  VIADD R7, R21, 0x2e ;  /* 0x0000002e15077836 */ /* 0x000fe20000000000 */
[C---:B------:R-:W-:Y:S01]  /*7cd0*/  ISETP.GT.U32.AND P5, PT, R20.reuse, R5, PT ;  /* 0x000000051400720c */ /* 0x040fe20003fa4070 */
[----:B0-----:R-:W-:Y:S02]  /*7ce0*/  IMAD.MOV.U32 R0, RZ, RZ, R9 ;  /* 0x000000ffff007224 */ /* 0x001fe400078e0009 */
[----:B------:R-:W-:Y:S01]  /*7cf0*/  @!P4 IMAD.MOV R28, RZ, RZ, -R28 ;  /* 0x000000ffff1cc224 */ /* 0x000fe200078e0a1c */
[----:B------:R-:W-:Y:S01]  /*7d00*/  ISETP.GE.AND P4, PT, R3, RZ, PT ;  /* 0x000000ff0300720c */ /* 0x000fe20003f86270 */
[----:B------:R-:W-:Y:S01]  /*7d10*/  @!P3 IMAD.MOV R0, RZ, RZ, -R0 ;  /* 0x000000ffff00b224 */ /* 0x000fe200078e0a00 */
[----:B------:R-:W-:Y:S01]  /*7d20*/  ISETP.GT.U32.AND P3, PT, R20, R10, PT ;  /* 0x0000000a1400720c */ /* 0x000fe20003f64070 */
[----:B------:R-:W-:Y:S01]  /*7d30*/  VIADD R3, R21, 0x2c ;  /* 0x0000002c15037836 */ /* 0x000fe20000000000 */
[----:B------:R-:W-:Y:S01]  /*7d40*/  IABS R2, R7 ;  /* 0x0000000700027213 */ /* 0x000fe20000000000 */
[--C-:B------:R-:W-:Y:S01]  /*7d50*/  @!P1 IMAD.IADD R6, R6, 0x1, -R20.reuse ;  /* 0x0000000106069824 */ /* 0x100fe200078e0a14 */
[----:B------:R-:W-:Y:S01]  /*7d60*/  ISETP.GE.AND P1, PT, R4, RZ, PT ;  /* 0x000000ff0400720c */ /* 0x000fe20003f26270 */
[--C-:B------:R-:W-:Y:S01]  /*7d70*/  @!P2 IMAD.IADD R12, R12, 0x1, -R20.reuse ;  /* 0x000000010c0ca824 */ /* 0x100fe200078e0a14 */
[----:B------:R-:W-:Y:S01]  /*7d80*/  IABS R4, R3 ;  /* 0x0000000300047213 */ /* 0x000fe20000000000 */
[----:B------:R-:W-:Y:S01]  /*7d90*/  IMAD.HI.U32 R9, R22, R2, RZ ;  /* 0x0000000216097227 */ /* 0x000fe200078e00ff */
[----:B------:R-:W-:Y:S03]  /*7da0*/  STL [R1+0x180c], R28 ;  /* 0x00180c1c01007387 */ /* 0x000fe60000100800 */
[--C-:B------:R-:W-:Y:S01]  /*7db0*/  @!P5 IMAD.IADD R5, R5, 0x1, -R20.reuse ;  /* 0x000000010505d824 */ /* 0x100fe200078e0a14 */
[----:B------:R0:W-:Y:S01]  /*7dc0*/  STL [R1+0x18], R0 ;  /* 0x0000180001007387 */ /* 0x0001e20000100800 */
[----:B------:R-:W-:Y:S01]  /*7dd0*/  @!P3 IMAD.IADD R10, R10, 0x1, -R20 ;  /* 0x000000010a0ab824 */ /* 0x000fe200078e0a14 */
[----:B------:R-:W-:Y:S01]  /*7de0*/  ISETP.GE.AND P3, PT, R7, RZ, PT ;  /* 0x000000ff0700720c */ /* 0x000fe20003f66270 */
[----:B------:R-:W-:Y:S01]  /*7df0*/  @!P0 IMAD.MOV R27, RZ, RZ, -R27 ;  /* 0x000000ffff1b8224 */ /* 0x000fe200078e0a1b */
[C---:B------:R-:W-:Y:S01]  /*7e00*/  ISETP.GT.U32.AND P0, PT, R20.reuse, R12, PT ;  /* 0x0000000c1400720c */ /* 0x040fe20003f04070 */
[----:B------:R-:W-:Y:S01]  /*7e10*/  IMAD.MOV R9, RZ, RZ, -R9 ;  /* 0x000000ffff097224 */ /* 0x000fe200078e0a09 */
[----:B------:R-:W-:Y:S01]  /*7e20*/  ISETP.GT.U32.AND P2, PT, R20, R10, PT ;  /* 0x0000000a1400720c */ /* 0x000fe20003f44070 */
[----:B------:R-:W-:Y:S01]  /*7e30*/  IMAD.HI.U32 R7, R22, R4, RZ ;  /* 0x0000000416077227 */ /* 0x000fe200078e00ff */
[----:B------:R-:W-:Y:S01]  /*7e40*/  STL [R1+0x1810], R27 ;  /* 0x0018101b01007387 */ /* 0x000fe20000100800 */
[----:B------:R-:W-:-:S02]  /*7e50*/  ISETP.GE.AND P5, PT, R8, RZ, PT ;  /* 0x000000ff0800720c */ /* 0x000fc40003fa6270 */
[----:B0-----:R-:W-:Y:S02]  /*7e60*/  IMAD.MOV.U32 R0, RZ, RZ, R5 ;  /* 0x000000ffff007224 */ /* 0x001fe400078e0005 */
[C---:B------:R-:W-:Y:S02]  /*7e70*/  IMAD R2, R20.reuse, R9, R2 ;  /* 0x0000000914027224 */ /* 0x040fe400078e0202 */
[----:B------:R-:W-:Y:S02]  /*7e80*/  IMAD.MOV.U32 R11, RZ, RZ, R6 ;  /* 0x000000ffff0b7224 */ /* 0x000fe400078e0006 */
[----:B------:R-:W-:Y:S02]  /*7e90*/  IMAD.MOV R7, RZ, RZ, -R7 ;  /* 0x000000ffff077224 */ /* 0x000fe400078e0a07 */
[----:B------:R-:W-:Y:S01]  /*7ea0*/  @!P4 IMAD.MOV R0, RZ, RZ, -R0 ;  /* 0x000000ffff00c224 */ /* 0x000fe200078e0a00 */
[----:B------:R-:W-:Y:S01]  /*7eb0*/  ISETP.GE.AND P4, PT, R3, RZ, PT ;  /* 0x000000ff0300720c */ /* 0x000fe20003f86270 */
[----:B------:R-:W-:Y:S01]  /*7ec0*/  @!P6 IMAD.MOV R11, RZ, RZ, -R11 ;  /* 0x000000ffff0be224 */ /* 0x000fe200078e0a0b */
[C---:B------:R-:W-:Y:S01]  /*7ed0*/  ISETP.GT.U32.AND P6, PT, R20.reuse, R2, PT ;  /* 0x000000021400720c */ /* 0x040fe20003fc4070 */
[----:B------:R-:W-:-:S02]  /*7ee0*/  IMAD R3, R20, R7, R4 ;  /* 0x0000000714037224 */ /* 0x000fc400078e0204 */
[--C-:B------:R-:W-:Y:S01]  /*7ef0*/  @!P0 IMAD.IADD R12, R12, 0x1, -R20.reuse ;  /* 0x000000010c0c8824 */ /* 0x100fe200078e0a14 */
[----:B------:R0:W-:Y:S01]  /*7f00*/  STL [R1+0x40], R11 ;  /* 0x0000400b01007387 */ /* 0x0001e20000100800 */
[C---:B------:R-:W-:Y:S01]  /*7f10*/  VIADD R4, R21.reuse, 0x2a ;  /* 0x0000002a15047836 */ /* 0x040fe20000000000 */
[----:B------:R-:W-:Y:S01]  /*7f20*/  ISETP.GT.U32.AND P0, PT, R20, R3, PT ;  /* 0x000000031400720c */ /* 0x000fe20003f04070 */
[--C-:B------:R-:W-:Y:S01]  /*7f30*/  @!P2 IMAD.IADD R10, R10, 0x1, -R20.reuse ;  /* 0x000000010a0aa824 */ /* 0x100fe200078e0a14 */
[----:B------:R1:W-:Y:S01]  /*7f40*/  STL [R1+0x50], R0 ;  /* 0x0000500001007387 */ /* 0x0003e20000100800 */
[C---:B------:R-:W-:Y:S01]  /*7f50*/  VIADD R5, R21.reuse, 0x28 ;  /* 0x0000002815057836 */ /* 0x040fe20000000000 */
[----:B------:R-:W-:Y:S01]  /*7f60*/  ISETP.GE.AND P2, PT, R4, RZ, PT ;  /* 0x000000ff0400720c */ /* 0x000fe20003f46270 */
[----:B------:R-:W-:Y:S01]  /*7f70*/  VIADD R9, R21, 0x26 ;  /* 0x0000002615097836 */ /* 0x000fe20000000000 */
[----:B------:R-:W-:Y:S01]  /*7f80*/  IABS R4, R4 ;  /* 0x0000000400047213 */ /* 0x000fe20000000000 */
[----:B------:R-:W-:Y:S01]  /*7f90*/  @!P6 IMAD.IADD R2, R2, 0x1, -R20 ;  /* 0x000000010202e824 */ /* 0x000fe200078e0a14 */
[----:B------:R-:W-:Y:S01]  /*7fa0*/  ISETP.GE.AND P6, PT, R5, RZ, PT ;  /* 0x000000ff0500720c */ /* 0x000fe20003fc6270 */
[----:B------:R-:W-:Y:S01]  /*7fb0*/  VIADD R7, R21, 0x24 ;  /* 0x0000002415077836 */ /* 0x000fe20000000000 */
[----:B------:R-:W-:Y:S01]  /*7fc0*/  IABS R5, R5 ;  /* 0x0000000500057213 */ /* 0x000fe20000000000 */
[----:B0-----:R-:W-:Y:S01]  /*7fd0*/  IMAD.HI.U32 R11, R22, R4, RZ ;  /* 0x00000004160b7227 */ /* 0x001fe200078e00ff */
[----:B------:R-:W-:-:S02]  /*7fe0*/  IABS R6, R9 ;  /* 0x0000000900067213 */ /* 0x000fc40000000000 */
[----:B------:R-:W-:Y:S01]  /*7ff0*/  IABS R8, R7 ;  /* 0x0000000700087213 */ /* 0x000fe20000000000 */
[----:B-1----:R-:W-:Y:S02]  /*8000*/  IMAD.MOV.U32 R0, RZ, RZ, R10 ;  /* 0x000000ffff007224 */ /* 0x002fe400078e000a */
[----:B------:R-:W-:Y:S02]  /*8010*/  @!P0 IMAD.IADD R3, R3, 0x1, -R20 ;  /* 0x0000000103038824 */ /* 0x000fe400078e0a14 */
[----:B------:R-:W-:Y:S01]  /*8020*/  @!P1 IMAD.MOV R0, RZ, RZ, -R0 ;  /* 0x000000ffff009224 */ /* 0x000fe200078e0a00 */
[----:B------:R-:W-:Y:S01]  /*8030*/  ISETP.GT.U32.AND P1, PT, R20, R2, PT ;  /* 0x000000021400720c */ /* 0x000fe20003f24070 */
[----:B------:R-:W-:Y:S01]  /*8040*/  IMAD.HI.U32 R10, R22, R5, RZ ;  /* 0x00000005160a7227 */ /* 0x000fe200078e00ff */
[----:B------:R-:W-:Y:S02]  /*8050*/  ISETP.GT.U32.AND P0, PT, R20, R3, PT ;  /* 0x000000031400720c */ /* 0x000fe40003f04070 */
[----:B------:R0:W-:Y:S01]  /*8060*/  STL [R1+0x4c], R0 ;  /* 0x00004c0001007387 */ /* 0x0001e20000100800 */
[----:B------:R-:W-:-:S02]  /*8070*/  IMAD.MOV R11, RZ, RZ, -R11 ;  /* 0x000000ffff0b7224 */ /* 0x000fc400078e0a0b */
[----:B------:R-:W-:Y:S02]  /*8080*/  IMAD.MOV R10, RZ, RZ, -R10 ;  /* 0x000000ffff0a7224 */ /* 0x000fe400078e0a0a */
[C---:B------:R-:W-:Y:S02]  /*8090*/  IMAD R4, R20.reuse, R11, R4 ;  /* 0x0000000b14047224 */ /* 0x040fe400078e0204 */
[----:B------:R-:W-:Y:S02]  /*80a0*/  IMAD R5, R20, R10, R5 ;  /* 0x0000000a14057224 */ /* 0x000fe400078e0205 */
[----:B------:R-:W-:Y:S01]  /*80b0*/  @!P1 IMAD.IADD R2, R2, 0x1, -R20 ;  /* 0x0000000102029824 */ /* 0x000fe200078e0a14 */
[----:B------:R-:W-:Y:S01]  /*80c0*/  ISETP.GT.U32.AND P1, PT, R20, R4, PT ;  /* 0x000000041400720c */ /* 0x000fe20003f24070 */
[----:B0-----:R-:W-:Y:S02]  /*80d0*/  IMAD.MOV.U32 R0, RZ, RZ, R12 ;  /* 0x000000ffff007224 */ /* 0x001fe400078e000c */
[----:B------:R-:W-:-:S04]  /*80e0*/  IMAD.HI.U32 R12, R22, R6, RZ ;  /* 0x00000006160c7227 */ /* 0x000fc800078e00ff */
[----:B------:R-:W-:Y:S01]  /*80f0*/  @!P5 IMAD.MOV R0, RZ, RZ, -R0 ;  /* 0x000000ffff00d224 */ /* 0x000fe200078e0a00 */
[----:B------:R-:W-:Y:S01]  /*8100*/  ISETP.GE.AND P5, PT, R9, RZ, PT ;  /* 0x000000ff0900720c */ /* 0x000fe20003fa6270 */
[----:B------:R-:W-:Y:S02]  /*8110*/  IMAD.MOV R9, RZ, RZ, -R12 ;  /* 0x000000ffff097224 */ /* 0x000fe400078e0a0c */
[----:B------:R-:W-:Y:S01]  /*8120*/  @!P0 IMAD.IADD R3, R3, 0x1, -R20 ;  /* 0x0000000103038824 */ /* 0x000fe200078e0a14 */
[C---:B------:R-:W-:Y:S01]  /*8130*/  ISETP.GT.U32.AND P0, PT, R20.reuse, R5, PT ;  /* 0x000000051400720c */ /* 0x040fe20003f04070 */
[----:B------:R-:W-:Y:S01]  /*8140*/  IMAD R6, R20, R9, R6 ;  /* 0x0000000914067224 */ /* 0x000fe200078e0206 */
[----:B------:R0:W-:Y:S01]  /*8150*/  STL [R1+0x48], R0 ;  /* 0x0000480001007387 */ /* 0x0001e20000100800 */
[----:B------:R-:W-:Y:S02]  /*8160*/  @!P4 IMAD.MOV R3, RZ, RZ, -R3 ;  /* 0x000000ffff03c224 */ /* 0x000fe400078e0a03 */
[----:B------:R-:W-:Y:S01]  /*8170*/  IMAD.HI.U32 R10, R22, R8, RZ ;  /* 0x00000008160a7227 */ /* 0x000fe200078e00ff */
[----:B------:R-:W-:-:S03]  /*8180*/  ISETP.GT.U32.AND P4, PT, R20, R6, PT ;  /* 0x000000061400720c */ /* 0x000fc60003f84070 */
[----:B------:R-:W-:Y:S02]  /*8190*/  @!P1 IMAD.IADD R4, R4, 0x1, -R20 ;  /* 0x0000000104049824 */ /* 0x000fe400078e0a14 */
[----:B------:R-:W-:Y:S02]  /*81a0*/  IMAD.MOV R10, RZ, RZ, -R10 ;  /* 0x000000ffff0a7224 */ /* 0x000fe400078e0a0a */
[----:B------:R-:W-:Y:S01]  /*81b0*/  @!P3 IMAD.MOV R2, RZ, RZ, -R2 ;  /* 0x000000ffff02b224 */ /* 0x000fe200078e0a02 */
[----:B------:R-:W-:Y:S01]  /*81c0*/  ISETP.GE.AND P3, PT, R7, RZ, PT ;  /* 0x000000ff0700720c */ /* 0x000fe20003f66270 */
[----:B------:R-:W-:Y:S01]  /*81d0*/  @!P0 IMAD.IADD R5, R5, 0x1, -R20 ;  /* 0x0000000105058824 */ /* 0x000fe200078e0a14 */
[C---:B------:R-:W-:Y:S01]  /*81e0*/  ISETP.GT.U32.AND P1, PT, R20.reuse, R4, PT ;  /* 0x000000041400720c */ /* 0x040fe20003f24070 */
[C---:B------:R-:W-:Y:S01]  /*81f0*/  IMAD R7, R20.reuse, R10, R8 ;  /* 0x0000000a14077224 */ /* 0x040fe200078e0208 */
[----:B------:R-:W-:Y:S01]  /*8200*/  STL [R1+0x1814], R2 ;  /* 0x0018140201007387 */ /* 0x000fe20000100800 */
[C---:B------:R-:W-:Y:S01]  /*8210*/  VIADD R8, R21.reuse, 0x22 ;  /* 0x0000002215087836 */ /* 0x040fe20000000000 */
[----:B------:R-:W-:Y:S01]  /*8220*/  ISETP.GT.U32.AND P0, PT, R20, R5, PT ;  /* 0x000000051400720c */ /* 0x000fe20003f04070 */
[--C-:B------:R-:W-:Y:S01]  /*8230*/  @!P4 IMAD.IADD R6, R6, 0x1, -R20.reuse ;  /* 0x000000010606c824 */ /* 0x100fe200078e0a14 */
[----:B------:R1:W-:Y:S01]  /*8240*/  STL [R1+0x1818], R3 ;  /* 0x0018180301007387 */ /* 0x0003e20000100800 */
[C---:B------:R-:W-:Y:S01]  /*8250*/  VIADD R14, R21.reuse, 0x20 ;  /* 0x00000020150e7836 */ /* 0x040fe20000000000 */
[----:B------:R-:W-:Y:S01]  /*8260*/  IABS R12, R8 ;  /* 0x00000008000c7213 */ /* 0x000fe20000000000 */
[C---:B0-----:R-:W-:Y:S01]  /*8270*/  VIADD R0, R21.reuse, 0x16 ;  /* 0x0000001615007836 */ /* 0x041fe20000000000 */
[----:B------:R-:W-:Y:S01]  /*8280*/  ISETP.GT.U32.AND P4, PT, R20, R6, PT ;  /* 0x000000061400720c */ /* 0x000fe20003f84070 */
[----:B------:R-:W-:Y:S01]  /*8290*/  VIADD R27, R21, 0xc ;  /* 0x0000000c151b7836 */ /* 0x000fe20000000000 */
[----:B------:R-:W-:Y:S01]  /*82a0*/  IABS R9, R14 ;  /* 0x0000000e00097213 */ /* 0x000fe20000000000 */
[----:B------:R-:W-:Y:S01]  /*82b0*/  IMAD.HI.U32 R16, R22, R12, RZ ;  /* 0x0000000c16107227 */ /* 0x000fe200078e00ff */
[----:B------:R-:W-:Y:S01]  /*82c0*/  IABS R10, R25 ;  /* 0x00000019000a7213 */ /* 0x000fe20000000000 */
[----:B------:R-:W-:Y:S01]  /*82d0*/  STL [R1+0x74], R0 ;  /* 0x0000740001007387 */ /* 0x000fe20000100800 */
[----:B------:R-:W-:Y:S01]  /*82e0*/  IABS R24, R27 ;  /* 0x0000001b00187213 */ /* 0x000fe20000000000 */
[----:B------:R-:W-:Y:S01]  /*82f0*/  @!P1 IMAD.IADD R4, R4, 0x1, -R20 ;  /* 0x0000000104049824 */ /* 0x000fe200078e0a14 */
[----:B------:R-:W-:Y:S01]  /*8300*/  ISETP.GT.U32.AND P1, PT, R20, R7, PT ;  /* 0x000000071400720c */ /* 0x000fe20003f24070 */
[----:B------:R-:W-:-:S02]  /*8310*/  IMAD.MOV R16, RZ, RZ, -R16 ;  /* 0x000000ffff107224 */ /* 0x000fc400078e0a10 */
[----:B------:R-:W-:Y:S01]  /*8320*/  @!P0 IMAD.IADD R5, R5, 0x1, -R20 ;  /* 0x0000000105058824 */ /* 0x000fe200078e0a14 */
[----:B------:R-:W-:Y:S01]  /*8330*/  ISETP.GE.AND P0, PT, R8, RZ, PT ;  /* 0x000000ff0800720c */ /* 0x000fe20003f06270 */
[----:B------:R-:W-:Y:S02]  /*8340*/  IMAD R8, R20, R16, R12 ;  /* 0x0000001014087224 */ /* 0x000fe400078e020c */
[----:B------:R-:W-:Y:S02]  /*8350*/  @!P4 IMAD.IADD R6, R6, 0x1, -R20 ;  /* 0x000000010606c824 */ /* 0x000fe400078e0a14 */
[----:B------:R-:W-:Y:S01]  /*8360*/  @!P2 IMAD.MOV R4, RZ, RZ, -R4 ;  /* 0x000000ffff04a224 */ /* 0x000fe200078e0a04 */
[----:B------:R-:W-:Y:S01]  /*8370*/  ISETP.GT.U32.AND P4, PT, R20, R8, PT ;  /* 0x000000081400720c */ /* 0x000fe20003f84070 */
[----:B------:R-:W-:-:S03]  /*8380*/  IMAD.HI.U32 R15, R22, R9, RZ ;  /* 0x00000009160f7227 */ /* 0x000fc600078e00ff */
[----:B------:R0:W-:Y:S01]  /*8390*/  STL [R1+0x181c], R4 ;  /* 0x00181c0401007387 */ /* 0x0001e20000100800 */
[----:B------:R-:W-:Y:S01]  /*83a0*/  @!P1 IMAD.IADD R7, R7, 0x1, -R20 ;  /* 0x0000000107079824 */ /* 0x000fe200078e0a14 */
[----:B------:R-:W-:Y:S01]  /*83b0*/  ISETP.GE.AND P1, PT, R14, RZ, PT ;  /* 0x000000ff0e00720c */ /* 0x000fe20003f26270 */
[----:B-1----:R-:W-:Y:S01]  /*83c0*/  VIADD R3, R21, 0x1c ;  /* 0x0000001c15037836 */ /* 0x002fe20000000000 */
[----:B------:R-:W-:Y:S01]  /*83d0*/  IABS R14, R0 ;  /* 0x00000000000e7213 */ /* 0x000fe20000000000 */
[----:B------:R-:W-:Y:S01]  /*83e0*/  IMAD.MOV R15, RZ, RZ, -R15 ;  /* 0x000000ffff0f7224 */ /* 0x000fe200078e0a0f */
[----:B------:R-:W-:Y:S01]  /*83f0*/  ISETP.GT.U32.AND P2, PT, R20, R7, PT ;  /* 0x000000071400720c */ /* 0x000fe20003f44070 */
[----:B------:R-:W-:Y:S01]  /*8400*/  IMAD.HI.U32 R13, R22, R10, RZ ;  /* 0x0000000a160d7227 */ /* 0x000fe200078e00ff */
[----:B------:R-:W-:-:S03]  /*8410*/  IABS R11, R3 ;  /* 0x00000003000b7213 */ /* 0x000fc60000000000 */
[----:B------:R-:W-:Y:S02]  /*8420*/  @!P4 IMAD.IADD R8, R8, 0x1, -R20 ;  /* 0x000000010808c824 */ /* 0x000fe400078e0a14 */
[----:B------:R-:W-:Y:S02]  /*8430*/  IMAD R9, R20, R15, R9 ;  /* 0x0000000f14097224 */ /* 0x000fe400078e0209 */
[----:B------:R-:W-:Y:S01]  /*8440*/  IMAD.HI.U32 R12, R22, R11, RZ ;  /* 0x0000000b160c7227 */ /* 0x000fe200078e00ff */
[----:B------:R-:W-:-:S03]  /*8450*/  ISETP.GT.U32.AND P4, PT, R20, R8, PT ;  /* 0x000000081400720c */ /* 0x000fc60003f84070 */
[----:B------:R-:W-:Y:S01]  /*8460*/  @!P2 IMAD.IADD R7, R7, 0x1, -R20 ;  /* 0x000000010707a824 */ /* 0x000fe200078e0a14 */
[C---:B------:R-:W-:Y:S01]  /*8470*/  ISETP.GT.U32.AND P2, PT, R20.reuse, R9, PT ;  /* 0x000000091400720c */ /* 0x040fe20003f44070 */
[----:B------:R-:W-:Y:S02]  /*8480*/  IMAD.MOV R13, RZ, RZ, -R13 ;  /* 0x000000ffff0d7224 */ /* 0x000fe400078e0a0d */
[----:B------:R-:W-:Y:S02]  /*8490*/  IMAD.MOV R12, RZ, RZ, -R12 ;  /* 0x000000ffff0c7224 */ /* 0x000fe400078e0a0c */
[----:B------:R-:W-:Y:S02]  /*84a0*/  VIADD R2, R21, 0x1a ;  /* 0x0000001a15027836 */ /* 0x000fe40000000000 */
[C---:B------:R-:W-:Y:S01]  /*84b0*/  IMAD R10, R20.reuse, R13, R10 ;  /* 0x0000000d140a7224 */ /* 0x040fe200078e020a */
[----:B------:R-:W-:Y:S01]  /*84c0*/  IABS R13, R26 ;  /* 0x0000001a000d7213 */ /* 0x000fe20000000000 */
[----:B------:R-:W-:Y:S01]  /*84d0*/  IMAD R11, R20, R12, R11 ;  /* 0x0000000c140b7224 */ /* 0x000fe200078e020b */
[----:B------:R-:W-:Y:S01]  /*84e0*/  IABS R12, R2 ;  /* 0x00000002000c7213 */ /* 0x000fe20000000000 */
[--C-:B------:R-:W-:Y:S01]  /*84f0*/  @!P4 IMAD.IADD R8, R8, 0x1, -R20.reuse ;  /* 0x000000010808c824 */ /* 0x100fe200078e0a14 */
[C---:B------:R-:W-:Y:S01]  /*8500*/  ISETP.GT.U32.AND P4, PT, R20.reuse, R10, PT ;  /* 0x0000000a1400720c */ /* 0x040fe20003f84070 */
[----:B------:R-:W-:Y:S01]  /*8510*/  @!P2 IMAD.IADD R9, R9, 0x1, -R20 ;  /* 0x000000010909a824 */ /* 0x000fe200078e0a14 */
[----:B------:R-:W-:Y:S01]  /*8520*/  ISETP.GT.U32.AND P2, PT, R20, R11, PT ;  /* 0x0000000b1400720c */ /* 0x000fe20003f44070 */
[----:B------:R-:W-:-:S04]  /*8530*/  IMAD.HI.U32 R18, R22, R12, RZ ;  /* 0x0000000c16127227 */ /* 0x000fc800078e00ff */
[----:B------:R-:W-:-:S04]  /*8540*/  IMAD.HI.U32 R17, R22, R13, RZ ;  /* 0x0000000d16117227 */ /* 0x000fc800078e00ff */
[----:B------:R-:W-:Y:S02]  /*8550*/  IMAD.MOV R18, RZ, RZ, -R18 ;  /* 0x000000ffff127224 */ /* 0x000fe400078e0a12 */
[C---:B0-----:R-:W-:Y:S02]  /*8560*/  VIADD R4, R21.reuse, 0x14 ;  /* 0x0000001415047836 */ /* 0x041fe40000000000 */
[----:B------:R-:W-:Y:S02]  /*8570*/  IMAD.MOV R17, RZ, RZ, -R17 ;  /* 0x000000ffff117224 */ /* 0x000fe400078e0a11 */
[----:B------:R-:W-:Y:S01]  /*8580*/  IMAD R12, R20, R18, R12 ;  /* 0x00000012140c7224 */ /* 0x000fe200078e020c */
[----:B------:R-:W-:Y:S01]  /*8590*/  IABS R15, R4 ;  /* 0x00000004000f7213 */ /* 0x000fe20000000000 */
[----:B------:R-:W-:Y:S01]  /*85a0*/  VIADD R0, R21, 0x12 ;  /* 0x0000001215007836 */ /* 0x000fe20000000000 */
[----:B------:R-:W-:Y:S01]  /*85b0*/  STL [R1+0x64], R4 ;  /* 0x0000640401007387 */ /* 0x000fe20000100800 */
[----:B------:R-:W-:-:S03]  /*85c0*/  IMAD.HI.U32 R16, R22, R14, RZ ;  /* 0x0000000e16107227 */ /* 0x000fc600078e00ff */
[----:B------:R-:W-:Y:S01]  /*85d0*/  STL [R1+0x1884], R0 ;  /* 0x0018840001007387 */ /* 0x000fe20000100800 */
[----:B------:R-:W-:Y:S01]  /*85e0*/  IMAD R13, R20, R17, R13 ;  /* 0x00000011140d7224 */ /* 0x000fe200078e020d */
[----:B------:R-:W-:Y:S01]  /*85f0*/  IABS R17, R0 ;  /* 0x0000000000117213 */ /* 0x000fe20000000000 */
[----:B------:R-:W-:Y:S01]  /*8600*/  @!P4 IMAD.IADD R10, R10, 0x1, -R20 ;  /* 0x000000010a0ac824 */ /* 0x000fe200078e0a14 */
[C---:B------:R-:W-:Y:S01]  /*8610*/  ISETP.GT.U32.AND P4, PT, R20.reuse, R12, PT ;  /* 0x0000000c1400720c */ /* 0x040fe20003f84070 */
[----:B------:R-:W-:Y:S01]  /*8620*/  IMAD.MOV R16, RZ, RZ, -R16 ;  /* 0x000000ffff107224 */ /* 0x000fe200078e0a10 */
[----:B------:R-:W-:Y:S01]  /*8630*/  STL [R1+0x1888], R29 ;  /* 0x0018881d01007387 */ /* 0x000fe20000100800 */
[----:B------:R-:W-:Y:S01]  /*8640*/  @!P2 IMAD.IADD R11, R11, 0x1, -R20 ;  /* 0x000000010b0ba824 */ /* 0x000fe200078e0a14 */
[C---:B------:R-:W-:Y:S01]  /*8650*/  ISETP.GT.U32.AND P2, PT, R20.reuse, R13, PT ;  /* 0x0000000d1400720c */ /* 0x040fe20003f44070 */
[----:B------:R-:W-:Y:S01]  /*8660*/  @!P5 IMAD.MOV R6, RZ, RZ, -R6 ;  /* 0x000000ffff06d224 */ /* 0x000fe200078e0a06 */
[----:B------:R-:W-:Y:S01]  /*8670*/  ISETP.GT.U32.AND P5, PT, R20, R10, PT ;  /* 0x0000000a1400720c */ /* 0x000fe20003fa4070 */
[----:B------:R-:W-:-:S04]  /*8680*/  IMAD.HI.U32 R18, R22, R15, RZ ;  /* 0x0000000f16127227 */ /* 0x000fc800078e00ff */
[C---:B------:R-:W-:Y:S02]  /*8690*/  IMAD R14, R20.reuse, R16, R14 ;  /* 0x00000010140e7224 */ /* 0x040fe400078e020e */
[----:B------:R-:W-:Y:S01]  /*86a0*/  IMAD.MOV.U32 R16, RZ, RZ, R17 ;  /* 0x000000ffff107224 */ /* 0x000fe200078e0011 */
[----:B------:R-:W-:Y:S01]  /*86b0*/  IABS R17, R29 ;  /* 0x0000001d00117213 */ /* 0x000fe20000000000 */
[----:B------:R-:W-:Y:S02]  /*86c0*/  IMAD.MOV R18, RZ, RZ, -R18 ;  /* 0x000000ffff127224 */ /* 0x000fe400078e0a12 */
[----:B------:R-:W-:Y:S01]  /*86d0*/  @!P3 IMAD.MOV R7, RZ, RZ, -R7 ;  /* 0x000000ffff07b224 */ /* 0x000fe200078e0a07 */
[----:B------:R-:W-:Y:S01]  /*86e0*/  ISETP.GT.U32.AND P3, PT, R20, R11, PT ;  /* 0x0000000b1400720c */ /* 0x000fe20003f64070 */
[----:B------:R-:W-:-:S04]  /*86f0*/  IMAD.HI.U32 R19, R22, R16, RZ ;  /* 0x0000001016137227 */ /* 0x000fc800078e00ff */
[----:B------:R-:W-:Y:S02]  /*8700*/  IMAD R15, R20, R18, R15 ;  /* 0x00000012140f7224 */ /* 0x000fe400078e020f */
[--C-:B------:R-:W-:Y:S01]  /*8710*/  @!P4 IMAD.IADD R12, R12, 0x1, -R20.reuse ;  /* 0x000000010c0cc824 */ /* 0x100fe200078e0a14 */
[----:B------:R-:W-:Y:S01]  /*8720*/  ISETP.GT.U32.AND P4, PT, R20, R9, PT ;  /* 0x000000091400720c */ /* 0x000fe20003f84070 */
[----:B------:R-:W-:Y:S02]  /*8730*/  IMAD.MOV R19, RZ, RZ, -R19 ;  /* 0x000000ffff137224 */ /* 0x000fe400078e0a13 */
[--C-:B------:R-:W-:Y:S02]  /*8740*/  @!P2 IMAD.IADD R13, R13, 0x1, -R20.reuse ;  /* 0x000000010d0da824 */ /* 0x100fe400078e0a14 */
[----:B------:R-:W-:Y:S01]  /*8750*/  @!P5 IMAD.IADD R10, R10, 0x1, -R20 ;  /* 0x000000010a0ad824 */ /* 0x000fe200078e0a14 */
[C---:B------:R-:W-:Y:S01]  /*8760*/  ISETP.GT.U32.AND P5, PT, R20.reuse, R15, PT ;  /* 0x0000000f1400720c */ /* 0x040fe20003fa4070 */
[----:B------:R-:W-:Y:S01]  /*8770*/  @!P6 IMAD.MOV R5, RZ, RZ, -R5 ;  /* 0x000000ffff05e224 */ /* 0x000fe200078e0a05 */
[C---:B------:R-:W-:Y:S01]  /*8780*/  ISETP.GT.U32.AND P6, PT, R20.reuse, R12, PT ;  /* 0x0000000c1400720c */ /* 0x040fe20003fc4070 */
[----:B------:R-:W-:Y:S01]  /*8790*/  VIADD R28, R21, 0xe ;  /* 0x0000000e151c7836 */ /* 0x000fe20000000000 */
[C---:B------:R-:W-:Y:S01]  /*87a0*/  ISETP.GT.U32.AND P2, PT, R20.reuse, R13, PT ;  /* 0x0000000d1400720c */ /* 0x040fe20003f44070 */
[----:B------:R-:W-:-:S02]  /*87b0*/  IMAD R16, R20, R19, R16 ;  /* 0x0000001314107224 */ /* 0x000fc400078e0210 */
[----:B------:R-:W-:Y:S01]  /*87c0*/  @!P3 IMAD.IADD R11, R11, 0x1, -R20 ;  /* 0x000000010b0bb824 */ /* 0x000fe200078e0a14 */
[----:B------:R-:W-:Y:S01]  /*87d0*/  IABS R23, R28 ;  /* 0x0000001c00177213 */ /* 0x000fe20000000000 */
[----:B------:R-:W-:Y:S01]  /*87e0*/  IMAD.HI.U32 R18, R22, R17, RZ ;  /* 0x0000001116127227 */ /* 0x000fe200078e00ff */
[----:B------:R-:W-:Y:S01]  /*87f0*/  ISETP.GT.U32.AND P3, PT, R20, R16, PT ;  /* 0x000000101400720c */ /* 0x000fe20003f64070 */
[----:B------:R-:W-:Y:S02]  /*8800*/  STL [R1+0x188c], R28 ;  /* 0x00188c1c01007387 */ /* 0x000fe40000100800 */
[----:B------:R-:W-:Y:S02]  /*8810*/  IMAD.MOV.U32 R19, RZ, RZ, R24 ;  /* 0x000000ffff137224 */ /* 0x000fe400078e0018 */
[----:B------:R-:W-:Y:S01]  /*8820*/  IMAD.MOV R18, RZ, RZ, -R18 ;  /* 0x000000ffff127224 */ /* 0x000fe200078e0a12 */
[----:B------:R-:W-:Y:S01]  /*8830*/  STL [R1+0x1820], R5 ;  /* 0x0018200501007387 */ /* 0x000fe20000100800 */
[----:B------:R-:W-:-:S03]  /*8840*/  IMAD.HI.U32 R24, R22, R23, RZ ;  /* 0x0000001716187227 */ /* 0x000fc600078e00ff */
[----:B------:R0:W-:Y:S01]  /*8850*/  STL [R1+0x1824], R6 ;  /* 0x0018240601007387 */ /* 0x0001e20000100800 */
[--C-:B------:R-:W-:Y:S01]  /*8860*/  @!P5 IMAD.IADD R15, R15, 0x1, -R20.reuse ;  /* 0x000000010f0fd824 */ /* 0x100fe200078e0a14 */
[----:B------:R-:W-:Y:S01]  /*8870*/  ISETP.GE.AND P5, PT, R2, RZ, PT ;  /* 0x000000ff0200720c */ /* 0x000fe20003fa6270 */
[----:B------:R-:W-:Y:S01]  /*8880*/  @!P6 IMAD.IADD R12, R12, 0x1, -R20 ;  /* 0x000000010c0ce824 */ /* 0x000fe200078e0a14 */
[----:B------:R-:W-:Y:S01]  /*8890*/  ISETP.GE.AND P6, PT, R25, RZ, PT ;  /* 0x000000ff1900720c */ /* 0x000fe20003fc6270 */
[----:B------:R-:W-:Y:S01]  /*88a0*/  IMAD R17, R20, R18, R17 ;  /* 0x0000001214117224 */ /* 0x000fe200078e0211 */
[----:B------:R1:W-:Y:S01]  /*88b0*/  STL [R1+0x1828], R7 ;  /* 0x0018280701007387 */ /* 0x0003e20000100800 */
[----:B------:R-:W-:Y:S02]  /*88c0*/  VIADD R2, R21, 0xa ;  /* 0x0000000a15027836 */ /* 0x000fe40000000000 */
[----:B------:R-:W-:-:S04]  /*88d0*/  IMAD.HI.U32 R25, R22, R19, RZ ;  /* 0x0000001316197227 */ /* 0x000fc800078e00ff */
[----:B------:R-:W-:Y:S02]  /*88e0*/  IMAD.MOV R18, RZ, RZ, -R24 ;  /* 0x000000ffff127224 */ /* 0x000fe400078e0a18 */
[----:B0-----:R-:W-:Y:S02]  /*88f0*/  VIADD R6, R21, 0x8 ;  /* 0x0000000815067836 */ /* 0x001fe40000000000 */
[--C-:B------:R-:W-:Y:S01]  /*8900*/  @!P2 IMAD.IADD R13, R13, 0x1, -R20.reuse ;  /* 0x000000010d0da824 */ /* 0x100fe200078e0a14 */
[----:B------:R-:W-:Y:S01]  /*8910*/  ISETP.GE.AND P2, PT, R3, RZ, PT ;  /* 0x000000ff0300720c */ /* 0x000fe20003f46270 */
[C---:B------:R-:W-:Y:S02]  /*8920*/  VIADD R5, R21.reuse, 0x6 ;  /* 0x0000000615057836 */ /* 0x040fe40000000000 */
[C---:B------:R-:W-:Y:S02]  /*8930*/  VIADD R4, R21.reuse, 0x4 ;  /* 0x0000000415047836 */ /* 0x040fe40000000000 */
[----:B------:R-:W-:Y:S01]  /*8940*/  VIADD R3, R21, 0x2 ;  /* 0x0000000215037836 */ /* 0x000fe20000000000 */
[----:B------:R-:W-:Y:S01]  /*8950*/  IABS R21, R2 ;  /* 0x0000000200157213 */ /* 0x000fe20000000000 */
[----:B------:R-:W-:Y:S01]  /*8960*/  IMAD.MOV R24, RZ, RZ, -R25 ;  /* 0x000000ffff187224 */ /* 0x000fe200078e0a19 */
[----:B------:R-:W-:Y:S01]  /*8970*/  IABS R25, R4 ;  /* 0x0000000400197213 */ /* 0x000fe20000000000 */
[----:B------:R-:W-:Y:S01]  /*8980*/  @!P3 IMAD.IADD R16, R16, 0x1, -R20 ;  /* 0x000000011010b824 */ /* 0x000fe200078e0a14 */
[----:B------:R-:W-:Y:S01]  /*8990*/  ISETP.GE.AND P3, PT, R26, RZ, PT ;  /* 0x000000ff1a00720c */ /* 0x000fe20003f66270 */
[C---:B------:R-:W-:Y:S01]  /*89a0*/  IMAD R18, R20.reuse, R18, R23 ;  /* 0x0000001214127224 */ /* 0x040fe200078e0217 */
[----:B------:R-:W-:Y:S01]  /*89b0*/  IABS R23, R6 ;  /* 0x0000000600177213 */ /* 0x000fe20000000000 */
[----:B------:R-:W-:Y:S01]  /*89c0*/  IMAD R19, R20, R24, R19 ;  /* 0x0000001814137224 */ /* 0x000fe200078e0213 */
[----:B------:R-:W-:Y:S01]  /*89d0*/  IABS R26, R5 ;  /* 0x00000005001a7213 */ /* 0x000fe20000000000 */
[----:B------:R-:W-:Y:S01]  /*89e0*/  IMAD.HI.U32 R24, R22, R21, RZ ;  /* 0x0000001516187227 */ /* 0x000fe200078e00ff */
[----:B------:R-:W-:-:S03]  /*89f0*/  IABS R0, R3 ;  /* 0x0000000300007213 */ /* 0x000fc60000000000 */
[----:B------:R-:W-:-:S04]  /*8a00*/  IMAD.HI.U32 R28, R22, R23, RZ ;  /* 0x00000017161c7227 */ /* 0x000fc800078e00ff */
[----:B------:R-:W-:-:S04]  /*8a10*/  IMAD.HI.U32 R29, R22, R26, RZ ;  /* 0x0000001a161d7227 */ /* 0x000fc800078e00ff */
[----:B-1----:R-:W-:-:S04]  /*8a20*/  IMAD.HI.U32 R7, R22, R25, RZ ;  /* 0x0000001916077227 */ /* 0x002fc800078e00ff */
[----:B------:R-:W-:Y:S02]  /*8a30*/  IMAD.MOV R24, RZ, RZ, -R24 ;  /* 0x000000ffff187224 */ /* 0x000fe400078e0a18 */
[----:B------:R-:W-:Y:S02]  /*8a40*/  IMAD.MOV R28, RZ, RZ, -R28 ;  /* 0x000000ffff1c7224 */ /* 0x000fe400078e0a1c */
[----:B------:R-:W-:Y:S02]  /*8a50*/  IMAD.MOV R29, RZ, RZ, -R29 ;  /* 0x000000ffff1d7224 */ /* 0x000fe400078e0a1d */
[----:B------:R-:W-:Y:S01]  /*8a60*/  @!P4 IMAD.IADD R9, R9, 0x1, -R20 ;  /* 0x000000010909c824 */ /* 0x000fe200078e0a14 */
[C---:B------:R-:W-:Y:S01]  /*8a70*/  ISETP.GT.U32.AND P4, PT, R20.reuse, R14, PT ;  /* 0x0000000e1400720c */ /* 0x040fe20003f84070 */
[----:B------:R-:W-:Y:S02]  /*8a80*/  IMAD.MOV R7, RZ, RZ, -R7 ;  /* 0x000000ffff077224 */ /* 0x000fe400078e0a07 */
[----:B------:R-:W-:-:S02]  /*8a90*/  IMAD R21, R20, R24, R21 ;  /* 0x0000001814157224 */ /* 0x000fc400078e0215 */
[----:B------:R-:W-:-:S04]  /*8aa0*/  IMAD.HI.U32 R24, R22, R0, RZ ;  /* 0x0000000016187227 */ /* 0x000fc800078e00ff */
[C---:B------:R-:W-:Y:S02]  /*8ab0*/  IMAD R22, R20.reuse, R28, R23 ;  /* 0x0000001c14167224 */ /* 0x040fe400078e0217 */
[----:B------:R-:W-:Y:S01]  /*8ac0*/  @!P0 IMAD.MOV R8, RZ, RZ, -R8 ;  /* 0x000000ffff088224 */ /* 0x000fe200078e0a08 */
[----:B------:R-:W2:Y:S01]  /*8ad0*/  LDL.LU R28, [R1+0x188c] ;  /* 0x00188c00011c7983 */ /* 0x000ea20000300800 */
[C---:B------:R-:W-:Y:S02]  /*8ae0*/  IMAD R26, R20.reuse, R29, R26 ;  /* 0x0000001d141a7224 */ /* 0x040fe400078e021a */
[----:B------:R-:W-:Y:S01]  /*8af0*/  @!P1 IMAD.MOV R9, RZ, RZ, -R9 ;  /* 0x000000ffff099224 */ /* 0x000fe200078e0a09 */
[----:B------:R-:W3:Y:S01]  /*8b00*/  LDL.LU R29, [R1+0x1888] ;  /* 0x00188800011d7983 */ /* 0x000ee20000300800 */
[----:B------:R-:W-:Y:S02]  /*8b10*/  @!P6 IMAD.MOV R10, RZ, RZ, -R10 ;  /* 0x000000ffff0ae224 */ /* 0x000fe400078e0a0a */
[----:B------:R-:W-:Y:S01]  /*8b20*/  IMAD R25, R20, R7, R25 ;  /* 0x0000000714197224 */ /* 0x000fe200078e0219 */
[----:B------:R-:W4:Y:S01]  /*8b30*/  LDL.LU R23, [R1+0x74] ;  /* 0x0000740001177983 */ /* 0x000f220000300800 */
[----:B------:R-:W-:-:S02]  /*8b40*/  @!P2 IMAD.MOV R11, RZ, RZ, -R11 ;  /* 0x000000ffff0ba224 */ /* 0x000fc400078e0a0b */
[----:B------:R-:W-:Y:S01]  /*8b50*/  @!P5 IMAD.MOV R12, RZ, RZ, -R12 ;  /* 0x000000ffff0cd224 */ /* 0x000fe200078e0a0c */
[----:B------:R-:W5:Y:S01]  /*8b60*/  LDL.LU R7, [R1+0x64] ;  /* 0x0000640001077983 */ /* 0x000f620000300800 */
[----:B------:R-:W-:Y:S02]  /*8b70*/  IMAD.MOV R24, RZ, RZ, -R24 ;  /* 0x000000ffff187224 */ /* 0x000fe400078e0a18 */
[----:B------:R-:W-:Y:S01]  /*8b80*/  @!P4 IMAD.IADD R14, R14, 0x1, -R20 ;  /* 0x000000010e0ec824 */ /* 0x000fe200078e0a14 */
[----:B------:R-:W-:Y:S01]  /*8b90*/  STL [R1+0x182c], R8 ;  /* 0x00182c0801007387 */ /* 0x000fe20000100800 */
[C---:B------:R-:W-:Y:S01]  /*8ba0*/  IMAD R24, R20.reuse, R24, R0 ;  /* 0x0000001814187224 */ /* 0x040fe200078e0200 */
[----:B------:R-:W-:Y:S02]  /*8bb0*/  ISETP.GT.U32.AND P4, PT, R20, R17, PT ;  /* 0x000000111400720c */ /* 0x000fe40003f84070 */
[----:B------:R-:W-:Y:S04]  /*8bc0*/  STL [R1+0x1830], R9 ;  /* 0x0018300901007387 */ /* 0x000fe80000100800 */
[----:B------:R-:W-:Y:S04]  /*8bd0*/  STL [R1+0x1834], R10 ;  /* 0x0018340a01007387 */ /* 0x000fe80000100800 */
[----:B------:R-:W-:Y:S01]  /*8be0*/  STL [R1+0x1838], R11 ;  /* 0x0018380b01007387 */ /* 0x000fe20000100800 */
[----:B------:R-:W-:-:S02]  /*8bf0*/  @!P3 IMAD.MOV R13, RZ, RZ, -R13 ;  /* 0x000000ffff0db224 */ /* 0x000fc400078e0a0d */
[----:B------:R-:W-:Y:S01]  /*8c00*/  @!P4 IMAD.IADD R17, R17, 0x1, -R20 ;  /* 0x000000011111c824 */ /* 0x000fe200078e0a14 */
[----:B------:R-:W-:Y:S01]  /*8c10*/  STL [R1+0x183c], R12 ;  /* 0x00183c0c01007387 */ /* 0x000fe20000100800 */
[----:B------:R-:W-:-:S03]  /*8c20*/  ISETP.GT.U32.AND P4, PT, R20, R18, PT ;  /* 0x000000121400720c */ /* 0x000fc60003f84070 */
[----:B------:R-:W3:Y:S01]  /*8c30*/  LDL.LU R0, [R1+0x1884] ;  /* 0x0018840001007983 */ /* 0x000ee20000300800 */
[C---:B------:R-:W-:Y:S02]  /*8c40*/  ISETP.GT.U32.AND P3, PT, R20.reuse, R21, PT ;  /* 0x000000151400720c */ /* 0x040fe40003f64070 */
[----:B------:R-:W-:-:S07]  /*8c50*/  ISETP.GT.U32.AND P1, PT, R20, R15, PT ;  /* 0x0000000f1400720c */ /* 0x000fce0003f24070 */
[----:B------:R-:W-:Y:S01]  /*8c60*/  @!P4 IMAD.IADD R18, R18, 0x1, -R20 ;  /* 0x000000011212c824 */ /* 0x000fe200078e0a14 */
[----:B------:R-:W-:-:S03]  /*8c70*/  ISETP.GT.U32.AND P4, PT, R20, R19, PT ;  /* 0x000000131400720c */ /* 0x000fc60003f84070 */
[--C-:B------:R-:W-:Y:S01]  /*8c80*/  @!P3 IMAD.IADD R21, R21, 0x1, -R20.reuse ;  /* 0x000000011515b824 */ /* 0x100fe200078e0a14 */
[C---:B------:R-:W-:Y:S01]  /*8c90*/  ISETP.GT.U32.AND P0, PT, R20.reuse, R14, PT ;  /* 0x0000000e1400720c */ /* 0x040fe20003f04070 */
[----:B------:R-:W-:Y:S01]  /*8ca0*/  @!P1 IMAD.IADD R15, R15, 0x1, -R20 ;  /* 0x000000010f0f9824 */ /* 0x000fe200078e0a14 */
[C---:B------:R-:W-:Y:S02]  /*8cb0*/  ISETP.GT.U32.AND P1, PT, R20.reuse, R26, PT ;  /* 0x0000001a1400720c */ /* 0x040fe40003f24070 */
[----:B------:R-:W-:-:S05]  /*8cc0*/  ISETP.GT.U32.AND P2, PT, R20, R17, PT ;  /* 0x000000111400720c */ /* 0x000fca0003f44070 */
[----:B------:R-:W-:-:S05]  /*8cd0*/  @!P4 IMAD.IADD R19, R19, 0x1, -R20 ;  /* 0x000000011313c824 */ /* 0x000fca00078e0a14 */
[----:B------:R-:W-:Y:S01]  /*8ce0*/  ISETP.GT.U32.AND P5, PT, R20, R19, PT ;  /* 0x000000131400720c */ /* 0x000fe20003fa4070 */
[--C-:B------:R-:W-:Y:S01]  /*8cf0*/  @!P0 IMAD.IADD R14, R14, 0x1, -R20.reuse ;  /* 0x000000010e0e8824 */ /* 0x100fe200078e0a14 */
[C---:B------:R-:W-:Y:S02]  /*8d00*/  ISETP.GT.U32.AND P6, PT, R20.reuse, R18, PT ;  /* 0x000000121400720c */ /* 0x040fe40003fc4070 */
[----:B------:R-:W-:Y:S01]  /*8d10*/  ISETP.GT.U32.AND P0, PT, R20, R22, PT ;  /* 0x000000161400720c */ /* 0x000fe20003f04070 */
[--C-:B------:R-:W-:Y:S01]  /*8d20*/  @!P1 IMAD.IADD R26, R26, 0x1, -R20.reuse ;  /* 0x000000011a1a9824 */ /* 0x100fe200078e0a14 */
[----:B------:R-:W-:Y:S01]  /*8d30*/  ISETP.GT.U32.AND P4, PT, R20, R16, PT ;  /* 0x000000101400720c */ /* 0x000fe20003f84070 */
[----:B------:R-:W-:-:S06]  /*8d40*/  @!P2 IMAD.IADD R17, R17, 0x1, -R20 ;  /* 0x000000011111a824 */ /* 0x000fcc00078e0a14 */
[--C-:B------:R-:W-:Y:S02]  /*8d50*/  @!P5 IMAD.IADD R19, R19, 0x1, -R20.reuse ;  /* 0x000000011313d824 */ /* 0x100fe400078e0a14 */
[--C-:B------:R-:W-:Y:S02]  /*8d60*/  @!P6 IMAD.IADD R18, R18, 0x1, -R20.reuse ;  /* 0x000000011212e824 */ /* 0x100fe400078e0a14 */
[--C-:B------:R-:W-:Y:S02]  /*8d70*/  @!P0 IMAD.IADD R22, R22, 0x1, -R20.reuse ;  /* 0x0000000116168824 */ /* 0x100fe400078e0a14 */
[----:B------:R-:W-:Y:S01]  /*8d80*/  @!P4 IMAD.IADD R16, R16, 0x1, -R20 ;  /* 0x000000011010c824 */ /* 0x000fe200078e0a14 */
[----:B------:R-:W-:Y:S01]  /*8d90*/  STL [R1+0x1840], R13 ;  /* 0x0018400d01007387 */ /* 0x000fe20000100800 */
[----:B--2---:R-:W-:Y:S02]  /*8da0*/  ISETP.GE.AND P1, PT, R28, RZ, PT ;  /* 0x000000ff1c00720c */ /* 0x004fe40003f26270 */
[----:B---3--:R-:W-:-:S02]  /*8db0*/  ISETP.GE.AND P3, PT, R0, RZ, PT ;  /* 0x000000ff0000720c */ /* 0x008fc40003f66270 */
[----:B------:R-:W0:Y:S01]  /*8dc0*/  S2R R0, SR_TID.X ;  /* 0x0000000000007919 */ /* 0x000e220000002100 */
[----:B----4-:R-:W-:Y:S02]  /*8dd0*/  ISETP.GE.AND P2, PT, R23, RZ, PT ;  /* 0x000000ff1700720c */ /* 0x010fe40003f46270 */
[----:B-----5:R-:W-:Y:S02]  /*8de0*/  ISETP.GE.AND P5, PT, R7, RZ, PT ;  /* 0x000000ff0700720c */ /* 0x020fe40003fa6270 */
[----:B------:R-:W-:-:S04]  /*8df0*/  ISETP.GE.AND P0, PT, R29, RZ, PT ;  /* 0x000000ff1d00720c */ /* 0x000fc80003f06270 */
[----:B------:R-:W-:Y:S01]  /*8e00*/  @!P1 IMAD.MOV R18, RZ, RZ, -R18 ;  /* 0x000000ffff129224 */ /* 0x000fe200078e0a12 */
[----:B------:R-:W-:Y:S01]  /*8e10*/  ISETP.GE.AND P1, PT, R2, RZ, PT ;  /* 0x000000ff0200720c */ /* 0x000fe20003f26270 */
[----:B------:R-:W2:Y:S01]  /*8e20*/  LDL.LU R29, [R1+0x1880] ;  /* 0x00188000011d7983 */ /* 0x000ea20000300800 */
[----:B------:R-:W-:Y:S02]  /*8e30*/  @!P3 IMAD.MOV R16, RZ, RZ, -R16 ;  /* 0x000000ffff10b224 */ /* 0x000fe400078e0a10 */
[----:B------:R-:W-:Y:S01]  /*8e40*/  @!P2 IMAD.MOV R14, RZ, RZ, -R14 ;  /* 0x000000ffff0ea224 */ /* 0x000fe200078e0a0e */
[C---:B------:R-:W-:Y:S01]  /*8e50*/  ISETP.GT.U32.AND P2, PT, R20.reuse, R21, PT ;  /* 0x000000151400720c */ /* 0x040fe20003f44070 */
[----:B------:R-:W-:Y:S01]  /*8e60*/  @!P5 IMAD.MOV R15, RZ, RZ, -R15 ;  /* 0x000000ffff0fd224 */ /* 0x000fe200078e0a0f */
[C---:B------:R-:W-:Y:S02]  /*8e70*/  ISETP.GT.U32.AND P5, PT, R20.reuse, R22, PT ;  /* 0x000000161400720c */ /* 0x040fe40003fa4070 */
[----:B------:R-:W-:-:S02]  /*8e80*/  ISETP.GT.U32.AND P3, PT, R20, R26, PT ;  /* 0x0000001a1400720c */ /* 0x000fc40003f64070 */
[----:B0-----:R-:W-:Y:S01]  /*8e90*/  SHF.R.S32.HI R23, RZ, 0x2, R0 ;  /* 0x00000002ff177819 */ /* 0x001fe20000011400 */
[----:B------:R-:W-:-:S03]  /*8ea0*/  IMAD.SHL.U32 R2, R0, 0x20, RZ ;  /* 0x0000002000027824 */ /* 0x000fc600078e00ff */
[----:B------:R-:W-:-:S04]  /*8eb0*/  SGXT R23, R23, 0x1 ;  /* 0x000000011717781a */ /* 0x000fc80000000200 */
[----:B------:R-:W-:-:S04]  /*8ec0*/  LOP3.LUT R23, R23, 0x90, RZ, 0xc0, !PT ;  /* 0x0000009017177812 */ /* 0x000fc800078ec0ff */
[----:B------:R-:W-:Y:S01]  /*8ed0*/  LOP3.LUT R23, R23, 0x260, R2, 0xf8, !PT ;  /* 0x0000026017177812 */ /* 0x000fe200078ef802 */
[----:B------:R-:W-:Y:S02]  /*8ee0*/  IMAD.SHL.U32 R2, R0, 0x2, RZ ;  /* 0x0000000200027824 */ /* 0x000fe400078e00ff */
[----:B------:R-:W-:Y:S01]  /*8ef0*/  @!P0 IMAD.MOV R17, RZ, RZ, -R17 ;  /* 0x000000ffff118224 */ /* 0x000fe200078e0a11 */
[----:B------:R-:W-:Y:S02]  /*8f00*/  STL [R1+0x1844], R14 ;  /* 0x0018440e01007387 */ /* 0x000fe40000100800 */
[----:B------:R-:W-:Y:S02]  /*8f10*/  LOP3.LUT R2, R23, 0x10, R2, 0x78, !PT ;  /* 0x0000001017027812 */ /* 0x000fe400078e7802 */
[----:B------:R-:W-:Y:S01]  /*8f20*/  STL [R1+0x1848], R15 ;  /* 0x0018480f01007387 */ /* 0x000fe20000100800 */
[----:B------:R-:W-:-:S03]  /*8f30*/  @!P2 IMAD.IADD R21, R21, 0x1, -R20 ;  /* 0x000000011515a824 */ /* 0x000fc600078e0a14 */
[----:B------:R-:W-:Y:S01]  /*8f40*/  STL [R1+0x184c], R16 ;  /* 0x00184c1001007387 */ /* 0x000fe20000100800 */
[----:B------:R-:W-:-:S03]  /*8f50*/  ISETP.GE.AND P2, PT, R6, RZ, PT ;  /* 0x000000ff0600720c */ /* 0x000fc60003f46270 */
[----:B------:R-:W-:Y:S01]  /*8f60*/  STL [R1+0x1850], R17 ;  /* 0x0018501101007387 */ /* 0x000fe20000100800 */
[----:B------:R-:W-:-:S03]  /*8f70*/  @!P5 IMAD.IADD R22, R22, 0x1, -R20 ;  /* 0x000000011616d824 */ /* 0x000fc600078e0a14 */
[----:B------:R-:W-:Y:S01]  /*8f80*/  STL [R1+0x1854], R18 ;  /* 0x0018541201007387 */ /* 0x000fe20000100800 */
[----:B------:R-:W-:Y:S01]  /*8f90*/  ISETP.GE.AND P5, PT, R5, RZ, PT ;  /* 0x000000ff0500720c */ /* 0x000fe20003fa6270 */
[----:B------:R-:W-:Y:S02]  /*8fa0*/  @!P3 IMAD.IADD R26, R26, 0x1, -R20 ;  /* 0x000000011a1ab824 */ /* 0x000fe400078e0a14 */
[----:B------:R0:W-:Y:S01]  /*8fb0*/  STL [R1+0x8bc], R2 ;  /* 0x0008bc0201007387 */ /* 0x0001e20000100800 */
[----:B------:R-:W-:-:S03]  /*8fc0*/  ISETP.GE.AND P3, PT, R4, RZ, PT ;  /* 0x000000ff0400720c */ /* 0x000fc60003f66270 */
[----:B------:R-:W3:Y:S04]  /*8fd0*/  LDL.LU R7, [R1+0x6c] ;  /* 0x00006c0001077983 */ /* 0x000ee80000300800 */
[----:B------:R-:W4:Y:S04]  /*8fe0*/  LDL.LU R6, [R1+0x8] ;  /* 0x0000080001067983 */ /* 0x000f280000300800 */
[----:B------:R-:W5:Y:S04]  /*8ff0*/  LDL.LU R5, [R1+0x1b4] ;  /* 0x0001b40001057983 */ /* 0x000f680000300800 */
[----:B------:R-:W5:Y:S01]  /*9000*/  LDL.LU R4, [R1+0x1b8] ;  /* 0x0001b80001047983 */ /* 0x000f620000300800 */
[----:B------:R-:W-:-:S02]  /*9010*/  ISETP.GT.U32.AND P4, PT, R20, R25, PT ;  /* 0x000000191400720c */ /* 0x000fc40003f84070 */
[----:B------:R-:W-:-:S11]  /*9020*/  ISETP.GT.U32.AND P6, PT, R20, R24, PT ;  /* 0x000000181400720c */ /* 0x000fd60003fc4070 */
[--C-:B------:R-:W-:Y:S02]  /*9030*/  @!P4 IMAD.IADD R25, R25, 0x1, -R20.reuse ;  /* 0x000000011919c824 */ /* 0x100fe400078e0a14 */
[----:B------:R-:W-:-:S03]  /*9040*/  @!P6 IMAD.IADD R24, R24, 0x1, -R20 ;  /* 0x000000011818e824 */ /* 0x000fc600078e0a14 */
[C---:B------:R-:W-:Y:S02]  /*9050*/  ISETP.GT.U32.AND P0, PT, R20.reuse, R25, PT ;  /* 0x000000191400720c */ /* 0x040fe40003f04070 */
[----:B------:R-:W-:Y:S02]  /*9060*/  ISETP.GE.AND P4, PT, R27, RZ, PT ;  /* 0x000000ff1b00720c */ /* 0x000fe40003f86270 */
[----:B------:R-:W-:Y:S02]  /*9070*/  ISETP.GT.U32.AND P6, PT, R20, R24, PT ;  /* 0x000000181400720c */ /* 0x000fe40003fc4070 */
[----:B------:R-:W-:-:S07]  /*9080*/  LOP3.LUT R0, R0, 0x1f, RZ, 0xc0, !PT ;  /* 0x0000001f00007812 */ /* 0x000fce00078ec0ff */
[--C-:B------:R-:W-:Y:S01]  /*9090*/  @!P0 IMAD.IADD R25, R25, 0x1, -R20.reuse ;  /* 0x0000000119198824 */ /* 0x100fe200078e0a14 */
[----:B------:R-:W-:Y:S01]  /*90a0*/  ISETP.GE.AND P0, PT, R3, RZ, PT ;  /* 0x000000ff0300720c */ /* 0x000fe20003f06270 */
[----:B------:R-:W-:Y:S01]  /*90b0*/  IMAD R0, R0, UR8, RZ ;  /* 0x0000000800007c24 */ /* 0x000fe2000f8e02ff */
[----:B------:R-:W5:Y:S01]  /*90c0*/  LDL.LU R3, [R1+0x1c4] ;  /* 0x0001c40001037983 */ /* 0x000f620000300800 */
[----:B------:R-:W-:Y:S02]  /*90d0*/  @!P4 IMAD.MOV R19, RZ, RZ, -R19 ;  /* 0x000000ffff13c224 */ /* 0x000fe400078e0a13 */
[----:B------:R-:W-:Y:S01]  /*90e0*/  @!P6 IMAD.IADD R24, R24, 0x1, -R20 ;  /* 0x000000011818e824 */ /* 0x000fe200078e0a14 */
[----:B0-----:R-:W5:Y:S01]  /*90f0*/  LDL.LU R2, [R1+0x1cc] ;  /* 0x0001cc0001027983 */ /* 0x001f620000300800 */
[----:B------:R-:W-:Y:S01]  /*9100*/  IADD3 R20, P6, R0, UR10, RZ ;  /* 0x0000000a00147c10 */ /* 0x000fe2000ffde0ff */
[----:B------:R-:W-:Y:S01]  /*9110*/  @!P1 IMAD.MOV R21, RZ, RZ, -R21 ;  /* 0x000000ffff159224 */ /* 0x000fe200078e0a15 */
[----:B------:R-:W-:Y:S01]  /*9120*/  ULDC UR10, c[0x0][0x234] ;  /* 0x00008d00000a7ab9 */ /* 0x000fe20000000800 */
[----:B------:R-:W5:Y:S01]  /*9130*/  LDL.LU R27, [R1+0x1d0] ;  /* 0x0001d000011b7983 */ /* 0x000f620000300800 */
[----:B------:R-:W-:-:S02]  /*9140*/  @!P2 IMAD.MOV R22, RZ, RZ, -R22 ;  /* 0x000000ffff16a224 */ /* 0x000fc400078e0a16 */
[----:B------:R-:W-:Y:S01]  /*9150*/  @!P5 IMAD.MOV R26, RZ, RZ, -R26 ;  /* 0x000000ffff1ad224 */ /* 0x000fe200078e0a1a */
[----:B------:R-:W5:Y:S01]  /*9160*/  LDL.LU R28, [R1+0x1d4] ;  /* 0x0001d400011c7983 */ /* 0x000f620000300800 */
[----:B------:R-:W-:-:S03]  /*9170*/  @!P3 IMAD.MOV R25, RZ, RZ, -R25 ;  /* 0x000000ffff19b224 */ /* 0x000fc600078e0a19 */
[----:B------:R-:W-:Y:S01]  /*9180*/  STL [R1+0x1858], R19 ;  /* 0x0018581301007387 */ /* 0x000fe20000100800 */
[----:B------:R-:W-:-:S03]  /*9190*/  @!P0 IMAD.MOV R24, RZ, RZ, -R24 ;  /* 0x000000ffff188224 */ /* 0x000fc600078e0a18 */
[----:B------:R5:W-:Y:S04]  /*91a0*/  STL [R1+0x185c], R0 ;  /* 0x00185c0001007387 */ /* 0x000be80000100800 */
[----:B------:R-:W-:Y:S04]  /*91b0*/  STL [R1+0x177c], R20 ;  /* 0x00177c1401007387 */ /* 0x000fe80000100800 */
[----:B------:R-:W-:Y:S04]  /*91c0*/  STL [R1+0x1860], R21 ;  /* 0x0018601501007387 */ /* 0x000fe80000100800 */
[----:B------:R-:W-:Y:S04]  /*91d0*/  STL [R1+0x1864], R22 ;  /* 0x0018641601007387 */ /* 0x000fe80000100800 */
[----:B------:R-:W-:Y:S04]  /*91e0*/  STL [R1+0x1868], R26 ;  /* 0x0018681a01007387 */ /* 0x000fe80000100800 */
[----:B------:R-:W-:Y:S04]  /*91f0*/  STL [R1+0x186c], R25 ;  /* 0x00186c1901007387 */ /* 0x000fe80000100800 */
[----:B------:R0:W-:Y:S01]  /*9200*/  STL [R1+0x1870], R24 ;  /* 0x0018701801007387 */ /* 0x0001e20000100800 */
[----:B--2---:R-:W-:-:S02]  /*9210*/  ISETP.NE.AND P4, PT, R29, RZ, PT ;  /* 0x000000ff1d00720c */ /* 0x004fc40003f85270 */
[----:B------:R-:W-:-:S04]  /*9220*/  LOP3.LUT R23, RZ, R29, RZ, 0x33, !PT ;  /* 0x0000001dff177212 */ /* 0x000fc800078e33ff */
[C---:B---3--:R-:W-:Y:S02]  /*9230*/  SEL R7, R23.reuse, R7, !P4 ;  /* 0x0000000717077207 */ /* 0x048fe40006000000 */
[----:B----4-:R-:W-:-:S03]  /*9240*/  SEL R6, R23, R6, !P4 ;  /* 0x0000000617067207 */ /* 0x010fc60006000000 */
[----:B------:R-:W-:Y:S01]  /*9250*/  STL [R1+0x1dc], R7 ;  /* 0x0001dc0701007387 */ /* 0x000fe20000100800 */
[----:B-----5:R-:W-:-:S03]  /*9260*/  SEL R0, R23, R5, !P4 ;  /* 0x0000000517007207 */ /* 0x020fc60006000000 */
[----:B------:R-:W-:Y:S01]  /*9270*/  STL [R1+0x4], R6 ;  /* 0x0000040601007387 */ /* 0x000fe20000100800 */
[----:B------:R-:W-:-:S03]  /*9280*/  SEL R4, R23, R4, !P4 ;  /* 0x0000000417047207 */ /* 0x000fc60006000000 */
[----:B------:R1:W-:Y:S04]  /*9290*/  STL [R1+0xc], R0 ;  /* 0x00000c0001007387 */ /* 0x0003e80000100800 */
[----:B------:R-:W-:Y:S04]  /*92a0*/  STL [R1+0x14], R4 ;  /* 0x0000140401007387 */ /* 0x000fe80000100800 */
[----:B0-----:R-:W2:Y:S01]  /*92b0*/  LDL.LU R24, [R1+0x1c0] ;  /* 0x0001c00001187983 */ /* 0x001ea20000300800 */
[C---:B------:R-:W-:Y:S02]  /*92c0*/  SEL R3, R23.reuse, R3, !P4 ;  /* 0x0000000317037207 */ /* 0x040fe40006000000 */
[----:B-1----:R-:W-:-:S03]  /*92d0*/  SEL R0, R23, R2, !P4 ;  /* 0x0000000217007207 */ /* 0x002fc60006000000 */
[----:B------:R-:W-:Y:S04]  /*92e0*/  STL [R1+0x24], R3 ;  /* 0x0000240301007387 */ /* 0x000fe80000100800 */
[----:B--2---:R0:W-:Y:S04]  /*92f0*/  STL [R1+0x187c], R24 ;  /* 0x00187c1801007387 */ /* 0x0041e80000100800 */
[----:B------:R1:W-:Y:S04]  /*9300*/  STL [R1+0x3c], R0 ;  /* 0x00003c0001007387 */ /* 0x0003e80000100800 */
[----:B0-----:R-:W2:Y:S01]  /*9310*/  LDL.LU R24, [R1+0x1c8] ;  /* 0x0001c80001187983 */ /* 0x001ea20000300800 */
[----:B------:R-:W-:-:S03]  /*9320*/  SEL R4, R23, R27, !P4 ;  /* 0x0000001b17047207 */ /* 0x000fc60006000000 */
[----:B------:R-:W3:Y:S01]  /*9330*/  LDL.LU R25, [R1+0x1bc] ;  /* 0x0001bc0001197983 */ /* 0x000ee20000300800 */
[----:B-1----:R-:W-:-:S03]  /*9340*/  SEL R0, R23, R28, !P4 ;  /* 0x0000001c17007207 */ /* 0x002fc60006000000 */
[----:B------:R-:W4:Y:S04]  /*9350*/  LDL.LU R26, [R1+0x78] ;  /* 0x00007800011a7983 */ /* 0x000f280000300800 */
[----:B------:R-:W5:Y:S04]  /*9360*/  LDL.LU R3, [R1+0x7c] ;  /* 0x00007c0001037983 */ /* 0x000f680000300800 */
[----:B------:R-:W5:Y:S04]  /*9370*/  LDL.LU R2, [R1+0x84] ;  /* 0x0000840001027983 */ /* 0x000f680000300800 */
[----:B------:R-:W5:Y:S04]  /*9380*/  LDL.LU R22, [R1+0xbc] ;  /* 0x0000bc0001167983 */ /* 0x000f680000300800 */
[----:B------:R-:W-:Y:S04]  /*9390*/  STL [R1+0x44], R4 ;  /* 0x0000440401007387 */ /* 0x000fe80000100800 */
[----:B------:R-:W5:Y:S04]  /*93a0*/  LDL.LU R21, [R1+0xc0] ;  /* 0x0000c00001157983 */ /* 0x000f680000300800 */
[----:B------:R0:W-:Y:S04]  /*93b0*/  STL [R1+0x5c], R0 ;  /* 0x00005c0001007387 */ /* 0x0001e80000100800 */
[----:B------:R-:W5:Y:S04]  /*93c0*/  LDL.LU R20, [R1+0xc4] ;  /* 0x0000c40001147983 */ /* 0x000f680000300800 */
[----:B0-----:R-:W5:Y:S04]  /*93d0*/  LDL.LU R0, [R1+0xc8] ;  /* 0x0000c80001007983 */ /* 0x001f680000300800 */
[----:B------:R-:W5:Y:S04]  /*93e0*/  LDL.LU R29, [R1+0xcc] ;  /* 0x0000cc00011d7983 */ /* 0x000f680000300800 */
[----:B------:R-:W3:Y:S04]  /*93f0*/  LDL.LU R19, [R1+0xd0] ;  /* 0x0000d00001137983 */ /* 0x000ee80000300800 */
[----:B------:R-:W5:Y:S04]  /*9400*/  LDL.LU R18, [R1+0xd4] ;  /* 0x0000d40001127983 */ /* 0x000f680000300800 */
        /* <DEDUP_REMOVED lines=15> */
[----:B------:R-:W5:Y:S01]  /*9500*/  LDL.LU R28, [R1+0x16c] ;  /* 0x00016c00011c7983 */ /* 0x000f620000300800 */
[----:B--2---:R-:W-:-:S05]  /*9510*/  SEL R24, R23, R24, !P4 ;  /* 0x0000001817187207 */ /* 0x004fca0006000000 */
[----:B------:R0:W-:Y:S04]  /*9520*/  STL [R1+0x64], R24 ;  /* 0x0000641801007387 */ /* 0x0001e80000100800 */
[----:B0-----:R-:W2:Y:S01]  /*9530*/  LDL.LU R24, [R1+0x187c] ;  /* 0x00187c0001187983 */ /* 0x001ea20000300800 */
[C---:B----4-:R-:W-:Y:S02]  /*9540*/  SEL R26, R23.reuse, R26, !P4 ;  /* 0x0000001a171a7207 */ /* 0x050fe40006000000 */
[C---:B---3--:R-:W-:Y:S02]  /*9550*/  SEL R19, R23.reuse, R19, !P4 ;  /* 0x0000001317137207 */ /* 0x048fe40006000000 */
[C---:B-----5:R-:W-:Y:S02]  /*9560*/  SEL R18, R23.reuse, R18, !P4 ;  /* 0x0000001217127207 */ /* 0x060fe40006000000 */
[----:B------:R-:W-:-:S02]  /*9570*/  SEL R16, R23, R16, !P4 ;  /* 0x0000001017107207 */ /* 0x000fc40006000000 */
[C---:B------:R-:W-:Y:S02]  /*9580*/  SEL R15, R23.reuse, R15, !P4 ;  /* 0x0000000f170f7207 */ /* 0x040fe40006000000 */
[C---:B------:R-:W-:Y:S02]  /*9590*/  SEL R13, R23.reuse, R13, !P4 ;  /* 0x0000000d170d7207 */ /* 0x040fe40006000000 */
[C---:B------:R-:W-:Y:S02]  /*95a0*/  SEL R12, R23.reuse, R12, !P4 ;  /* 0x0000000c170c7207 */ /* 0x040fe40006000000 */
[C---:B------:R-:W-:Y:S02]  /*95b0*/  SEL R10, R23.reuse, R10, !P4 ;  /* 0x0000000a170a7207 */ /* 0x040fe40006000000 */
[C---:B------:R-:W-:Y:S02]  /*95c0*/  SEL R9, R23.reuse, R9, !P4 ;  /* 0x0000000917097207 */ /* 0x040fe40006000000 */
[----:B------:R-:W-:-:S02]  /*95d0*/  SEL R7, R23, R7, !P4 ;  /* 0x0000000717077207 */ /* 0x000fc40006000000 */
[C---:B------:R-:W-:Y:S02]  /*95e0*/  SEL R6, R23.reuse, R6, !P4 ;  /* 0x0000000617067207 */ /* 0x040fe40006000000 */
[----:B--2---:R-:W-:-:S05]  /*95f0*/  SEL R24, R23, R24, !P4 ;  /* 0x0000001817187207 */ /* 0x004fca0006000000 */
[----:B------:R0:W-:Y:S02]  /*9600*/  STL [R1+0x6c], R24 ;  /* 0x00006c1801007387 */ /* 0x0001e40000100800 */
[C---:B0-----:R-:W-:Y:S02]  /*9610*/  SEL R24, R23.reuse, R25, !P4 ;  /* 0x0000001917187207 */ /* 0x041fe40006000000 */
[----:B------:R-:W-:-:S03]  /*9620*/  SEL R25, R23, R3, !P4 ;  /* 0x0000000317197207 */ /* 0x000fc60006000000 */
[----:B------:R0:W-:Y:S04]  /*9630*/  STL [R1+0x74], R24 ;  /* 0x0000741801007387 */ /* 0x0001e80000100800 */
[----:B------:R-:W-:Y:S04]  /*9640*/  STL [R1+0x78], R26 ;  /* 0x0000781a01007387 */ /* 0x000fe80000100800 */
[----:B------:R-:W2:Y:S01]  /*9650*/  LDL.LU R3, [R1+0x170] ;  /* 0x0001700001037983 */ /* 0x000ea20000300800 */
[----:B0-----:R-:W-:-:S03]  /*9660*/  SEL R24, R23, R2, !P4 ;  /* 0x0000000217187207 */ /* 0x001fc60006000000 */
[----:B------:R-:W-:Y:S04]  /*9670*/  STL [R1+0x7c], R25 ;  /* 0x00007c1901007387 */ /* 0x000fe80000100800 */
[----:B------:R-:W3:Y:S04]  /*9680*/  LDL.LU R2, [R1+0x174] ;  /* 0x0001740001027983 */ /* 0x000ee80000300800 */
[----:B------:R0:W-:Y:S02]  /*9690*/  STL [R1+0x84], R24 ;  /* 0x0000841801007387 */ /* 0x0001e40000100800 */
[----:B0-----:R-:W-:-:S02]  /*96a0*/  SEL R24, R23, R22, !P4 ;  /* 0x0000001617187207 */ /* 0x001fc40006000000 */
[C---:B------:R-:W-:Y:S02]  /*96b0*/  SEL R22, R23.reuse, R21, !P4 ;  /* 0x0000001517167207 */ /* 0x040fe40006000000 */
[C---:B------:R-:W-:Y:S02]  /*96c0*/  SEL R21, R23.reuse, R20, !P4 ;  /* 0x0000001417157207 */ /* 0x040fe40006000000 */
[C---:B------:R-:W-:Y:S01]  /*96d0*/  SEL R20, R23.reuse, R0, !P4 ;  /* 0x0000000017147207 */ /* 0x040fe20006000000 */
[----:B------:R-:W-:Y:S01]  /*96e0*/  STL [R1+0xbc], R24 ;  /* 0x0000bc1801007387 */ /* 0x000fe20000100800 */
[----:B------:R-:W-:-:S03]  /*96f0*/  SEL R0, R23, R29, !P4 ;  /* 0x0000001d17007207 */ /* 0x000fc60006000000 */
[----:B------:R-:W-:Y:S04]  /*9700*/  STL [R1+0xc0], R22 ;  /* 0x0000c01601007387 */ /* 0x000fe80000100800 */
[----:B------:R-:W-:Y:S04]  /*9710*/  STL [R1+0xc4], R21 ;  /* 0x0000c41501007387 */ /* 0x000fe80000100800 */
[----:B------:R-:W-:Y:S04]  /*9720*/  STL [R1+0xc8], R20 ;  /* 0x0000c81401007387 */ /* 0x000fe80000100800 */
[----:B------:R0:W-:Y:S04]  /*9730*/  STL [R1+0xcc], R0 ;  /* 0x0000cc0001007387 */ /* 0x0001e80000100800 */
[----:B------:R-:W-:Y:S01]  /*9740*/  STL [R1+0xd0], R19 ;  /* 0x0000d01301007387 */ /* 0x000fe20000100800 */
[----:B0-----:R-:W-:-:S03]  /*9750*/  SEL R0, R23, R17, !P4 ;  /* 0x0000001117007207 */ /* 0x001fc60006000000 */
        /* <DEDUP_REMOVED lines=15> */
[C---:B0-----:R-:W-:Y:S02]  /*9850*/  SEL R0, R23.reuse, R5, !P4 ;  /* 0x0000000517007207 */ /* 0x041fe40006000000 */
[C---:B------:R-:W-:Y:S01]  /*9860*/  SEL R5, R23.reuse, R4, !P4 ;  /* 0x0000000417057207 */ /* 0x040fe20006000000 */
[----:B------:R-:W-:Y:S04]  /*9870*/  STL [R1+0x15c], R6 ;  /* 0x00015c0601007387 */ /* 0x000fe80000100800 */
[----:B------:R0:W-:Y:S04]  /*9880*/  STL [R1+0x160], R0 ;  /* 0x0001600001007387 */ /* 0x0001e80000100800 */
[----:B------:R-:W-:Y:S04]  /*9890*/  STL [R1+0x164], R5 ;  /* 0x0001640501007387 */ /* 0x000fe80000100800 */
[----:B------:R-:W4:Y:S01]  /*98a0*/  LDL.LU R24, [R1+0x17c] ;  /* 0x00017c0001187983 */ /* 0x000f220000300800 */
[----:B------:R-:W-:-:S02]  /*98b0*/  SEL R4, R23, R27, !P4 ;  /* 0x0000001b17047207 */ /* 0x000fc40006000000 */
[----:B0-----:R-:W-:-:S03]  /*98c0*/  SEL R0, R23, R28, !P4 ;  /* 0x0000001c17007207 */ /* 0x001fc60006000000 */
[----:B------:R-:W-:Y:S04]  /*98d0*/  STL [R1+0x168], R4 ;  /* 0x0001680401007387 */ /* 0x000fe80000100800 */
[----:B----4-:R0:W-:Y:S04]  /*98e0*/  STL [R1+0x1878], R24 ;  /* 0x0018781801007387 */ /* 0x0101e80000100800 */
[----:B------:R3:W-:Y:S04]  /*98f0*/  STL [R1+0x16c], R0 ;  /* 0x00016c0001007387 */ /* 0x0007e80000100800 */
[----:B0-----:R-:W4:Y:S01]  /*9900*/  LDL.LU R24, [R1+0x178] ;  /* 0x0001780001187983 */ /* 0x001f220000300800 */
[----:B--2---:R-:W-:-:S03]  /*9910*/  SEL R3, R23, R3, !P4 ;  /* 0x0000000317037207 */ /* 0x004fc60006000000 */
[----:B------:R-:W2:Y:S01]  /*9920*/  LDL.LU R25, [R1+0x184] ;  /* 0x0001840001197983 */ /* 0x000ea20000300800 */
[----:B---3--:R-:W-:-:S03]  /*9930*/  SEL R0, R23, R2, !P4 ;  /* 0x0000000217007207 */ /* 0x008fc60006000000 */
[----:B------:R-:W3:Y:S04]  /*9940*/  LDL.LU R27, [R1+0x18c] ;  /* 0x00018c00011b7983 */ /* 0x000ee80000300800 */
[----:B------:R-:W5:Y:S04]  /*9950*/  LDL.LU R28, [R1+0x190] ;  /* 0x00019000011c7983 */ /* 0x000f680000300800 */
[----:B------:R-:W5:Y:S04]  /*9960*/  LDL.LU R26, [R1+0x194] ;  /* 0x00019400011a7983 */ /* 0x000f680000300800 */
[----:B------:R-:W-:Y:S04]  /*9970*/  STL [R1+0x170], R3 ;  /* 0x0001700301007387 */ /* 0x000fe80000100800 */
[----:B------:R-:W5:Y:S04]  /*9980*/  LDL.LU R22, [R1+0x198] ;  /* 0x0001980001167983 */ /* 0x000f680000300800 */
[----:B------:R0:W-:Y:S04]  /*9990*/  STL [R1+0x174], R0 ;  /* 0x0001740001007387 */ /* 0x0001e80000100800 */
[----:B------:R-:W5:Y:S04]  /*99a0*/  LDL.LU R21, [R1+0x19c] ;  /* 0x00019c0001157983 */ /* 0x000f680000300800 */
[----:B------:R-:W5:Y:S04]  /*99b0*/  LDL.LU R20, [R1+0x1a0] ;  /* 0x0001a00001147983 */ /* 0x000f680000300800 */
[----:B0-----:R-:W5:Y:S04]  /*99c0*/  LDL.LU R0, [R1+0x1a8] ;  /* 0x0001a80001007983 */ /* 0x001f680000300800 */
[----:B------:R-:W5:Y:S04]  /*99d0*/  LDL.LU R29, [R1+0x1ac] ;  /* 0x0001ac00011d7983 */ /* 0x000f680000300800 */
[----:B------:R-:W2:Y:S04]  /*99e0*/  LDL.LU R19, [R1+0x1a4] ;  /* 0x0001a40001137983 */ /* 0x000ea80000300800 */
        /* <DEDUP_REMOVED lines=17> */
[----:B----4-:R-:W-:-:S05]  /*9b00*/  SEL R24, R23, R24, !P4 ;  /* 0x0000001817187207 */ /* 0x010fca0006000000 */
[----:B------:R0:W-:Y:S04]  /*9b10*/  STL [R1+0x178], R24 ;  /* 0x0001781801007387 */ /* 0x0001e80000100800 */
[----:B0-----:R-:W4:Y:S01]  /*9b20*/  LDL.LU R24, [R1+0x1878] ;  /* 0x0018780001187983 */ /* 0x001f220000300800 */
[C---:B--2---:R-:W-:Y:S02]  /*9b30*/  SEL R19, R23.reuse, R19, !P4 ;  /* 0x0000001317137207 */ /* 0x044fe40006000000 */
        /* <DEDUP_REMOVED lines=10> */
[----:B----4-:R-:W-:-:S05]  /*9be0*/  SEL R24, R23, R24, !P4 ;  /* 0x0000001817187207 */ /* 0x010fca0006000000 */
[----:B------:R0:W-:Y:S02]  /*9bf0*/  STL [R1+0x17c], R24 ;  /* 0x00017c1801007387 */ /* 0x0001e40000100800 */
[C---:B0-----:R-:W-:Y:S02]  /*9c00*/  SEL R24, R23.reuse, R25, !P4 ;  /* 0x0000001917187207 */ /* 0x041fe40006000000 */
[----:B------:R-:W-:-:S03]  /*9c10*/  SEL R25, R23, R27, !P4 ;  /* 0x0000001b17197207 */ /* 0x000fc60006000000 */
[----:B------:R0:W-:Y:S04]  /*9c20*/  STL [R1+0x184], R24 ;  /* 0x0001841801007387 */ /* 0x0001e80000100800 */
[----:B------:R-:W2:Y:S01]  /*9c30*/  LDL.LU R27, [R1+0x120] ;  /* 0x00012000011b7983 */ /* 0x000ea20000300800 */
[----:B0-----:R-:W-:-:S03]  /*9c40*/  SEL R24, R23, R28, !P4 ;  /* 0x0000001c17187207 */ /* 0x001fc60006000000 */
[----:B------:R0:W-:Y:S04]  /*9c50*/  STL [R1+0x18c], R25 ;  /* 0x00018c1901007387 */ /* 0x0001e80000100800 */
[----:B------:R-:W3:Y:S04]  /*9c60*/  LDL.LU R28, [R1+0x124] ;  /* 0x00012400011c7983 */ /* 0x000ee80000300800 */
[----:B------:R1:W-:Y:S01]  /*9c70*/  STL [R1+0x190], R24 ;  /* 0x0001901801007387 */ /* 0x0003e20000100800 */
[C---:B0-----:R-:W-:Y:S02]  /*9c80*/  SEL R25, R23.reuse, R26, !P4 ;  /* 0x0000001a17197207 */ /* 0x041fe40006000000 */
[----:B-1----:R-:W-:-:S02]  /*9c90*/  SEL R24, R23, R22, !P4 ;  /* 0x0000001617187207 */ /* 0x002fc40006000000 */
[C---:B------:R-:W-:Y:S02]  /*9ca0*/  SEL R22, R23.reuse, R21, !P4 ;  /* 0x0000001517167207 */ /* 0x040fe40006000000 */
[C---:B------:R-:W-:Y:S01]  /*9cb0*/  SEL R21, R23.reuse, R20, !P4 ;  /* 0x0000001417157207 */ /* 0x040fe20006000000 */
[----:B------:R-:W-:Y:S01]  /*9cc0*/  STL [R1+0x194], R25 ;  /* 0x0001941901007387 */ /* 0x000fe20000100800 */
[C---:B------:R-:W-:Y:S02]  /*9cd0*/  SEL R20, R23.reuse, R0, !P4 ;  /* 0x0000000017147207 */ /* 0x040fe40006000000 */
[C---:B------:R-:W-:Y:S01]  /*9ce0*/  SEL R0, R23.reuse, R29, !P4 ;  /* 0x0000001d17007207 */ /* 0x040fe20006000000 */
[----:B------:R-:W-:Y:S04]  /*9cf0*/  STL [R1+0x198], R24 ;  /* 0x0001981801007387 */ /* 0x000fe80000100800 */
        /* <DEDUP_REMOVED lines=93> */
[----:B----4-:R-:W-:-:S05]  /*a2d0*/  SEL R24, R23, R24, !P4 ;  /* 0x0000001817187207 */ /* 0x010fca0006000000 */
[----:B------:R0:W-:Y:S04]  /*a2e0*/  STL [R1+0x12c], R24 ;  /* 0x00012c1801007387 */ /* 0x0001e80000100800 */
[----:B0-----:R-:W2:Y:S04]  /*a2f0*/  LDL.LU R24, [R1+0x1870] ;  /* 0x0018700001187983 */ /* 0x001ea80000300800 */
[----:B------:R0:W-:Y:S04]  /*a300*/  STL [R1+0x128], R20 ;  /* 0x0001281401007387 */ /* 0x0001e80000100800 */
[----:B0-----:R-:W3:Y:S04]  /*a310*/  LDL.LU R20, [R1+0x4c] ;  /* 0x00004c0001147983 */ /* 0x001ee80000300800 */
[----:B------:R0:W-:Y:S04]  /*a320*/  STL [R1+0x124], R29 ;  /* 0x0001241d01007387 */ /* 0x0001e80000100800 */
[----:B0-----:R-:W4:Y:S04]  /*a330*/  LDL.LU R29, [R1+0x48] ;  /* 0x00004800011d7983 */ /* 0x001f280000300800 */
[----:B------:R0:W-:Y:S04]  /*a340*/  STL [R1+0x120], R25 ;  /* 0x0001201901007387 */ /* 0x0001e80000100800 */
[----:B0-----:R-:W5:Y:S04]  /*a350*/  LDL.LU R25, [R1+0x186c] ;  /* 0x00186c0001197983 */ /* 0x001f680000300800 */
        /* <DEDUP_REMOVED lines=39> */
[----:B0-----:R-:W2:Y:S04]  /*a5d0*/  LDL.LU R4, [R1+0x181c] ;  /* 0x00181c0001047983 */ /* 0x001ea80000300800 */
[----:B------:R0:W-:Y:S04]  /*a5e0*/  STL [R1+0x88], R3 ;  /* 0x0000880301007387 */ /* 0x0001e80000100800 */
[----:B0-----:R-:W5:Y:S04]  /*a5f0*/  LDL.LU R3, [R1+0x1818] ;  /* 0x0018180001037983 */ /* 0x001f680000300800 */
[----:B------:R0:W-:Y:S04]  /*a600*/  STL [R1+0x80], R2 ;  /* 0x0000800201007387 */ /* 0x0001e80000100800 */
[----:B0-----:R-:W5:Y:S04]  /*a610*/  LDL.LU R2, [R1+0x1814] ;  /* 0x0018140001027983 */ /* 0x001f680000300800 */
[----:B------:R0:W-:Y:S04]  /*a620*/  STL [R1+0x70], R27 ;  /* 0x0000701b01007387 */ /* 0x0001e80000100800 */
[----:B0-----:R-:W3:Y:S04]  /*a630*/  LDL.LU R27, [R1+0x1810] ;  /* 0x00181000011b7983 */ /* 0x001ee80000300800 */
[----:B------:R0:W-:Y:S04]  /*a640*/  STL [R1+0x68], R28 ;  /* 0x0000681c01007387 */ /* 0x0001e80000100800 */
[----:B0-----:R-:W4:Y:S01]  /*a650*/  LDL.LU R28, [R1+0x180c] ;  /* 0x00180c00011c7983 */ /* 0x001f220000300800 */
[----:B---3--:R-:W-:-:S02]  /*a660*/  SEL R27, R23, R27, !P4 ;  /* 0x0000001b171b7207 */ /* 0x008fc40006000000 */
[----:B----4-:R-:W-:-:S05]  /*a670*/  SEL R28, R23, R28, !P4 ;  /* 0x0000001c171c7207 */ /* 0x010fca0006000000 */
[----:B------:R0:W-:Y:S04]  /*a680*/  STL [R1+0x60], R28 ;  /* 0x0000601c01007387 */ /* 0x0001e80000100800 */
[----:B0-----:R-:W3:Y:S04]  /*a690*/  LDL.LU R28, [R1+0x50] ;  /* 0x00005000011c7983 */ /* 0x001ee80000300800 */
[----:B------:R0:W-:Y:S04]  /*a6a0*/  STL [R1+0x58], R27 ;  /* 0x0000581b01007387 */ /* 0x0001e80000100800 */
[----:B0-----:R-:W4:Y:S01]  /*a6b0*/  LDL.LU R27, [R1+0x40] ;  /* 0x00004000011b7983 */ /* 0x001f220000300800 */
[----:B--2---:R-:W-:-:S02]  /*a6c0*/  SEL R4, R23, R4, !P4 ;  /* 0x0000000417047207 */ /* 0x004fc40006000000 */
[C---:B------:R-:W-:Y:S02]  /*a6d0*/  SEL R17, R23.reuse, R17, !P4 ;  /* 0x0000001117117207 */ /* 0x040fe40006000000 */
[C---:B------:R-:W-:Y:S02]  /*a6e0*/  SEL R18, R23.reuse, R18, !P4 ;  /* 0x0000001217127207 */ /* 0x040fe40006000000 */
[C---:B------:R-:W-:Y:S02]  /*a6f0*/  SEL R19, R23.reuse, R19, !P4 ;  /* 0x0000001317137207 */ /* 0x040fe40006000000 */
[C---:B------:R-:W-:Y:S02]  /*a700*/  SEL R21, R23.reuse, R21, !P4 ;  /* 0x0000001517157207 */ /* 0x040fe40006000000 */
[C---:B------:R-:W-:Y:S02]  /*a710*/  SEL R22, R23.reuse, R22, !P4 ;  /* 0x0000001617167207 */ /* 0x040fe40006000000 */
[----:B------:R-:W-:-:S02]  /*a720*/  SEL R26, R23, R26, !P4 ;  /* 0x0000001a171a7207 */ /* 0x000fc40006000000 */
[C---:B-----5:R-:W-:Y:S02]  /*a730*/  SEL R25, R23.reuse, R25, !P4 ;  /* 0x0000001917197207 */ /* 0x060fe40006000000 */
[----:B----4-:R-:W-:-:S05]  /*a740*/  SEL R27, R23, R27, !P4 ;  /* 0x0000001b171b7207 */ /* 0x010fca0006000000 */
[----:B------:R3:W-:Y:S02]  /*a750*/  STL [R1+0x54], R27 ;  /* 0x0000541b01007387 */ /* 0x0007e40000100800 */
[C---:B---3--:R-:W-:Y:S02]  /*a760*/  SEL R27, R23.reuse, R28, !P4 ;  /* 0x0000001c171b7207 */ /* 0x048fe40006000000 */
[----:B------:R-:W-:-:S03]  /*a770*/  SEL R28, R23, R20, !P4 ;  /* 0x00000014171c7207 */ /* 0x000fc60006000000 */
[----:B------:R0:W-:Y:S01]  /*a780*/  STL [R1+0x50], R27 ;  /* 0x0000501b01007387 */ /* 0x0001e20000100800 */
[C---:B------:R-:W-:Y:S02]  /*a790*/  SEL R20, R23.reuse, R2, !P4 ;  /* 0x0000000217147207 */ /* 0x040fe40006000000 */
[C---:B------:R-:W-:Y:S01]  /*a7a0*/  SEL R2, R23.reuse, R3, !P4 ;  /* 0x0000000317027207 */ /* 0x040fe20006000000 */
[----:B------:R-:W-:Y:S01]  /*a7b0*/  STL [R1+0x4c], R28 ;  /* 0x00004c1c01007387 */ /* 0x000fe20000100800 */
[C---:B0-----:R-:W-:Y:S02]  /*a7c0*/  SEL R27, R23.reuse, R29, !P4 ;  /* 0x0000001d171b7207 */ /* 0x041fe40006000000 */
[----:B------:R-:W-:-:S03]  /*a7d0*/  SEL R3, R23, R5, !P4 ;  /* 0x0000000517037207 */ /* 0x000fc60006000000 */
[----:B------:R-:W-:Y:S04]  /*a7e0*/  STL [R1+0x48], R27 ;  /* 0x0000481b01007387 */ /* 0x000fe80000100800 */
[----:B------:R-:W-:Y:S04]  /*a7f0*/  STL [R1+0x40], R20 ;  /* 0x0000401401007387 */ /* 0x000fe80000100800 */
[----:B------:R0:W-:Y:S04]  /*a800*/  STL [R1+0x38], R2 ;  /* 0x0000380201007387 */ /* 0x0001e80000100800 */
[----:B------:R1:W-:Y:S01]  /*a810*/  STL [R1+0x34], R4 ;  /* 0x0000340401007387 */ /* 0x0003e20000100800 */
[----:B0-----:R-:W-:-:S03]  /*a820*/  SEL R2, R23, R6, !P4 ;  /* 0x0000000617027207 */ /* 0x001fc60006000000 */
[----:B------:R0:W-:Y:S01]  /*a830*/  STL [R1+0x30], R3 ;  /* 0x0000300301007387 */ /* 0x0001e20000100800 */
[----:B-1----:R-:W-:-:S03]  /*a840*/  SEL R4, R23, R7, !P4 ;  /* 0x0000000717047207 */ /* 0x002fc60006000000 */
        /* <DEDUP_REMOVED lines=8> */
[----:B------:R-:W-:Y:S01]  /*a8d0*/  STL [R1+0x18], R4 ;  /* 0x0000180401007387 */ /* 0x000fe20000100800 */
[----:B------:R-:W-:-:S03]  /*a8e0*/  SEL R20, R23, R13, !P4 ;  /* 0x0000000d17147207 */ /* 0x000fc60006000000 */
[----:B------:R-:W2:Y:S01]  /*a8f0*/  LDL.LU R10, [R1+0x1e4] ;  /* 0x0001e400010a7983 */ /* 0x000ea20000300800 */
[----:B0-----:R-:W-:-:S03]  /*a900*/  SEL R2, R23, R12, !P4 ;  /* 0x0000000c17027207 */ /* 0x001fc60006000000 */
[----:B------:R0:W-:Y:S01]  /*a910*/  STL [R1+0x10], R3 ;  /* 0x0000100301007387 */ /* 0x0001e20000100800 */
[C---:B------:R-:W-:Y:S02]  /*a920*/  SEL R29, R23.reuse, R14, !P4 ;  /* 0x0000000e171d7207 */ /* 0x040fe40006000000 */
[C---:B------:R-:W-:Y:S02]  /*a930*/  SEL R28, R23.reuse, R15, !P4 ;  /* 0x0000000f171c7207 */ /* 0x040fe40006000000 */
[C---:B------:R-:W-:Y:S01]  /*a940*/  SEL R27, R23.reuse, R16, !P4 ;  /* 0x00000010171b7207 */ /* 0x040fe20006000000 */
[----:B0-----:R-:W3:Y:S04]  /*a950*/  LDL.LU R3, [R1+0x4] ;  /* 0x0000040001037983 */ /* 0x001ee80000300800 */
[----:B------:R0:W-:Y:S04]  /*a960*/  STL [R1+0x8], R2 ;  /* 0x0000080201007387 */ /* 0x0001e80000100800 */
[----:B------:R-:W4:Y:S04]  /*a970*/  LDL.LU R4, [R1+0xc] ;  /* 0x00000c0001047983 */ /* 0x000f280000300800 */
[----:B------:R-:W5:Y:S04]  /*a980*/  LDL.LU R5, [R1+0x14] ;  /* 0x0000140001057983 */ /* 0x000f680000300800 */
[----:B------:R-:W-:Y:S04]  /*a990*/  STL [R1+0x1780], R20 ;  /* 0x0017801401007387 */ /* 0x000fe80000100800 */
[----:B------:R-:W-:Y:S04]  /*a9a0*/  STL [R1+0x1784], R29 ;  /* 0x0017841d01007387 */ /* 0x000fe80000100800 */
[----:B------:R-:W-:Y:S01]  /*a9b0*/  STL [R1+0x1788], R28 ;  /* 0x0017881c01007387 */ /* 0x000fe20000100800 */
[----:B------:R-:W-:-:S03]  /*a9c0*/  SEL R23, R23, R24, !P4 ;  /* 0x0000001817177207 */ /* 0x000fc60006000000 */
[----:B------:R-:W-:Y:S04]  /*a9d0*/  STL [R1+0x178c], R27 ;  /* 0x00178c1b01007387 */ /* 0x000fe80000100800 */
[----:B------:R-:W-:Y:S04]  /*a9e0*/  STL [R1+0x1790], R17 ;  /* 0x0017901101007387 */ /* 0x000fe80000100800 */
[----:B------:R-:W-:Y:S04]  /*a9f0*/  STL [R1+0x1794], R18 ;  /* 0x0017941201007387 */ /* 0x000fe80000100800 */
[----:B------:R-:W-:Y:S04]  /*aa00*/  STL [R1+0x1798], R19 ;  /* 0x0017981301007387 */ /* 0x000fe80000100800 */
[----:B------:R-:W-:Y:S01]  /*aa10*/  STL [R1+0x179c], R21 ;  /* 0x00179c1501007387 */ /* 0x000fe20000100800 */
[----:B0-----:R-:W-:-:S03]  /*aa20*/  LEA.HI.X.SX32 R2, R0, UR11, 0x1, P6 ;  /* 0x0000000b00027c11 */ /* 0x001fc6000b0f0eff */
[----:B------:R-:W-:Y:S04]  /*aa30*/  STL [R1+0x17a0], R22 ;  /* 0x0017a01601007387 */ /* 0x000fe80000100800 */
[----:B------:R-:W-:Y:S04]  /*aa40*/  STL [R1+0x17a4], R26 ;  /* 0x0017a41a01007387 */ /* 0x000fe80000100800 */
[----:B------:R-:W-:Y:S04]  /*aa50*/  STL [R1+0x17a8], R25 ;  /* 0x0017a81901007387 */ /* 0x000fe80000100800 */
[----:B------:R-:W-:Y:S04]  /*aa60*/  STL [R1+0x17ac], R23 ;  /* 0x0017ac1701007387 */ /* 0x000fe80000100800 */
[----:B------:R-:W5:Y:S04]  /*aa70*/  LDL.LU R0, [R1+0x1808] ;  /* 0x0018080001007983 */ /* 0x000f680000300800 */
[----:B------:R-:W5:Y:S04]  /*aa80*/  LDL.LU R6, [R1+0x24] ;  /* 0x0000240001067983 */ /* 0x000f680000300800 */
[----:B------:R-:W5:Y:S04]  /*aa90*/  LDL.LU R7, [R1+0x3c] ;  /* 0x00003c0001077983 */ /* 0x000f680000300800 */
[----:B------:R-:W5:Y:S04]  /*aaa0*/  LDL.LU R8, [R1+0x44] ;  /* 0x0000440001087983 */ /* 0x000f680000300800 */
[----:B------:R-:W5:Y:S04]  /*aab0*/  LDL.LU R9, [R1+0x5c] ;  /* 0x00005c0001097983 */ /* 0x000f680000300800 */
[----:B------:R2:W-:Y:S02]  /*aac0*/  STL [R1+0x17b0], R2 ;  /* 0x0017b00201007387 */ /* 0x0005e40000100800 */
[----:B--2---:R-:W-:-:S02]  /*aad0*/  IMAD R2, R10, UR10, RZ ;  /* 0x0000000a0a027c24 */ /* 0x004fc4000f8e02ff */
[----:B------:R-:W2:Y:S04]  /*aae0*/  LDL.LU R10, [R1+0x64] ;  /* 0x00006400010a7983 */ /* 0x000ea80000300800 */
[----:B------:R-:W-:Y:S04]  /*aaf0*/  STL [R1+0x1e0], R2 ;  /* 0x0001e00201007387 */ /* 0x000fe80000100800 */
[----:B------:R-:W2:Y:S01]  /*ab00*/  LDL.LU R11, [R1+0x6c] ;  /* 0x00006c00010b7983 */ /* 0x000ea20000300800 */
[----:B---3--:R-:W-:-:S03]  /*ab10*/  IMAD R3, R3, UR9, RZ ;  /* 0x0000000903037c24 */ /* 0x008fc6000f8e02ff */
[----:B------:R-:W3:Y:S01]  /*ab20*/  LDL.LU R12, [R1+0x74] ;  /* 0x00007400010c7983 */ /* 0x000ee20000300800 */
[----:B----4-:R-:W-:Y:S02]  /*ab30*/  IMAD R4, R4, UR9, RZ ;  /* 0x0000000904047c24 */ /* 0x010fe4000f8e02ff */
[----:B-----5:R-:W-:Y:S01]  /*ab40*/  IMAD R0, R0, UR10, RZ ;  /* 0x0000000a00007c24 */ /* 0x020fe2000f8e02ff */
[----:B------:R-:W-:-:S04]  /*ab50*/  ULDC UR10, c[0x0][0x238] ;  /* 0x00008e00000a7ab9 */ /* 0x000fc80000000800 */
[----:B------:R0:W-:Y:S04]  /*ab60*/  STL [R1+0x1760], R0 ;  /* 0x0017600001007387 */ /* 0x0001e80000100800 */
[----:B------:R-:W4:Y:S04]  /*ab70*/  LDL.LU R13, [R1+0x78] ;  /* 0x00007800010d7983 */ /* 0x000f280000300800 */
[----:B------:R-:W5:Y:S04]  /*ab80*/  LDL.LU R14, [R1+0x7c] ;  /* 0x00007c00010e7983 */ /* 0x000f680000300800 */
[----:B------:R1:W-:Y:S04]  /*ab90*/  STL [R1+0x17b4], R3 ;  /* 0x0017b40301007387 */ /* 0x0003e80000100800 */
[----:B------:R-:W5:Y:S04]  /*aba0*/  LDL.LU R15, [R1+0x84] ;  /* 0x00008400010f7983 */ /* 0x000f680000300800 */
[----:B------:R-:W5:Y:S04]  /*abb0*/  LDL.LU R16, [R1+0xbc] ;  /* 0x0000bc0001107983 */ /* 0x000f680000300800 */
[----:B------:R-:W-:Y:S04]  /*abc0*/  STL [R1+0x17b8], R4 ;  /* 0x0017b80401007387 */ /* 0x000fe80000100800 */
[----:B------:R-:W5:Y:S04]  /*abd0*/  LDL.LU R21, [R1+0xc0] ;  /* 0x0000c00001157983 */ /* 0x000f680000300800 */
[----:B------:R-:W0:Y:S04]  /*abe0*/  LDL.LU R19, [R1+0xc4] ;  /* 0x0000c40001137983 */ /* 0x000e280000300800 */
[----:B------:R-:W1:Y:S04]  /*abf0*/  LDL.LU R18, [R1+0xc8] ;  /* 0x0000c80001127983 */ /* 0x000e680000300800 */
[----:B------:R-:W5:Y:S04]  /*ac00*/  LDL.LU R17, [R1+0xcc] ;  /* 0x0000cc0001117983 */ /* 0x000f680000300800 */
[----:B------:R-:W5:Y:S04]  /*ac10*/  LDL.LU R27, [R1+0xd0] ;  /* 0x0000d000011b7983 */ /* 0x000f680000300800 */
[----:B------:R-:W5:Y:S01]  /*ac20*/  LDL.LU R28, [R1+0xd4] ;  /* 0x0000d400011c7983 */ /* 0x000f620000300800 */
[----:B------:R-:W-:-:S02]  /*ac30*/  IMAD R5, R5, UR9, RZ ;  /* 0x0000000905057c24 */ /* 0x000fc4000f8e02ff */
[----:B------:R-:W-:Y:S01]  /*ac40*/  IMAD R6, R6, UR9, RZ ;  /* 0x0000000906067c24 */ /* 0x000fe2000f8e02ff */
[----:B------:R-:W5:Y:S01]  /*ac50*/  LDL.LU R29, [R1+0xe0] ;  /* 0x0000e000011d7983 */ /* 0x000f620000300800 */
[----:B------:R-:W-:Y:S02]  /*ac60*/  IMAD R7, R7, UR9, RZ ;  /* 0x0000000907077c24 */ /* 0x000fe4000f8e02ff */
[----:B------:R-:W-:Y:S01]  /*ac70*/  IMAD R8, R8, UR9, RZ ;  /* 0x0000000908087c24 */ /* 0x000fe2000f8e02ff */
[----:B------:R-:W5:Y:S01]  /*ac80*/  LDL.LU R20, [R1+0xe4] ;  /* 0x0000e40001147983 */ /* 0x000f620000300800 */
[----:B------:R-:W-:-:S03]  /*ac90*/  IMAD R9, R9, UR9, RZ ;  /* 0x0000000909097c24 */ /* 0x000fc6000f8e02ff */
[----:B------:R-:W-:Y:S04]  /*aca0*/  STL [R1+0x17bc], R5 ;  /* 0x0017bc0501007387 */ /* 0x000fe80000100800 */
[----:B------:R-:W-:Y:S04]  /*acb0*/  STL [R1+0x17c0], R6 ;  /* 0x0017c00601007387 */ /* 0x000fe80000100800 */
[----:B------:R-:W-:Y:S04]  /*acc0*/  STL [R1+0x17c4], R7 ;  /* 0x0017c40701007387 */ /* 0x000fe80000100800 */
[----:B------:R-:W-:Y:S04]  /*acd0*/  STL [R1+0x17c8], R8 ;  /* 0x0017c80801007387 */ /* 0x000fe80000100800 */
[----:B------:R-:W-:Y:S01]  /*ace0*/  STL [R1+0x17cc], R9 ;  /* 0x0017cc0901007387 */ /* 0x000fe20000100800 */
[----:B--2---:R-:W-:-:S02]  /*acf0*/  IMAD R10, R10, UR9, RZ ;  /* 0x000000090a0a7c24 */ /* 0x004fc4000f8e02ff */
[----:B------:R-:W-:-:S03]  /*ad00*/  IMAD R11, R11, UR9, RZ ;  /* 0x000000090b0b7c24 */ /* 0x000fc6000f8e02ff */
[----:B------:R-:W-:Y:S01]  /*ad10*/  STL [R1+0x17d0], R10 ;  /* 0x0017d00a01007387 */ /* 0x000fe20000100800 */
[----:B---3--:R-:W-:-:S03]  /*ad20*/  IMAD R12, R12, UR9, RZ ;  /* 0x000000090c0c7c24 */ /* 0x008fc6000f8e02ff */
[----:B------:R-:W-:Y:S04]  /*ad30*/  STL [R1+0x17d4], R11 ;  /* 0x0017d40b01007387 */ /* 0x000fe80000100800 */
[----:B------:R-:W-:Y:S01]  /*ad40*/  STL [R1+0x17d8], R12 ;  /* 0x0017d80c01007387 */ /* 0x000fe20000100800 */
[----:B----4-:R-:W-:Y:S02]  /*ad50*/  IMAD R13, R13, UR9, RZ ;  /* 0x000000090d0d7c24 */ /* 0x010fe4000f8e02ff */
[----:B-----5:R-:W-:-:S03]  /*ad60*/  IMAD R14, R14, UR9, RZ ;  /* 0x000000090e0e7c24 */ /* 0x020fc6000f8e02ff */
[----:B------:R-:W-:Y:S01]  /*ad70*/  STL [R1+0x17dc], R13 ;  /* 0x0017dc0d01007387 */ /* 0x000fe20000100800 */
[----:B------:R-:W-:-:S03]  /*ad80*/  IMAD R15, R15, UR9, RZ ;  /* 0x000000090f0f7c24 */ /* 0x000fc6000f8e02ff */
[----:B------:R-:W-:Y:S01]  /*ad90*/  STL [R1+0x17e0], R14 ;  /* 0x0017e00e01007387 */ /* 0x000fe20000100800 */
[----:B------:R-:W-:-:S03]  /*ada0*/  IMAD R16, R16, UR9, RZ ;  /* 0x0000000910107c24 */ /* 0x000fc6000f8e02ff */
[----:B------:R-:W-:Y:S01]  /*adb0*/  STL [R1+0x17e4], R15 ;  /* 0x0017e40f01007387 */ /* 0x000fe20000100800 */
[----:B------:R-:W-:-:S03]  /*adc0*/  IMAD R24, R21, UR9, RZ ;  /* 0x0000000915187c24 */ /* 0x000fc6000f8e02ff */
[----:B------:R-:W-:Y:S01]  /*add0*/  STL [R1+0x17e8], R16 ;  /* 0x0017e81001007387 */ /* 0x000fe20000100800 */
[----:B0-----:R-:W-:-:S03]  /*ade0*/  IMAD R0, R19, UR9, RZ ;  /* 0x0000000913007c24 */ /* 0x001fc6000f8e02ff */
[----:B------:R-:W-:Y:S01]  /*adf0*/  STL [R1+0x17ec], R24 ;  /* 0x0017ec1801007387 */ /* 0x000fe20000100800 */
[----:B-1----:R-:W-:-:S03]  /*ae00*/  IMAD R3, R18, UR9, RZ ;  /* 0x0000000912037c24 */ /* 0x002fc6000f8e02ff */
[----:B------:R0:W-:Y:S01]  /*ae10*/  STL [R1+0x4], R0 ;  /* 0x0000040001007387 */ /* 0x0001e20000100800 */
[----:B------:R-:W-:-:S03]  /*ae20*/  IMAD R2, R17, UR9, RZ ;  /* 0x0000000911027c24 */ /* 0x000fc6000f8e02ff */
[----:B------:R1:W-:Y:S01]  /*ae30*/  STL [R1+0xc], R3 ;  /* 0x00000c0301007387 */ /* 0x0003e20000100800 */
[----:B0-----:R-:W-:-:S03]  /*ae40*/  IMAD R0, R27, UR9, RZ ;  /* 0x000000091b007c24 */ /* 0x001fc6000f8e02ff */
[----:B------:R0:W-:Y:S01]  /*ae50*/  STL [R1+0x14], R2 ;  /* 0x0000140201007387 */ /* 0x0001e20000100800 */
[----:B-1----:R-:W-:-:S03]  /*ae60*/  IMAD R3, R28, UR9, RZ ;  /* 0x000000091c037c24 */ /* 0x002fc6000f8e02ff */
[----:B------:R1:W-:Y:S04]  /*ae70*/  STL [R1+0x24], R0 ;  /* 0x0000240001007387 */ /* 0x0003e80000100800 */
[----:B------:R-:W-:Y:S04]  /*ae80*/  STL [R1+0x3c], R3 ;  /* 0x00003c0301007387 */ /* 0x000fe80000100800 */
[----:B------:R-:W2:Y:S01]  /*ae90*/  LDL.LU R24, [R1+0xf8] ;  /* 0x0000f80001187983 */ /* 0x000ea20000300800 */
[----:B0-----:R-:W-:Y:S02]  /*aea0*/  IMAD R2, R29, UR9, RZ ;  /* 0x000000091d027c24 */ /* 0x001fe4000f8e02ff */
[----:B-1----:R-:W-:-:S03]  /*aeb0*/  IMAD R0, R20, UR9, RZ ;  /* 0x0000000914007c24 */ /* 0x002fc6000f8e02ff */
[----:B------:R-:W-:Y:S04]  /*aec0*/  STL [R1+0x44], R2 ;  /* 0x0000440201007387 */ /* 0x000fe80000100800 */
[----:B--2---:R0:W-:Y:S04]  /*aed0*/  STL [R1+0x1800], R24 ;  /* 0x0018001801007387 */ /* 0x0041e80000100800 */
[----:B------:R-:W-:Y:S04]  /*aee0*/  STL [R1+0x5c], R0 ;  /* 0x00005c0001007387 */ /* 0x000fe80000100800 */
[----:B0-----:R-:W2:Y:S04]  /*aef0*/  LDL.LU R24, [R1+0xf4] ;  /* 0x0000f40001187983 */ /* 0x001ea80000300800 */
[----:B--2---:R0:W-:Y:S04]  /*af00*/  STL [R1+0x1804], R24 ;  /* 0x0018041801007387 */ /* 0x0041e80000100800 */
[----:B0-----:R-:W2:Y:S04]  /*af10*/  LDL.LU R24, [R1+0xe8] ;  /* 0x0000e80001187983 */ /* 0x001ea80000300800 */
[----:B------:R-:W3:Y:S04]  /*af20*/  LDL.LU R16, [R1+0xfc] ;  /* 0x0000fc0001107983 */ /* 0x000ee80000300800 */
[----:B------:R-:W4:Y:S04]  /*af30*/  LDL.LU R15, [R1+0x10c] ;  /* 0x00010c00010f7983 */ /* 0x000f280000300800 */
        /* <DEDUP_REMOVED lines=26> */
[----:B--2---:R-:W-:-:S05]  /*b0e0*/  IMAD R24, R24, UR9, RZ ;  /* 0x0000000918187c24 */ /* 0x004fca000f8e02ff */
[----:B------:R0:W-:Y:S04]  /*b0f0*/  STL [R1+0x64], R24 ;  /* 0x0000641801007387 */ /* 0x0001e80000100800 */
[----:B0-----:R-:W2:Y:S02]  /*b100*/  LDL.LU R24, [R1+0x1804] ;  /* 0x0018040001187983 */ /* 0x001ea40000300800 */
[----:B--2---:R-:W-:-:S05]  /*b110*/  IMAD R24, R24, UR9, RZ ;  /* 0x0000000918187c24 */ /* 0x004fca000f8e02ff */
[----:B------:R0:W-:Y:S04]  /*b120*/  STL [R1+0x6c], R24 ;  /* 0x00006c1801007387 */ /* 0x0001e80000100800 */
[----:B0-----:R-:W2:Y:S01]  /*b130*/  LDL.LU R24, [R1+0x1800] ;  /* 0x0018000001187983 */ /* 0x001ea20000300800 */
[----:B---3--:R-:W-:Y:S02]  /*b140*/  IMAD R3, R3, UR9, RZ ;  /* 0x0000000903037c24 */ /* 0x008fe4000f8e02ff */
[----:B--2---:R-:W-:-:S05]  /*b150*/  IMAD R24, R24, UR9, RZ ;  /* 0x0000000918187c24 */ /* 0x004fca000f8e02ff */
[----:B------:R0:W-:Y:S02]  /*b160*/  STL [R1+0x74], R24 ;  /* 0x0000741801007387 */ /* 0x0001e40000100800 */
[----:B0-----:R-:W-:Y:S02]  /*b170*/  IMAD R24, R16, UR9, RZ ;  /* 0x0000000910187c24 */ /* 0x001fe4000f8e02ff */
[----:B----4-:R-:W-:Y:S02]  /*b180*/  IMAD R16, R15, UR9, RZ ;  /* 0x000000090f107c24 */ /* 0x010fe4000f8e02ff */
[----:B-----5:R-:W-:Y:S02]  /*b190*/  IMAD R15, R14, UR9, RZ ;  /* 0x000000090e0f7c24 */ /* 0x020fe4000f8e02ff */
[----:B------:R-:W-:Y:S01]  /*b1a0*/  IMAD R14, R13, UR9, RZ ;  /* 0x000000090d0e7c24 */ /* 0x000fe2000f8e02ff */
[----:B------:R-:W-:Y:S01]  /*b1b0*/  STL [R1+0x78], R24 ;  /* 0x0000781801007387 */ /* 0x000fe20000100800 */
[----:B------:R-:W-:-:S02]  /*b1c0*/  IMAD R13, R12, UR9, RZ ;  /* 0x000000090c0d7c24 */ /* 0x000fc4000f8e02ff */
[----:B------:R-:W-:Y:S01]  /*b1d0*/  IMAD R12, R11, UR9, RZ ;  /* 0x000000090b0c7c24 */ /* 0x000fe2000f8e02ff */
[----:B------:R-:W-:Y:S01]  /*b1e0*/  STL [R1+0x7c], R16 ;  /* 0x00007c1001007387 */ /* 0x000fe20000100800 */
[----:B------:R-:W-:Y:S02]  /*b1f0*/  IMAD R11, R10, UR9, RZ ;  /* 0x000000090a0b7c24 */ /* 0x000fe4000f8e02ff */
[----:B------:R-:W-:Y:S01]  /*b200*/  IMAD R10, R9, UR9, RZ ;  /* 0x00000009090a7c24 */ /* 0x000fe2000f8e02ff */
[----:B------:R-:W-:Y:S01]  /*b210*/  STL [R1+0x84], R15 ;  /* 0x0000840f01007387 */ /* 0x000fe20000100800 */
[----:B------:R-:W-:Y:S02]  /*b220*/  IMAD R9, R8, UR9, RZ ;  /* 0x0000000908097c24 */ /* 0x000fe4000f8e02ff */
[----:B------:R-:W-:Y:S01]  /*b230*/  IMAD R8, R7, UR9, RZ ;  /* 0x0000000907087c24 */ /* 0x000fe2000f8e02ff */
[----:B------:R-:W-:Y:S01]  /*b240*/  STL [R1+0xbc], R14 ;  /* 0x0000bc0e01007387 */ /* 0x000fe20000100800 */
[----:B------:R-:W-:-:S03]  /*b250*/  IMAD R7, R6, UR9, RZ ;  /* 0x0000000906077c24 */ /* 0x000fc6000f8e02ff */
[----:B------:R-:W-:Y:S01]  /*b260*/  STL [R1+0xc0], R13 ;  /* 0x0000c00d01007387 */ /* 0x000fe20000100800 */
[----:B------:R-:W-:-:S03]  /*b270*/  IMAD R6, R5, UR9, RZ ;  /* 0x0000000905067c24 */ /* 0x000fc6000f8e02ff */
[----:B------:R-:W-:Y:S01]  /*b280*/  STL [R1+0xc4], R12 ;  /* 0x0000c40c01007387 */ /* 0x000fe20000100800 */
[----:B------:R-:W-:-:S03]  /*b290*/  IMAD R5, R4, UR9, RZ ;  /* 0x0000000904057c24 */ /* 0x000fc6000f8e02ff */
[----:B------:R-:W-:Y:S04]  /*b2a0*/  STL [R1+0xc8], R11 ;  /* 0x0000c80b01007387 */ /* 0x000fe80000100800 */
[----:B------:R-:W-:Y:S04]  /*b2b0*/  STL [R1+0xcc], R10 ;  /* 0x0000cc0a01007387 */ /* 0x000fe80000100800 */
[----:B------:R-:W-:Y:S01]  /*b2c0*/  STL [R1+0xd0], R9 ;  /* 0x0000d00901007387 */ /* 0x000fe20000100800 */
[----:B------:R-:W-:-:S03]  /*b2d0*/  IMAD R4, R0, UR9, RZ ;  /* 0x0000000900047c24 */ /* 0x000fc6000f8e02ff */
[----:B------:R-:W-:Y:S01]  /*b2e0*/  STL [R1+0xd4], R8 ;  /* 0x0000d40801007387 */ /* 0x000fe20000100800 */
[----:B------:R-:W-:-:S03]  /*b2f0*/  IMAD R0, R2, UR9, RZ ;  /* 0x0000000902007c24 */ /* 0x000fc6000f8e02ff */
[----:B------:R-:W-:Y:S04]  /*b300*/  STL [R1+0xd8], R7 ;  /* 0x0000d80701007387 */ /* 0x000fe80000100800 */
[----:B------:R-:W-:Y:S04]  /*b310*/  STL [R1+0xdc], R6 ;  /* 0x0000dc0601007387 */ /* 0x000fe80000100800 */
[----:B------:R-:W-:Y:S04]  /*b320*/  STL [R1+0xe0], R5 ;  /* 0x0000e00501007387 */ /* 0x000fe80000100800 */
[----:B------:R0:W-:Y:S01]  /*b330*/  STL [R1+0xe4], R3 ;  /* 0x0000e40301007387 */ /* 0x0001e20000100800 */
[----:B------:R-:W-:-:S03]  /*b340*/  IMAD R2, R25, UR9, RZ ;  /* 0x0000000919027c24 */ /* 0x000fc6000f8e02ff */
[----:B------:R-:W-:Y:S01]  /*b350*/  STL [R1+0xe8], R4 ;  /* 0x0000e80401007387 */ /* 0x000fe20000100800 */
[----:B0-----:R-:W-:-:S03]  /*b360*/  IMAD R3, R23, UR9, RZ ;  /* 0x0000000917037c24 */ /* 0x001fc6000f8e02ff */
[----:B------:R0:W-:Y:S04]  /*b370*/  STL [R1+0xf0], R0 ;  /* 0x0000f00001007387 */ /* 0x0001e80000100800 */
[----:B------:R1:W-:Y:S01]  /*b380*/  STL [R1+0xf4], R3 ;  /* 0x0000f40301007387 */ /* 0x0003e20000100800 */
[----:B0-----:R-:W-:-:S03]  /*b390*/  IMAD R0, R26, UR9, RZ ;  /* 0x000000091a007c24 */ /* 0x001fc6000f8e02ff */
[----:B------:R0:W-:Y:S01]  /*b3a0*/  STL [R1+0xf8], R2 ;  /* 0x0000f80201007387 */ /* 0x0001e20000100800 */
[----:B-1----:R-:W-:-:S03]  /*b3b0*/  IMAD R3, R22, UR9, RZ ;  /* 0x0000000916037c24 */ /* 0x002fc6000f8e02ff */
[----:B------:R1:W-:Y:S04]  /*b3c0*/  STL [R1+0xfc], R0 ;  /* 0x0000fc0001007387 */ /* 0x0003e80000100800 */
[----:B------:R2:W-:Y:S01]  /*b3d0*/  STL [R1+0x10c], R3 ;  /* 0x00010c0301007387 */ /* 0x0005e20000100800 */
[----:B0-----:R-:W-:Y:S02]  /*b3e0*/  IMAD R2, R21, UR9, RZ ;  /* 0x0000000915027c24 */ /* 0x001fe4000f8e02ff */
[----:B-1----:R-:W-:-:S03]  /*b3f0*/  IMAD R0, R19, UR9, RZ ;  /* 0x0000000913007c24 */ /* 0x002fc6000f8e02ff */
[----:B------:R0:W-:Y:S01]  /*b400*/  STL [R1+0x138], R2 ;  /* 0x0001380201007387 */ /* 0x0001e20000100800 */
[----:B--2---:R-:W-:-:S03]  /*b410*/  IMAD R3, R18, UR9, RZ ;  /* 0x0000000912037c24 */ /* 0x004fc6000f8e02ff */
[----:B------:R1:W-:Y:S04]  /*b420*/  STL [R1+0x13c], R0 ;  /* 0x00013c0001007387 */ /* 0x0003e80000100800 */
[----:B------:R2:W-:Y:S01]  /*b430*/  STL [R1+0x140], R3 ;  /* 0x0001400301007387 */ /* 0x0005e20000100800 */
[----:B0-----:R-:W-:Y:S02]  /*b440*/  IMAD R2, R17, UR9, RZ ;  /* 0x0000000911027c24 */ /* 0x001fe4000f8e02ff */
[----:B-1----:R-:W-:-:S03]  /*b450*/  IMAD R0, R27, UR9, RZ ;  /* 0x000000091b007c24 */ /* 0x002fc6000f8e02ff */
[----:B------:R0:W-:Y:S01]  /*b460*/  STL [R1+0x158], R2 ;  /* 0x0001580201007387 */ /* 0x0001e20000100800 */
[----:B--2---:R-:W-:-:S03]  /*b470*/  IMAD R3, R28, UR9, RZ ;  /* 0x000000091c037c24 */ /* 0x004fc6000f8e02ff */
        /* <DEDUP_REMOVED lines=143> */
[----:B----4-:R-:W-:Y:S02]  /*bd70*/  IMAD R15, R15, UR9, RZ ;  /* 0x000000090f0f7c24 */ /* 0x010fe4000f8e02ff */
[----:B-----5:R-:W-:Y:S02]  /*bd80*/  IMAD R14, R14, UR9, RZ ;  /* 0x000000090e0e7c24 */ /* 0x020fe4000f8e02ff */
[----:B------:R-:W-:-:S02]  /*bd90*/  IMAD R13, R13, UR9, RZ ;  /* 0x000000090d0d7c24 */ /* 0x000fc4000f8e02ff */
[----:B------:R-:W-:Y:S02]  /*bda0*/  IMAD R12, R12, UR9, RZ ;  /* 0x000000090c0c7c24 */ /* 0x000fe4000f8e02ff */
[----:B------:R-:W-:Y:S02]  /*bdb0*/  IMAD R11, R11, UR9, RZ ;  /* 0x000000090b0b7c24 */ /* 0x000fe4000f8e02ff */
[----:B------:R-:W-:Y:S02]  /*bdc0*/  IMAD R10, R10, UR9, RZ ;  /* 0x000000090a0a7c24 */ /* 0x000fe4000f8e02ff */
[----:B------:R-:W-:Y:S02]  /*bdd0*/  IMAD R9, R9, UR9, RZ ;  /* 0x0000000909097c24 */ /* 0x000fe4000f8e02ff */
[----:B------:R-:W-:Y:S02]  /*bde0*/  IMAD R8, R8, UR9, RZ ;  /* 0x0000000908087c24 */ /* 0x000fe4000f8e02ff */
        /* <DEDUP_REMOVED lines=18> */
[----:B--2---:R-:W-:-:S05]  /*bf10*/  IMAD R24, R24, UR9, RZ ;  /* 0x0000000918187c24 */ /* 0x004fca000f8e02ff */
        /* <DEDUP_REMOVED lines=55> */
[----:B0-----:R-:W4:Y:S01]  /*c290*/  LDL.LU R20, [R1+0x1780] ;  /* 0x0017800001147983 */ /* 0x001f220000300800 */
[----:B------:R-:W-:-:S05]  /*c2a0*/  IMAD R0, R0, UR9, RZ ;  /* 0x0000000900007c24 */ /* 0x000fca000f8e02ff */
[----:B------:R4:W-:Y:S02]  /*c2b0*/  STL [R1+0x8], R0 ;  /* 0x0000080001007387 */ /* 0x0009e40000100800 */
[----:B----4-:R-:W-:Y:S02]  /*c2c0*/  IMAD R0, R20, UR9, RZ ;  /* 0x0000000914007c24 */ /* 0x010fe4000f8e02ff */
[----:B------:R-:W4:Y:S04]  /*c2d0*/  LDL.LU R20, [R1+0x177c] ;  /* 0x00177c0001147983 */ /* 0x000f280000300800 */
[----:B------:R0:W-:Y:S04]  /*c2e0*/  STL [R1+0x1764], R0 ;  /* 0x0017640001007387 */ /* 0x0001e80000100800 */
[----:B0-----:R-:W4:Y:S01]  /*c2f0*/  LDL.LU R0, [R1+0x1dc] ;  /* 0x0001dc0001007983 */ /* 0x001f220000300800 */
[----:B---3--:R-:W-:-:S02]  /*c300*/  IMAD R29, R29, UR9, RZ ;  /* 0x000000091d1d7c24 */ /* 0x008fc4000f8e02ff */
[----:B--2---:R-:W-:Y:S02]  /*c310*/  IMAD R28, R28, UR9, RZ ;  /* 0x000000091c1c7c24 */ /* 0x004fe4000f8e02ff */
[----:B-----5:R-:W-:Y:S02]  /*c320*/  IMAD R27, R27, UR9, RZ ;  /* 0x000000091b1b7c24 */ /* 0x020fe4000f8e02ff */
[----:B------:R-:W-:Y:S01]  /*c330*/  IMAD R18, R18, UR9, RZ ;  /* 0x0000000912127c24 */ /* 0x000fe2000f8e02ff */
[----:B------:R-:W-:Y:S01]  /*c340*/  STL [R1+0x1768], R29 ;  /* 0x0017681d01007387 */ /* 0x000fe20000100800 */
[----:B------:R-:W-:-:S03]  /*c350*/  IMAD R17, R17, UR9, RZ ;  /* 0x0000000911117c24 */ /* 0x000fc6000f8e02ff */
[----:B------:R-:W-:Y:S01]  /*c360*/  STL [R1+0x176c], R28 ;  /* 0x00176c1c01007387 */ /* 0x000fe20000100800 */
[----:B------:R-:W-:-:S03]  /*c370*/  IMAD R19, R19, UR9, RZ ;  /* 0x0000000913137c24 */ /* 0x000fc6000f8e02ff */
[----:B------:R-:W-:Y:S04]  /*c380*/  STL [R1+0x1770], R27 ;  /* 0x0017701b01007387 */ /* 0x000fe80000100800 */
[----:B------:R4:W-:Y:S04]  /*c390*/  STL [R1+0x1774], R18 ;  /* 0x0017741201007387 */ /* 0x0009e80000100800 */
[----:B------:R0:W-:Y:S04]  /*c3a0*/  STL [R1+0x194], R17 ;  /* 0x0001941101007387 */ /* 0x0001e80000100800 */
[----:B------:R1:W-:Y:S01]  /*c3b0*/  STL [R1+0x1778], R19 ;  /* 0x0017781301007387 */ /* 0x0003e20000100800 */
[-C--:B----4-:R-:W-:Y:S01]  /*c3c0*/  IADD3 R18, P4, R3, R20.reuse, RZ ;  /* 0x0000001403127210 */ /* 0x090fe20007f9e0ff */
[----:B0-----:R-:W-:Y:S01]  /*c3d0*/  IMAD R17, R0, UR9, RZ ;  /* 0x0000000900117c24 */ /* 0x001fe2000f8e02ff */
[----:B------:R-:W-:-:S04]  /*c3e0*/  IADD3 R0, P3, R4, R20, RZ ;  /* 0x0000001404007210 */ /* 0x000fc80007f7e0ff */
[----:B-1----:R-:W-:-:S05]  /*c3f0*/  IADD3 R19, P0, R17, R20, RZ ;  /* 0x0000001411137210 */ /* 0x002fca0007f1e0ff */
[----:B------:R0:W-:Y:S04]  /*c400*/  STL [R1+0x1058], R19 ;  /* 0x0010581301007387 */ /* 0x0001e80000100800 */
[----:B------:R1:W-:Y:S01]  /*c410*/  STL [R1+0x1038], R18 ;  /* 0x0010381201007387 */ /* 0x0003e20000100800 */
[----:B0-----:R-:W-:-:S03]  /*c420*/  IADD3 R19, P2, R5, R20, RZ ;  /* 0x0000001405137210 */ /* 0x001fc60007f5e0ff */
[----:B------:R0:W-:Y:S01]  /*c430*/  STL [R1+0x103c], R0 ;  /* 0x00103c0001007387 */ /* 0x0001e20000100800 */
[-C--:B-1----:R-:W-:Y:S02]  /*c440*/  IADD3 R18, P1, R6, R20.reuse, RZ ;  /* 0x0000001406127210 */ /* 0x082fe40007f3e0ff */
[-C--:B------:R-:W-:Y:S01]  /*c450*/  IADD3 R27, P5, R8, R20.reuse, RZ ;  /* 0x00000014081b7210 */ /* 0x080fe20007fbe0ff */
[----:B0-----:R-:W2:Y:S04]  /*c460*/  LDL.LU R0, [R1+0x4] ;  /* 0x0000040001007983 */ /* 0x001ea80000300800 */
[----:B------:R0:W-:Y:S04]  /*c470*/  STL [R1+0x1048], R19 ;  /* 0x0010481301007387 */ /* 0x0001e80000100800 */
[----:B------:R1:W-:Y:S01]  /*c480*/  STL [R1+0x104c], R18 ;  /* 0x00104c1201007387 */ /* 0x0003e20000100800 */
[----:B0-----:R-:W-:-:S02]  /*c490*/  IADD3 R19, P6, R7, R20, RZ ;  /* 0x0000001407137210 */ /* 0x001fc40007fde0ff */
[----:B-1----:R-:W-:-:S03]  /*c4a0*/  LEA.HI.X.SX32 R18, R17, R2, 0x1, P0 ;  /* 0x0000000211127211 */ /* 0x002fc600000f0eff */
[----:B------:R0:W-:Y:S01]  /*c4b0*/  STL [R1+0x1050], R19 ;  /* 0x0010501301007387 */ /* 0x0001e20000100800 */
[----:B------:R-:W-:-:S03]  /*c4c0*/  LEA.HI.X.SX32 R17, R3, R2, 0x1, P4 ;  /* 0x0000000203117211 */ /* 0x000fc600020f0eff */
[----:B------:R-:W-:Y:S04]  /*c4d0*/  STL [R1+0x1054], R27 ;  /* 0x0010541b01007387 */ /* 0x000fe80000100800 */
[----:B------:R1:W-:Y:S01]  /*c4e0*/  STL [R1+0x1044], R18 ;  /* 0x0010441201007387 */ /* 0x0003e20000100800 */
[----:B0-----:R-:W-:Y:S02]  /*c4f0*/  IADD3 R19, P0, R9, R20, RZ ;  /* 0x0000001409137210 */ /* 0x001fe40007f1e0ff */
[----:B------:R-:W-:-:S03]  /*c500*/  LEA.HI.X.SX32 R3, R4, R2, 0x1, P3 ;  /* 0x0000000204037211 */ /* 0x000fc600018f0eff */
[----:B------:R-:W-:Y:S01]  /*c510*/  STL [R1+0x1040], R19 ;  /* 0x0010401301007387 */ /* 0x000fe20000100800 */
[----:B-1----:R-:W-:-:S03]  /*c520*/  IADD3 R18, P4, R10, R20, RZ ;  /* 0x000000140a127210 */ /* 0x002fc60007f9e0ff */
[----:B------:R0:W-:Y:S01]  /*c530*/  STL [R1+0x1030], R17 ;  /* 0x0010301101007387 */ /* 0x0001e20000100800 */
[-C--:B------:R-:W-:Y:S02]  /*c540*/  LEA.HI.X.SX32 R4, R5, R2.reuse, 0x1, P2 ;  /* 0x0000000205047211 */ /* 0x080fe400010f0eff */
[----:B------:R-:W-:Y:S01]  /*c550*/  LEA.HI.X.SX32 R5, R6, R2, 0x1, P1 ;  /* 0x0000000206057211 */ /* 0x000fe200008f0eff */
[----:B0-----:R-:W3:Y:S04]  /*c560*/  LDL.LU R17, [R1+0x24] ;  /* 0x0000240001117983 */ /* 0x001ee80000300800 */
[----:B------:R0:W-:Y:S04]  /*c570*/  STL [R1+0x1034], R18 ;  /* 0x0010341201007387 */ /* 0x0001e80000100800 */
[----:B------:R1:W-:Y:S01]  /*c580*/  STL [R1+0x1028], R3 ;  /* 0x0010280301007387 */ /* 0x0003e20000100800 */
[----:B0-----:R-:W-:-:S02]  /*c590*/  IADD3 R18, P3, R11, R20, RZ ;  /* 0x000000140b127210 */ /* 0x001fc40007f7e0ff */
[----:B-1----:R-:W-:-:S03]  /*c5a0*/  IADD3 R3, P2, R12, R20, RZ ;  /* 0x000000140c037210 */ /* 0x002fc60007f5e0ff */
[----:B------:R-:W-:Y:S04]  /*c5b0*/  STL [R1+0x102c], R18 ;  /* 0x00102c1201007387 */ /* 0x000fe80000100800 */
[----:B------:R0:W-:Y:S04]  /*c5c0*/  STL [R1+0x1020], R4 ;  /* 0x0010200401007387 */ /* 0x0001e80000100800 */
[----:B------:R1:W-:Y:S01]  /*c5d0*/  STL [R1+0x1024], R3 ;  /* 0x0010240301007387 */ /* 0x0003e20000100800 */
[----:B0-----:R-:W-:-:S03]  /*c5e0*/  IADD3 R4, P1, R13, R20, RZ ;  /* 0x000000140d047210 */ /* 0x001fc60007f3e0ff */
[----:B------:R-:W-:Y:S01]  /*c5f0*/  STL [R1+0x1018], R5 ;  /* 0x0010180501007387 */ /* 0x000fe20000100800 */
[----:B-1----:R-:W-:-:S03]  /*c600*/  LEA.HI.X.SX32 R3, R7, R2, 0x1, P6 ;  /* 0x0000000207037211 */ /* 0x002fc600030f0eff */
[----:B------:R-:W4:Y:S04]  /*c610*/  LDL.LU R7, [R1+0x3c] ;  /* 0x00003c0001077983 */ /* 0x000f280000300800 */
[----:B------:R0:W-:Y:S04]  /*c620*/  STL [R1+0x101c], R4 ;  /* 0x00101c0401007387 */ /* 0x0001e80000100800 */
[----:B------:R-:W5:Y:S04]  /*c630*/  LDL.LU R6, [R1+0x5c] ;  /* 0x00005c0001067983 */ /* 0x000f680000300800 */
[----:B------:R1:W-:Y:S01]  /*c640*/  STL [R1+0x1010], R3 ;  /* 0x0010100301007387 */ /* 0x0003e20000100800 */
[----:B0-----:R-:W-:-:S02]  /*c650*/  IADD3 R4, P6, R14, R20, RZ ;  /* 0x000000140e047210 */ /* 0x001fc40007fde0ff */
[-C--:B-1----:R-:W-:Y:S02]  /*c660*/  LEA.HI.X.SX32 R3, R8, R2.reuse, 0x1, P5 ;  /* 0x0000000208037211 */ /* 0x082fe400028f0eff */
[----:B------:R-:W3:Y:S04]  /*c670*/  LDL.LU R8, [R1+0x14] ;  /* 0x0000140001087983 */ /* 0x000ee80000300800 */
[----:B------:R-:W-:Y:S04]  /*c680*/  STL [R1+0x1014], R4 ;  /* 0x0010140401007387 */ /* 0x000fe80000100800 */
[----:B------:R-:W5:Y:S04]  /*c690*/  LDL.LU R5, [R1+0x64] ;  /* 0x0000640001057983 */ /* 0x000f680000300800 */
[----:B------:R0:W-:Y:S02]  /*c6a0*/  STL [R1+0x1008], R3 ;  /* 0x0010080301007387 */ /* 0x0001e40000100800 */
[----:B0-----:R-:W-:-:S02]  /*c6b0*/  LEA.HI.X.SX32 R3, R9, R2, 0x1, P0 ;  /* 0x0000000209037211 */ /* 0x001fc400000f0eff */
[----:B------:R-:W4:Y:S01]  /*c6c0*/  LDL.LU R9, [R1+0xc] ;  /* 0x00000c0001097983 */ /* 0x000f220000300800 */
[-C--:B------:R-:W-:Y:S02]  /*c6d0*/  IADD3 R4, P5, R15, R20.reuse, RZ ;  /* 0x000000140f047210 */ /* 0x080fe40007fbe0ff */
[----:B------:R-:W-:-:S03]  /*c6e0*/  IADD3 R18, P0, R16, R20, RZ ;  /* 0x0000001410127210 */ /* 0x000fc60007f1e0ff */
[----:B------:R0:W-:Y:S04]  /*c6f0*/  STL [R1+0x100c], R4 ;  /* 0x00100c0401007387 */ /* 0x0001e80000100800 */
[----:B0-----:R-:W5:Y:S04]  /*c700*/  LDL.LU R4, [R1+0x6c] ;  /* 0x00006c0001047983 */ /* 0x001f680000300800 */
[----:B------:R0:W-:Y:S04]  /*c710*/  STL [R1+0x1000], R3 ;  /* 0x0010000301007387 */ /* 0x0001e80000100800 */
[----:B------:R-:W5:Y:S01]  /*c720*/  LDL.LU R19, [R1+0x74] ;  /* 0x0000740001137983 */ /* 0x000f620000300800 */
[----:B0-----:R-:W-:-:S03]  /*c730*/  LEA.HI.X.SX32 R3, R10, R2, 0x1, P4 ;  /* 0x000000020a037211 */ /* 0x001fc600020f0eff */
[----:B------:R-:W-:Y:S01]  /*c740*/  STL [R1+0x1004], R18 ;  /* 0x0010041201007387 */ /* 0x000fe20000100800 */
[----:B------:R-:W-:-:S03]  /*c750*/  IADD3 R10, P4, R24, R20, RZ ;  /* 0x00000014180a7210 */ /* 0x000fc60007f9e0ff */
[----:B------:R0:W-:Y:S02]  /*c760*/  STL [R1+0xff8], R3 ;  /* 0x000ff80301007387 */ /* 0x0001e40000100800 */
[-C--:B0-----:R-:W-:Y:S02]  /*c770*/  LEA.HI.X.SX32 R3, R11, R2.reuse, 0x1, P3 ;  /* 0x000000020b037211 */ /* 0x081fe400018f0eff */
[----:B------:R-:W5:Y:S04]  /*c780*/  LDL.LU R11, [R1+0x78] ;  /* 0x00007800010b7983 */ /* 0x000f680000300800 */
[----:B------:R-:W-:Y:S04]  /*c790*/  STL [R1+0xffc], R10 ;  /* 0x000ffc0a01007387 */ /* 0x000fe80000100800 */
[----:B------:R0:W-:Y:S02]  /*c7a0*/  STL [R1+0xff0], R3 ;  /* 0x000ff00301007387 */ /* 0x0001e40000100800 */
[----:B0-----:R-:W-:-:S02]  /*c7b0*/  LEA.HI.X.SX32 R3, R12, R2, 0x1, P2 ;  /* 0x000000020c037211 */ /* 0x001fc400010f0eff */
[----:B------:R-:W5:Y:S01]  /*c7c0*/  LDL.LU R12, [R1+0x44] ;  /* 0x00004400010c7983 */ /* 0x000f620000300800 */
[----:B--2---:R-:W-:-:S05]  /*c7d0*/  IADD3 R10, P3, R0, R20, RZ ;  /* 0x00000014000a7210 */ /* 0x004fca0007f7e0ff */
[----:B------:R-:W-:Y:S04]  /*c7e0*/  STL [R1+0xff4], R10 ;  /* 0x000ff40a01007387 */ /* 0x000fe80000100800 */
[----:B------:R-:W2:Y:S04]  /*c7f0*/  LDL.LU R18, [R1+0x7c] ;  /* 0x00007c0001127983 */ /* 0x000ea80000300800 */
[----:B------:R0:W-:Y:S04]  /*c800*/  STL [R1+0xfe8], R3 ;  /* 0x000fe80301007387 */ /* 0x0001e80000100800 */
[----:B------:R-:W2:Y:S01]  /*c810*/  LDL.LU R27, [R1+0x84] ;  /* 0x00008400011b7983 */ /* 0x000ea20000300800 */
[----:B0-----:R-:W-:-:S02]  /*c820*/  LEA.HI.X.SX32 R3, R13, R2, 0x1, P1 ;  /* 0x000000020d037211 */ /* 0x001fc400008f0eff */
[----:B----4-:R-:W-:-:S05]  /*c830*/  IADD3 R10, P2, R9, R20, RZ ;  /* 0x00000014090a7210 */ /* 0x010fca0007f5e0ff */
[----:B------:R3:W-:Y:S04]  /*c840*/  STL [R1+0xfec], R10 ;  /* 0x000fec0a01007387 */ /* 0x0007e80000100800 */
[----:B------:R0:W-:Y:S04]  /*c850*/  STL [R1+0xfe0], R3 ;  /* 0x000fe00301007387 */ /* 0x0001e80000100800 */
[----:B------:R-:W4:Y:S01]  /*c860*/  LDL.LU R28, [R1+0xbc] ;  /* 0x0000bc00011c7983 */ /* 0x000f220000300800 */
[----:B---3--:R-:W-:Y:S02]  /*c870*/  IADD3 R10, P1, R8, R20, RZ ;  /* 0x00000014080a7210 */ /* 0x008fe40007f3e0ff */
[----:B0-----:R-:W-:-:S03]  /*c880*/  LEA.HI.X.SX32 R3, R14, R2, 0x1, P6 ;  /* 0x000000020e037211 */ /* 0x001fc600030f0eff */
[----:B------:R0:W-:Y:S04]  /*c890*/  STL [R1+0xfe4], R10 ;  /* 0x000fe40a01007387 */ /* 0x0001e80000100800 */
[----:B------:R1:W-:Y:S01]  /*c8a0*/  STL [R1+0xfd8], R3 ;  /* 0x000fd80301007387 */ /* 0x0003e20000100800 */
[----:B------:R-:W-:-:S03]  /*c8b0*/  IADD3 R13, P6, R17, R20, RZ ;  /* 0x00000014110d7210 */ /* 0x000fc60007fde0ff */
[----:B0-----:R-:W3:Y:S01]  /*c8c0*/  LDL.LU R10, [R1+0xc0] ;  /* 0x0000c000010a7983 */ /* 0x001ee20000300800 */
[----:B-1----:R-:W-:-:S03]  /*c8d0*/  LEA.HI.X.SX32 R3, R15, R2, 0x1, P5 ;  /* 0x000000020f037211 */ /* 0x002fc600028f0eff */
[----:B------:R0:W-:Y:S01]  /*c8e0*/  STL [R1+0xfdc], R13 ;  /* 0x000fdc0d01007387 */ /* 0x0001e20000100800 */
[----:B------:R-:W-:-:S03]  /*c8f0*/  IADD3 R14, P5, R7, R20, RZ ;  /* 0x00000014070e7210 */ /* 0x000fc60007fbe0ff */
[----:B------:R1:W-:Y:S01]  /*c900*/  STL [R1+0xfd0], R3 ;  /* 0x000fd00301007387 */ /* 0x0003e20000100800 */
[----:B0-----:R-:W-:-:S03]  /*c910*/  LEA.HI.X.SX32 R13, R16, R2, 0x1, P0 ;  /* 0x00000002100d7211 */ /* 0x001fc600000f0eff */
[----:B-1----:R-:W3:Y:S04]  /*c920*/  LDL.LU R3, [R1+0xc4] ;  /* 0x0000c40001037983 */ /* 0x002ee80000300800 */
[----:B------:R5:W-:Y:S04]  /*c930*/  STL [R1+0xfd4], R14 ;  /* 0x000fd40e01007387 */ /* 0x000be80000100800 */
[----:B------:R0:W-:Y:S04]  /*c940*/  STL [R1+0xc7c], R13 ;  /* 0x000c7c0d01007387 */ /* 0x0001e80000100800 */
[----:B------:R-:W3:Y:S01]  /*c950*/  LDL.LU R29, [R1+0xc8] ;  /* 0x0000c800011d7983 */ /* 0x000ee20000300800 */
[----:B-----5:R-:W-:-:S02]  /*c960*/  IADD3 R14, P0, R12, R20, RZ ;  /* 0x000000140c0e7210 */ /* 0x020fc40007f1e0ff */
[----:B0-----:R-:W-:-:S03]  /*c970*/  LEA.HI.X.SX32 R13, R24, R2, 0x1, P4 ;  /* 0x00000002180d7211 */ /* 0x001fc600020f0eff */
[----:B------:R-:W-:Y:S04]  /*c980*/  STL [R1+0xc9c], R14 ;  /* 0x000c9c0e01007387 */ /* 0x000fe80000100800 */
[----:B------:R0:W-:Y:S02]  /*c990*/  STL [R1+0xc80], R13 ;  /* 0x000c800d01007387 */ /* 0x0001e40000100800 */
[----:B0-----:R-:W-:Y:S02]  /*c9a0*/  LEA.HI.X.SX32 R13, R0, R2, 0x1, P3 ;  /* 0x00000002000d7211 */ /* 0x001fe400018f0eff */
[----:B------:R-:W5:Y:S01]  /*c9b0*/  LDL.LU R0, [R1+0xcc] ;  /* 0x0000cc0001007983 */ /* 0x000f620000300800 */
[----:B------:R-:W-:-:S05]  /*c9c0*/  IADD3 R14, P4, R6, R20, RZ ;  /* 0x00000014060e7210 */ /* 0x000fca0007f9e0ff */
[----:B------:R0:W-:Y:S04]  /*c9d0*/  STL [R1+0xca4], R14 ;  /* 0x000ca40e01007387 */ /* 0x0001e80000100800 */
[----:B------:R1:W-:Y:S01]  /*c9e0*/  STL [R1+0xc84], R13 ;  /* 0x000c840d01007387 */ /* 0x0003e20000100800 */
[----:B0-----:R-:W-:Y:S02]  /*c9f0*/  IADD3 R14, P3, R5, R20, RZ ;  /* 0x00000014050e7210 */ /* 0x001fe40007f7e0ff */
[-C--:B-1----:R-:W-:Y:S02]  /*ca00*/  LEA.HI.X.SX32 R13, R9, R2.reuse, 0x1, P2 ;  /* 0x00000002090d7211 */ /* 0x082fe400010f0eff */
[----:B------:R-:W5:Y:S04]  /*ca10*/  LDL.LU R9, [R1+0xd0] ;  /* 0x0000d00001097983 */ /* 0x000f680000300800 */
[----:B------:R-:W-:Y:S04]  /*ca20*/  STL [R1+0xcac], R14 ;  /* 0x000cac0e01007387 */ /* 0x000fe80000100800 */
[----:B------:R0:W-:Y:S02]  /*ca30*/  STL [R1+0xc88], R13 ;  /* 0x000c880d01007387 */ /* 0x0001e40000100800 */
[----:B0-----:R-:W-:-:S02]  /*ca40*/  LEA.HI.X.SX32 R13, R8, R2, 0x1, P1 ;  /* 0x00000002080d7211 */ /* 0x001fc400008f0eff */
[----:B------:R-:W5:Y:S01]  /*ca50*/  LDL.LU R8, [R1+0xd4] ;  /* 0x0000d40001087983 */ /* 0x000f620000300800 */
[----:B------:R-:W-:-:S05]  /*ca60*/  IADD3 R14, P2, R4, R20, RZ ;  /* 0x00000014040e7210 */ /* 0x000fca0007f5e0ff */
        /* <DEDUP_REMOVED lines=8> */
[----:B-1----:R-:W-:Y:S02]  /*caf0*/  LEA.HI.X.SX32 R13, R7, R2, 0x1, P5 ;  /* 0x00000002070d7211 */ /* 0x002fe400028f0eff */
[----:B------:R-:W5:Y:S04]  /*cb00*/  LDL.LU R7, [R1+0xdc] ;  /* 0x0000dc0001077983 */ /* 0x000f680000300800 */
[----:B------:R2:W-:Y:S04]  /*cb10*/  STL [R1+0xcc4], R14 ;  /* 0x000cc40e01007387 */ /* 0x0005e80000100800 */
[----:B------:R0:W-:Y:S01]  /*cb20*/  STL [R1+0xc94], R13 ;  /* 0x000c940d01007387 */ /* 0x0001e20000100800 */
[----:B--2---:R-:W-:-:S02]  /*cb30*/  IADD3 R14, P5, R18, R20, RZ ;  /* 0x00000014120e7210 */ /* 0x004fc40007fbe0ff */
[----:B0-----:R-:W-:Y:S02]  /*cb40*/  LEA.HI.X.SX32 R13, R12, R2, 0x1, P0 ;  /* 0x000000020c0d7211 */ /* 0x001fe400000f0eff */
[----:B------:R-:W2:Y:S04]  /*cb50*/  LDL.LU R12, [R1+0xe0] ;  /* 0x0000e000010c7983 */ /* 0x000ea80000300800 */
[----:B------:R0:W-:Y:S04]  /*cb60*/  STL [R1+0xccc], R14 ;  /* 0x000ccc0e01007387 */ /* 0x0001e80000100800 */
[----:B------:R1:W-:Y:S01]  /*cb70*/  STL [R1+0xc98], R13 ;  /* 0x000c980d01007387 */ /* 0x0003e20000100800 */
[----:B0-----:R-:W-:-:S02]  /*cb80*/  IADD3 R14, P0, R27, R20, RZ ;  /* 0x000000141b0e7210 */ /* 0x001fc40007f1e0ff */
[-C--:B-1----:R-:W-:Y:S02]  /*cb90*/  LEA.HI.X.SX32 R13, R6, R2.reuse, 0x1, P4 ;  /* 0x00000002060d7211 */ /* 0x082fe400020f0eff */
[----:B------:R-:W2:Y:S04]  /*cba0*/  LDL.LU R6, [R1+0xe4] ;  /* 0x0000e40001067983 */ /* 0x000ea80000300800 */
[----:B------:R-:W-:Y:S04]  /*cbb0*/  STL [R1+0xcd4], R14 ;  /* 0x000cd40e01007387 */ /* 0x000fe80000100800 */
[----:B------:R0:W-:Y:S02]  /*cbc0*/  STL [R1+0xca0], R13 ;  /* 0x000ca00d01007387 */ /* 0x0001e40000100800 */
[----:B0-----:R-:W-:-:S02]  /*cbd0*/  LEA.HI.X.SX32 R13, R5, R2, 0x1, P3 ;  /* 0x00000002050d7211 */ /* 0x001fc400018f0eff */
[----:B------:R-:W2:Y:S01]  /*cbe0*/  LDL.LU R5, [R1+0xe8] ;  /* 0x0000e80001057983 */ /* 0x000ea20000300800 */
[----:B----4-:R-:W-:-:S05]  /*cbf0*/  IADD3 R14, P4, R28, R20, RZ ;  /* 0x000000141c0e7210 */ /* 0x010fca0007f9e0ff */
[----:B------:R3:W-:Y:S04]  /*cc00*/  STL [R1+0xcdc], R14 ;  /* 0x000cdc0e01007387 */ /* 0x0007e80000100800 */
[----:B------:R0:W-:Y:S01]  /*cc10*/  STL [R1+0xca8], R13 ;  /* 0x000ca80d01007387 */ /* 0x0001e20000100800 */
[----:B---3--:R-:W-:Y:S02]  /*cc20*/  IADD3 R14, P3, R10, R20, RZ ;  /* 0x000000140a0e7210 */ /* 0x008fe40007f7e0ff */
[----:B0-----:R-:W-:Y:S02]  /*cc30*/  LEA.HI.X.SX32 R13, R4, R2, 0x1, P2 ;  /* 0x00000002040d7211 */ /* 0x001fe400010f0eff */
[----:B------:R-:W3:Y:S04]  /*cc40*/  LDL.LU R4, [R1+0xf0] ;  /* 0x0000f00001047983 */ /* 0x000ee80000300800 */
[----:B------:R0:W-:Y:S04]  /*cc50*/  STL [R1+0xce4], R14 ;  /* 0x000ce40e01007387 */ /* 0x0001e80000100800 */
[----:B------:R1:W-:Y:S01]  /*cc60*/  STL [R1+0xcb0], R13 ;  /* 0x000cb00d01007387 */ /* 0x0003e20000100800 */
[----:B0-----:R-:W-:-:S02]  /*cc70*/  IADD3 R14, P2, R3, R20, RZ ;  /* 0x00000014030e7210 */ /* 0x001fc40007f5e0ff */
[----:B-1----:R-:W-:Y:S02]  /*cc80*/  LEA.HI.X.SX32 R13, R19, R2, 0x1, P1 ;  /* 0x00000002130d7211 */ /* 0x002fe400008f0eff */
[----:B------:R-:W4:Y:S04]  /*cc90*/  LDL.LU R19, [R1+0xf4] ;  /* 0x0000f40001137983 */ /* 0x000f280000300800 */
[----:B------:R0:W-:Y:S04]  /*cca0*/  STL [R1+0xcec], R14 ;  /* 0x000cec0e01007387 */ /* 0x0001e80000100800 */
[----:B------:R1:W-:Y:S01]  /*ccb0*/  STL [R1+0xcb8], R13 ;  /* 0x000cb80d01007387 */ /* 0x0003e20000100800 */
[----:B0-----:R-:W-:-:S02]  /*ccc0*/  IADD3 R14, P1, R29, R20, RZ ;  /* 0x000000141d0e7210 */ /* 0x001fc40007f3e0ff */
[----:B-1----:R-:W-:Y:S02]  /*ccd0*/  LEA.HI.X.SX32 R13, R11, R2, 0x1, P6 ;  /* 0x000000020b0d7211 */ /* 0x002fe400030f0eff */
[----:B------:R-:W4:Y:S04]  /*cce0*/  LDL.LU R11, [R1+0xf8] ;  /* 0x0000f800010b7983 */ /* 0x000f280000300800 */
[----:B------:R5:W-:Y:S04]  /*ccf0*/  STL [R1+0xcf4], R14 ;  /* 0x000cf40e01007387 */ /* 0x000be80000100800 */
[----:B------:R0:W-:Y:S01]  /*cd00*/  STL [R1+0xcc0], R13 ;  /* 0x000cc00d01007387 */ /* 0x0001e20000100800 */
[----:B-----5:R-:W-:-:S02]  /*cd10*/  IADD3 R14, P6, R0, R20, RZ ;  /* 0x00000014000e7210 */ /* 0x020fc40007fde0ff */
[-C--:B0-----:R-:W-:Y:S02]  /*cd20*/  LEA.HI.X.SX32 R13, R18, R2.reuse, 0x1, P5 ;  /* 0x00000002120d7211 */ /* 0x081fe400028f0eff */
[----:B------:R-:W5:Y:S04]  /*cd30*/  LDL.LU R18, [R1+0xfc] ;  /* 0x0000fc0001127983 */ /* 0x000f680000300800 */
[----:B------:R-:W-:Y:S04]  /*cd40*/  STL [R1+0xcfc], R14 ;  /* 0x000cfc0e01007387 */ /* 0x000fe80000100800 */
[----:B------:R0:W-:Y:S02]  /*cd50*/  STL [R1+0xcc8], R13 ;  /* 0x000cc80d01007387 */ /* 0x0001e40000100800 */
[----:B0-----:R-:W-:-:S02]  /*cd60*/  LEA.HI.X.SX32 R13, R27, R2, 0x1, P0 ;  /* 0x000000021b0d7211 */ /* 0x001fc400000f0eff */
        /* <DEDUP_REMOVED lines=19> */
[----:B--2---:R-:W-:Y:S02]  /*cea0*/  IADD3 R14, P2, R12, R20, RZ ;  /* 0x000000140c0e7210 */ /* 0x004fe40007f5e0ff */
[----:B0-----:R-:W-:Y:S02]  /*ceb0*/  LEA.HI.X.SX32 R13, R29, R2, 0x1, P1 ;  /* 0x000000021d0d7211 */ /* 0x001fe400008f0eff */
[----:B------:R-:W2:Y:S04]  /*cec0*/  LDL.LU R29, [R1+0x158] ;  /* 0x00015800011d7983 */ /* 0x000ea80000300800 */
[----:B------:R0:W-:Y:S04]  /*ced0*/  STL [R1+0xd24], R14 ;  /* 0x000d240e01007387 */ /* 0x0001e80000100800 */
[----:B------:R1:W-:Y:S01]  /*cee0*/  STL [R1+0xcf0], R13 ;  /* 0x000cf00d01007387 */ /* 0x0003e20000100800 */
[----:B0-----:R-:W-:-:S02]  /*cef0*/  IADD3 R14, P1, R6, R20, RZ ;  /* 0x00000014060e7210 */ /* 0x001fc40007f3e0ff */
[----:B-1----:R-:W-:Y:S02]  /*cf00*/  LEA.HI.X.SX32 R13, R0, R2, 0x1, P6 ;  /* 0x00000002000d7211 */ /* 0x002fe400030f0eff */
        /* <DEDUP_REMOVED lines=10> */
[----:B------:R-:W-:Y:S02]  /*cfb0*/  LEA.HI.X.SX32 R12, R12, R2, 0x1, P2 ;  /* 0x000000020c0c7211 */ /* 0x000fe400010f0eff */
[----:B---3--:R-:W-:-:S05]  /*cfc0*/  IADD3 R14, P5, R4, R20, RZ ;  /* 0x00000014040e7210 */ /* 0x008fca0007fbe0ff */
[----:B------:R-:W-:Y:S04]  /*cfd0*/  STL [R1+0xd3c], R14 ;  /* 0x000d3c0e01007387 */ /* 0x000fe80000100800 */
[----:B------:R0:W-:Y:S02]  /*cfe0*/  STL [R1+0xd08], R13 ;  /* 0x000d080d01007387 */ /* 0x0001e40000100800 */
[----:B0-----:R-:W-:Y:S02]  /*cff0*/  LEA.HI.X.SX32 R13, R17, R2, 0x1, P4 ;  /* 0x00000002110d7211 */ /* 0x001fe400020f0eff */
[----:B----4-:R-:W-:Y:S01]  /*d000*/  IADD3 R14, P0, R19, R20, RZ ;  /* 0x00000014130e7210 */ /* 0x010fe20007f1e0ff */
[----:B------:R-:W3:Y:S04]  /*d010*/  LDL.LU R17, [R1+0x168] ;  /* 0x0001680001117983 */ /* 0x000ee80000300800 */
[----:B------:R-:W-:Y:S04]  /*d020*/  STL [R1+0xd44], R14 ;  /* 0x000d440e01007387 */ /* 0x000fe80000100800 */
[----:B------:R0:W-:Y:S02]  /*d030*/  STL [R1+0xd10], R13 ;  /* 0x000d100d01007387 */ /* 0x0001e40000100800 */
[----:B0-----:R-:W-:-:S02]  /*d040*/  LEA.HI.X.SX32 R13, R7, R2, 0x1, P3 ;  /* 0x00000002070d7211 */ /* 0x001fc400018f0eff */
[----:B------:R-:W4:Y:S01]  /*d050*/  LDL.LU R7, [R1+0x16c] ;  /* 0x00016c0001077983 */ /* 0x000f220000300800 */
[----:B------:R-:W-:-:S05]  /*d060*/  IADD3 R14, P4, R11, R20, RZ ;  /* 0x000000140b0e7210 */ /* 0x000fca0007f9e0ff */
[----:B------:R5:W-:Y:S04]  /*d070*/  STL [R1+0xd4c], R14 ;  /* 0x000d4c0e01007387 */ /* 0x000be80000100800 */
[----:B------:R0:W-:Y:S01]  /*d080*/  STL [R1+0xd18], R13 ;  /* 0x000d180d01007387 */ /* 0x0001e20000100800 */
[----:B-----5:R-:W-:-:S03]  /*d090*/  IADD3 R14, P3, R18, R20, RZ ;  /* 0x00000014120e7210 */ /* 0x020fc60007f7e0ff */
[----:B0-----:R-:W5:Y:S04]  /*d0a0*/  LDL.LU R13, [R1+0x170] ;  /* 0x00017000010d7983 */ /* 0x001f680000300800 */
        /* <DEDUP_REMOVED lines=21> */
[----:B------:R0:W-:Y:S04]  /*d200*/  STL [R1+0xd40], R12 ;  /* 0x000d400c01007387 */ /* 0x0001e80000100800 */
[----:B0-----:R-:W5:Y:S01]  /*d210*/  LDL.LU R12, [R1+0x18c] ;  /* 0x00018c00010c7983 */ /* 0x001f620000300800 */
[----:B--2---:R-:W-:Y:S02]  /*d220*/  IADD3 R14, P0, R29, R20, RZ ;  /* 0x000000141d0e7210 */ /* 0x004fe40007f1e0ff */
[----:B------:R-:W-:-:S03]  /*d230*/  LEA.HI.X.SX32 R11, R11, R2, 0x1, P4 ;  /* 0x000000020b0b7211 */ /* 0x000fc600020f0eff */
[----:B------:R0:W-:Y:S04]  /*d240*/  STL [R1+0xd7c], R14 ;  /* 0x000d7c0e01007387 */ /* 0x0001e80000100800 */
[----:B------:R1:W-:Y:S01]  /*d250*/  STL [R1+0xd48], R11 ;  /* 0x000d480b01007387 */ /* 0x0003e20000100800 */
[----:B0-----:R-:W-:Y:S02]  /*d260*/  IADD3 R14, P4, R0, R20, RZ ;  /* 0x00000014000e7210 */ /* 0x001fe40007f9e0ff */
[----:B-1----:R-:W-:Y:S02]  /*d270*/  LEA.HI.X.SX32 R11, R18, R2, 0x1, P3 ;  /* 0x00000002120b7211 */ /* 0x002fe400018f0eff */
[----:B------:R-:W2:Y:S04]  /*d280*/  LDL.LU R18, [R1+0x190] ;  /* 0x0001900001127983 */ /* 0x000ea80000300800 */
[----:B------:R0:W-:Y:S04]  /*d290*/  STL [R1+0xd84], R14 ;  /* 0x000d840e01007387 */ /* 0x0001e80000100800 */
[----:B------:R1:W-:Y:S01]  /*d2a0*/  STL [R1+0xd50], R11 ;  /* 0x000d500b01007387 */ /* 0x0003e20000100800 */
[----:B0-----:R-:W-:-:S02]  /*d2b0*/  IADD3 R14, P3, R9, R20, RZ ;  /* 0x00000014090e7210 */ /* 0x001fc40007f7e0ff */
[-C--:B-1----:R-:W-:Y:S02]  /*d2c0*/  LEA.HI.X.SX32 R11, R27, R2.reuse, 0x1, P2 ;  /* 0x000000021b0b7211 */ /* 0x082fe400010f0eff */
[----:B------:R-:W2:Y:S04]  /*d2d0*/  LDL.LU R27, [R1+0x188] ;  /* 0x00018800011b7983 */ /* 0x000ea80000300800 */
[----:B------:R0:W-:Y:S04]  /*d2e0*/  STL [R1+0xd8c], R14 ;  /* 0x000d8c0e01007387 */ /* 0x0001e80000100800 */
[----:B------:R1:W-:Y:S01]  /*d2f0*/  STL [R1+0xd58], R11 ;  /* 0x000d580b01007387 */ /* 0x0003e20000100800 */
[----:B------:R-:W-:-:S02]  /*d300*/  LEA.HI.X.SX32 R10, R10, R2, 0x1, P6 ;  /* 0x000000020a0a7211 */ /* 0x000fc400030f0eff */
[----:B0-----:R-:W-:Y:S02]  /*d310*/  IADD3 R14, P2, R8, R20, RZ ;  /* 0x00000014080e7210 */ /* 0x001fe40007f5e0ff */
[-C--:B-1----:R-:W-:Y:S02]  /*d320*/  LEA.HI.X.SX32 R11, R28, R2.reuse, 0x1, P1 ;  /* 0x000000021c0b7211 */ /* 0x082fe400008f0eff */
[----:B------:R-:W2:Y:S04]  /*d330*/  LDL.LU R28, [R1+0x180] ;  /* 0x00018000011c7983 */ /* 0x000ea80000300800 */
[----:B------:R-:W-:Y:S04]  /*d340*/  STL [R1+0xd94], R14 ;  /* 0x000d940e01007387 */ /* 0x000fe80000100800 */
[----:B------:R0:W-:Y:S04]  /*d350*/  STL [R1+0xd60], R11 ;  /* 0x000d600b01007387 */ /* 0x0001e80000100800 */
[----:B0-----:R-:W2:Y:S01]  /*d360*/  LDL.LU R11, [R1+0x154] ;  /* 0x00015400010b7983 */ /* 0x001ea20000300800 */
[----:B------:R-:W-:-:S02]  /*d370*/  LEA.HI.X.SX32 R9, R9, R2, 0x1, P3 ;  /* 0x0000000209097211 */ /* 0x000fc400018f0eff */
        /* <DEDUP_REMOVED lines=11> */
[----:B-----5:R-:W-:-:S05]  /*d430*/  IADD3 R14, P5, R13, R20, RZ ;  /* 0x000000140d0e7210 */ /* 0x020fca0007fbe0ff */
[----:B------:R0:W-:Y:S04]  /*d440*/  STL [R1+0xdac], R14 ;  /* 0x000dac0e01007387 */ /* 0x0001e80000100800 */
[----:B------:R1:W-:Y:S01]  /*d450*/  STL [R1+0xd78], R10 ;  /* 0x000d780a01007387 */ /* 0x0003e20000100800 */
[----:B0-----:R-:W-:Y:S02]  /*d460*/  IADD3 R14, P0, R6, R20, RZ ;  /* 0x00000014060e7210 */ /* 0x001fe40007f1e0ff */
[----:B-1----:R-:W-:Y:S02]  /*d470*/  LEA.HI.X.SX32 R10, R0, R2, 0x1, P4 ;  /* 0x00000002000a7211 */ /* 0x002fe400020f0eff */
[----:B------:R-:W5:Y:S04]  /*d480*/  LDL.LU R0, [R1+0x148] ;  /* 0x0001480001007983 */ /* 0x000f680000300800 */
[----:B------:R-:W-:Y:S04]  /*d490*/  STL [R1+0xdb4], R14 ;  /* 0x000db40e01007387 */ /* 0x000fe80000100800 */
[----:B------:R0:W-:Y:S04]  /*d4a0*/  STL [R1+0xd80], R10 ;  /* 0x000d800a01007387 */ /* 0x0001e80000100800 */
[----:B0-----:R-:W5:Y:S01]  /*d4b0*/  LDL.LU R10, [R1+0x144] ;  /* 0x00014400010a7983 */ /* 0x001f620000300800 */
[----:B------:R-:W-:-:S05]  /*d4c0*/  IADD3 R14, P4, R5, R20, RZ ;  /* 0x00000014050e7210 */ /* 0x000fca0007f9e0ff */
[----:B------:R-:W-:Y:S04]  /*d4d0*/  STL [R1+0xdbc], R14 ;  /* 0x000dbc0e01007387 */ /* 0x000fe80000100800 */
[----:B------:R0:W-:Y:S04]  /*d4e0*/  STL [R1+0xd88], R9 ;  /* 0x000d880901007387 */ /* 0x0001e80000100800 */
[----:B0-----:R-:W5:Y:S01]  /*d4f0*/  LDL.LU R9, [R1+0x134] ;  /* 0x0001340001097983 */ /* 0x001f620000300800 */
[----:B------:R-:W-:-:S05]  /*d500*/  IADD3 R14, P3, R4, R20, RZ ;  /* 0x00000014040e7210 */ /* 0x000fca0007f7e0ff */
[----:B------:R0:W-:Y:S04]  /*d510*/  STL [R1+0xdc4], R14 ;  /* 0x000dc40e01007387 */ /* 0x0001e80000100800 */
[----:B------:R-:W5:Y:S04]  /*d520*/  LDL.LU R8, [R1+0x130] ;  /* 0x0001300001087983 */ /* 0x000f680000300800 */
[----:B------:R1:W-:Y:S01]  /*d530*/  STL [R1+0xd90], R15 ;  /* 0x000d900f01007387 */ /* 0x0003e20000100800 */
[----:B0-----:R-:W-:Y:S02]  /*d540*/  IADD3 R14, P2, R19, R20, RZ ;  /* 0x00000014130e7210 */ /* 0x001fe40007f5e0ff */
[----:B-1----:R-:W-:-:S03]  /*d550*/  LEA.HI.X.SX32 R15, R17, R2, 0x1, P1 ;  /* 0x00000002110f7211 */ /* 0x002fc600008f0eff */
        /* <DEDUP_REMOVED lines=8> */
[----:B--2---:R-:W-:Y:S02]  /*d5e0*/  IADD3 R14, P6, R18, R20, RZ ;  /* 0x00000014120e7210 */ /* 0x004fe40007fde0ff */
[----:B0-----:R-:W-:-:S03]  /*d5f0*/  LEA.HI.X.SX32 R15, R13, R2, 0x1, P5 ;  /* 0x000000020d0f7211 */ /* 0x001fc600028f0eff */
[----:B------:R0:W-:Y:S01]  /*d600*/  STL [R1+0xddc], R14 ;  /* 0x000ddc0e01007387 */ /* 0x0001e20000100800 */
[----:B------:R-:W-:-:S03]  /*d610*/  LEA.HI.X.SX32 R13, R6, R2, 0x1, P0 ;  /* 0x00000002060d7211 */ /* 0x000fc600000f0eff */
[----:B------:R-:W-:Y:S04]  /*d620*/  STL [R1+0xda8], R15 ;  /* 0x000da80f01007387 */ /* 0x000fe80000100800 */
[----:B------:R-:W2:Y:S01]  /*d630*/  LDL.LU R6, [R1+0x124] ;  /* 0x0001240001067983 */ /* 0x000ea20000300800 */
[----:B0-----:R-:W-:-:S05]  /*d640*/  IADD3 R14, P5, R27, R20, RZ ;  /* 0x000000141b0e7210 */ /* 0x001fca0007fbe0ff */
[----:B------:R-:W-:Y:S04]  /*d650*/  STL [R1+0xde4], R14 ;  /* 0x000de40e01007387 */ /* 0x000fe80000100800 */
[----:B------:R0:W-:Y:S02]  /*d660*/  STL [R1+0xdb0], R13 ;  /* 0x000db00d01007387 */ /* 0x0001e40000100800 */
[----:B0-----:R-:W-:Y:S02]  /*d670*/  LEA.HI.X.SX32 R13, R5, R2, 0x1, P4 ;  /* 0x00000002050d7211 */ /* 0x001fe400020f0eff */
[-C--:B------:R-:W-:Y:S01]  /*d680*/  IADD3 R14, P0, R28, R20.reuse, RZ ;  /* 0x000000141c0e7210 */ /* 0x080fe20007f1e0ff */
[----:B------:R-:W2:Y:S04]  /*d690*/  LDL.LU R5, [R1+0x120] ;  /* 0x0001200001057983 */ /* 0x000ea80000300800 */
[----:B------:R0:W-:Y:S04]  /*d6a0*/  STL [R1+0xdec], R14 ;  /* 0x000dec0e01007387 */ /* 0x0001e80000100800 */
[----:B------:R1:W-:Y:S01]  /*d6b0*/  STL [R1+0xdb8], R13 ;  /* 0x000db80d01007387 */ /* 0x0003e20000100800 */
[----:B0-----:R-:W-:-:S02]  /*d6c0*/  IADD3 R14, P4, R11, R20, RZ ;  /* 0x000000140b0e7210 */ /* 0x001fc40007f9e0ff */
[-C--:B-1----:R-:W-:Y:S02]  /*d6d0*/  LEA.HI.X.SX32 R13, R4, R2.reuse, 0x1, P3 ;  /* 0x00000002040d7211 */ /* 0x082fe400018f0eff */
[----:B------:R-:W2:Y:S04]  /*d6e0*/  LDL.LU R4, [R1+0x11c] ;  /* 0x00011c0001047983 */ /* 0x000ea80000300800 */
[----:B------:R-:W-:Y:S04]  /*d6f0*/  STL [R1+0xdf4], R14 ;  /* 0x000df40e01007387 */ /* 0x000fe80000100800 */
[----:B------:R0:W-:Y:S01]  /*d700*/  STL [R1+0xdc0], R13 ;  /* 0x000dc00d01007387 */ /* 0x0001e20000100800 */
[----:B------:R-:W-:-:S02]  /*d710*/  LEA.HI.X.SX32 R12, R12, R2, 0x1, P1 ;  /* 0x000000020c0c7211 */ /* 0x000fc400008f0eff */
[-C--:B0-----:R-:W-:Y:S02]  /*d720*/  LEA.HI.X.SX32 R13, R19, R2.reuse, 0x1, P2 ;  /* 0x00000002130d7211 */ /* 0x081fe400010f0eff */
[----:B------:R-:W2:Y:S01]  /*d730*/  LDL.LU R19, [R1+0x118] ;  /* 0x0001180001137983 */ /* 0x000ea20000300800 */
[----:B------:R-:W-:Y:S02]  /*d740*/  LEA.HI.X.SX32 R11, R11, R2, 0x1, P4 ;  /* 0x000000020b0b7211 */ /* 0x000fe400020f0eff */
[----:B---3--:R-:W-:-:S05]  /*d750*/  IADD3 R14, P3, R3, R20, RZ ;  /* 0x00000014030e7210 */ /* 0x008fca0007f7e0ff */
[----:B------:R-:W-:Y:S04]  /*d760*/  STL [R1+0xdfc], R14 ;  /* 0x000dfc0e01007387 */ /* 0x000fe80000100800 */
[----:B------:R0:W-:Y:S04]  /*d770*/  STL [R1+0xdc8], R13 ;  /* 0x000dc80d01007387 */ /* 0x0001e80000100800 */
[----:B0-----:R-:W3:Y:S01]  /*d780*/  LDL.LU R13, [R1+0x114] ;  /* 0x00011400010d7983 */ /* 0x001ee20000300800 */
[----:B----4-:R-:W-:-:S05]  /*d790*/  IADD3 R14, P2, R29, R20, RZ ;  /* 0x000000141d0e7210 */ /* 0x010fca0007f5e0ff */
[----:B------:R-:W-:Y:S04]  /*d7a0*/  STL [R1+0xe04], R14 ;  /* 0x000e040e01007387 */ /* 0x000fe80000100800 */
[----:B------:R0:W-:Y:S02]  /*d7b0*/  STL [R1+0xdd0], R12 ;  /* 0x000dd00c01007387 */ /* 0x0001e40000100800 */
[----:B0-----:R-:W-:Y:S02]  /*d7c0*/  LEA.HI.X.SX32 R12, R18, R2, 0x1, P6 ;  /* 0x00000002120c7211 */ /* 0x001fe400030f0eff */
[----:B------:R-:W4:Y:S01]  /*d7d0*/  LDL.LU R18, [R1+0x110] ;  /* 0x0001100001127983 */ /* 0x000f220000300800 */
[----:B-----5:R-:W-:-:S05]  /*d7e0*/  IADD3 R14, P1, R0, R20, RZ ;  /* 0x00000014000e7210 */ /* 0x020fca0007f3e0ff */
[----:B------:R0:W-:Y:S04]  /*d7f0*/  STL [R1+0xe0c], R14 ;  /* 0x000e0c0e01007387 */ /* 0x0001e80000100800 */
[----:B------:R1:W-:Y:S01]  /*d800*/  STL [R1+0xdd8], R12 ;  /* 0x000dd80c01007387 */ /* 0x0003e20000100800 */
[----:B------:R-:W-:Y:S02]  /*d810*/  IADD3 R15, P6, R10, R20, RZ ;  /* 0x000000140a0f7210 */ /* 0x000fe40007fde0ff */
[----:B0-----:R-:W-:-:S03]  /*d820*/  LEA.HI.X.SX32 R14, R27, R2, 0x1, P5 ;  /* 0x000000021b0e7211 */ /* 0x001fc600028f0eff */
[----:B------:R-:W-:Y:S04]  /*d830*/  STL [R1+0xe14], R15 ;  /* 0x000e140f01007387 */ /* 0x000fe80000100800 */
[----:B------:R-:W5:Y:S04]  /*d840*/  LDL.LU R27, [R1+0x108] ;  /* 0x00010800011b7983 */ /* 0x000f680000300800 */
[----:B------:R0:W-:Y:S01]  /*d850*/  STL [R1+0xde0], R14 ;  /* 0x000de00e01007387 */ /* 0x0001e20000100800 */
[----:B-1----:R-:W-:Y:S02]  /*d860*/  IADD3 R12, P5, R9, R20, RZ ;  /* 0x00000014090c7210 */ /* 0x002fe40007fbe0ff */
[----:B0-----:R-:W-:-:S03]  /*d870*/  LEA.HI.X.SX32 R14, R28, R2, 0x1, P0 ;  /* 0x000000021c0e7211 */ /* 0x001fc600000f0eff */
[----:B------:R0:W-:Y:S04]  /*d880*/  STL [R1+0xe1c], R12 ;  /* 0x000e1c0c01007387 */ /* 0x0001e80000100800 */
[----:B------:R-:W5:Y:S04]  /*d890*/  LDL.LU R28, [R1+0x104] ;  /* 0x00010400011c7983 */ /* 0x000f680000300800 */
[----:B------:R-:W-:Y:S01]  /*d8a0*/  STL [R1+0xde8], R14 ;  /* 0x000de80e01007387 */ /* 0x000fe20000100800 */
[----:B0-----:R-:W-:-:S05]  /*d8b0*/  IADD3 R12, P0, R8, R20, RZ ;  /* 0x00000014080c7210 */ /* 0x001fca0007f1e0ff */
[----:B------:R0:W-:Y:S04]  /*d8c0*/  STL [R1+0xe24], R12 ;  /* 0x000e240c01007387 */ /* 0x0001e80000100800 */
[----:B0-----:R-:W5:Y:S01]  /*d8d0*/  LDL.LU R12, [R1+0x100] ;  /* 0x00010000010c7983 */ /* 0x001f620000300800 */
[----:B------:R-:W-:-:S03]  /*d8e0*/  IADD3 R14, P4, R17, R20, RZ ;  /* 0x00000014110e7210 */ /* 0x000fc60007f9e0ff */
[----:B------:R0:W-:Y:S04]  /*d8f0*/  STL [R1+0xdf0], R11 ;  /* 0x000df00b01007387 */ /* 0x0001e80000100800 */
[----:B------:R1:W-:Y:S01]  /*d900*/  STL [R1+0xe2c], R14 ;  /* 0x000e2c0e01007387 */ /* 0x0003e20000100800 */
[----:B0-----:R-:W-:-:S03]  /*d910*/  LEA.HI.X.SX32 R11, R3, R2, 0x1, P3 ;  /* 0x00000002030b7211 */ /* 0x001fc600018f0eff */
[----:B------:R-:W5:Y:S01]  /*d920*/  LDL.LU R3, [R1+0xec] ;  /* 0x0000ec0001037983 */ /* 0x000f620000300800 */
[----:B-1----:R-:W-:-:S03]  /*d930*/  IADD3 R14, P3, R7, R20, RZ ;  /* 0x00000014070e7210 */ /* 0x002fc60007f7e0ff */
[----:B------:R0:W-:Y:S04]  /*d940*/  STL [R1+0xdf8], R11 ;  /* 0x000df80b01007387 */ /* 0x0001e80000100800 */
[----:B------:R2:W-:Y:S01]  /*d950*/  STL [R1+0xe34], R14 ;  /* 0x000e340e01007387 */ /* 0x0005e20000100800 */
[----:B0-----:R-:W-:-:S03]  /*d960*/  LEA.HI.X.SX32 R11, R29, R2, 0x1, P2 ;  /* 0x000000021d0b7211 */ /* 0x001fc600010f0eff */
[----:B------:R-:W5:Y:S04]  /*d970*/  LDL.LU R29, [R1+0xb8] ;  /* 0x0000b800011d7983 */ /* 0x000f680000300800 */
[----:B------:R0:W-:Y:S01]  /*d980*/  STL [R1+0xe00], R11 ;  /* 0x000e000b01007387 */ /* 0x0001e20000100800 */
[----:B------:R-:W-:Y:S02]  /*d990*/  LEA.HI.X.SX32 R10, R10, R2, 0x1, P6 ;  /* 0x000000020a0a7211 */ /* 0x000fe400030f0eff */
[----:B--2---:R-:W-:Y:S02]  /*d9a0*/  IADD3 R14, P2, R6, R20, RZ ;  /* 0x00000014060e7210 */ /* 0x004fe40007f5e0ff */
[-C--:B0-----:R-:W-:Y:S02]  /*d9b0*/  LEA.HI.X.SX32 R11, R0, R2.reuse, 0x1, P1 ;  /* 0x00000002000b7211 */ /* 0x081fe400008f0eff */
[----:B------:R-:W2:Y:S04]  /*d9c0*/  LDL.LU R0, [R1+0xb4] ;  /* 0x0000b40001007983 */ /* 0x000ea80000300800 */
[----:B------:R-:W-:Y:S04]  /*d9d0*/  STL [R1+0xe3c], R14 ;  /* 0x000e3c0e01007387 */ /* 0x000fe80000100800 */
[----:B------:R0:W-:Y:S01]  /*d9e0*/  STL [R1+0xe08], R11 ;  /* 0x000e080b01007387 */ /* 0x0001e20000100800 */
[----:B------:R-:W-:-:S03]  /*d9f0*/  LEA.HI.X.SX32 R9, R9, R2, 0x1, P5 ;  /* 0x0000000209097211 */ /* 0x000fc600028f0eff */
[----:B0-----:R-:W2:Y:S01]  /*da00*/  LDL.LU R11, [R1+0xb0] ;  /* 0x0000b000010b7983 */ /* 0x001ea20000300800 */
[----:B------:R-:W-:-:S05]  /*da10*/  IADD3 R14, P1, R5, R20, RZ ;  /* 0x00000014050e7210 */ /* 0x000fca0007f3e0ff */
[----:B------:R-:W-:Y:S04]  /*da20*/  STL [R1+0xe44], R14 ;  /* 0x000e440e01007387 */ /* 0x000fe80000100800 */
[----:B------:R0:W-:Y:S04]  /*da30*/  STL [R1+0xe10], R10 ;  /* 0x000e100a01007387 */ /* 0x0001e80000100800 */
[----:B0-----:R-:W2:Y:S01]  /*da40*/  LDL.LU R10, [R1+0xac] ;  /* 0x0000ac00010a7983 */ /* 0x001ea20000300800 */
[----:B------:R-:W-:-:S05]  /*da50*/  IADD3 R14, P6, R4, R20, RZ ;  /* 0x00000014040e7210 */ /* 0x000fca0007fde0ff */
[----:B------:R0:W-:Y:S04]  /*da60*/  STL [R1+0xe4c], R14 ;  /* 0x000e4c0e01007387 */ /* 0x0001e80000100800 */
[----:B------:R1:W-:Y:S01]  /*da70*/  STL [R1+0xe18], R9 ;  /* 0x000e180901007387 */ /* 0x0003e20000100800 */
[----:B0-----:R-:W-:-:S03]  /*da80*/  LEA.HI.X.SX32 R14, R8, R2, 0x1, P0 ;  /* 0x00000002080e7211 */ /* 0x001fc600000f0eff */
[----:B-1----:R-:W2:Y:S01]  /*da90*/  LDL.LU R9, [R1+0xa8] ;  /* 0x0000a80001097983 */ /* 0x002ea20000300800 */
[----:B------:R-:W-:-:S05]  /*daa0*/  IADD3 R15, P5, R19, R20, RZ ;  /* 0x00000014130f7210 */ /* 0x000fca0007fbe0ff */
[----:B------:R-:W-:Y:S04]  /*dab0*/  STL [R1+0xe54], R15 ;  /* 0x000e540f01007387 */ /* 0x000fe80000100800 */
[----:B------:R-:W2:Y:S04]  /*dac0*/  LDL.LU R8, [R1+0xa4] ;  /* 0x0000a40001087983 */ /* 0x000ea80000300800 */
[----:B------:R0:W-:Y:S02]  /*dad0*/  STL [R1+0xe20], R14 ;  /* 0x000e200e01007387 */ /* 0x0001e40000100800 */
[----:B0-----:R-:W-:-:S02]  /*dae0*/  LEA.HI.X.SX32 R14, R17, R2, 0x1, P4 ;  /* 0x00000002110e7211 */ /* 0x001fc400020f0eff */
[----:B---3--:R-:W-:-:S05]  /*daf0*/  IADD3 R15, P0, R13, R20, RZ ;  /* 0x000000140d0f7210 */ /* 0x008fca0007f1e0ff */
[----:B------:R4:W-:Y:S04]  /*db00*/  STL [R1+0xe5c], R15 ;  /* 0x000e5c0f01007387 */ /* 0x0009e80000100800 */
[----:B------:R-:W3:Y:S04]  /*db10*/  LDL.LU R17, [R1+0xa0] ;  /* 0x0000a00001117983 */ /* 0x000ee80000300800 */
[----:B------:R0:W-:Y:S01]  /*db20*/  STL [R1+0xe28], R14 ;  /* 0x000e280e01007387 */ /* 0x0001e20000100800 */
[----:B----4-:R-:W-:Y:S02]  /*db30*/  IADD3 R15, P4, R18, R20, RZ ;  /* 0x00000014120f7210 */ /* 0x010fe40007f9e0ff */
[----:B0-----:R-:W-:-:S03]  /*db40*/  LEA.HI.X.SX32 R14, R7, R2, 0x1, P3 ;  /* 0x00000002070e7211 */ /* 0x001fc600018f0eff */
[----:B------:R-:W-:Y:S04]  /*db50*/  STL [R1+0xe64], R15 ;  /* 0x000e640f01007387 */ /* 0x000fe80000100800 */
[----:B------:R-:W4:Y:S04]  /*db60*/  LDL.LU R7, [R1+0x9c] ;  /* 0x00009c0001077983 */ /* 0x000f280000300800 */
[----:B------:R0:W-:Y:S02]  /*db70*/  STL [R1+0xe30], R14 ;  /* 0x000e300e01007387 */ /* 0x0001e40000100800 */
[----:B0-----:R-:W-:-:S02]  /*db80*/  LEA.HI.X.SX32 R14, R6, R2, 0x1, P2 ;  /* 0x00000002060e7211 */ /* 0x001fc400010f0eff */
[----:B------:R-:W4:Y:S01]  /*db90*/  LDL.LU R6, [R1+0x98] ;  /* 0x0000980001067983 */ /* 0x000f220000300800 */
[----:B-----5:R-:W-:-:S05]  /*dba0*/  IADD3 R15, P3, R27, R20, RZ ;  /* 0x000000141b0f7210 */ /* 0x020fca0007f7e0ff */
[----:B------:R-:W-:Y:S04]  /*dbb0*/  STL [R1+0xe6c], R15 ;  /* 0x000e6c0f01007387 */ /* 0x000fe80000100800 */
[----:B------:R0:W-:Y:S02]  /*dbc0*/  STL [R1+0xe38], R14 ;  /* 0x000e380e01007387 */ /* 0x0001e40000100800 */
[----:B0-----:R-:W-:Y:S02]  /*dbd0*/  LEA.HI.X.SX32 R14, R5, R2, 0x1, P1 ;  /* 0x00000002050e7211 */ /* 0x001fe400008f0eff */
        /* <DEDUP_REMOVED lines=16> */
[----:B------:R2:W-:Y:S01]  /*dce0*/  STL [R1+0xe8c], R14 ;  /* 0x000e8c0e01007387 */ /* 0x0005e20000100800 */
[----:B------:R-:W-:-:S03]  /*dcf0*/  LEA.HI.X.SX32 R13, R18, R2, 0x1, P4 ;  /* 0x00000002120d7211 */ /* 0x000fc600020f0eff */
[----:B------:R-:W-:Y:S04]  /*dd00*/  STL [R1+0xe58], R15 ;  /* 0x000e580f01007387 */ /* 0x000fe80000100800 */
[----:B------:R-:W5:Y:S01]  /*dd10*/  LDL.LU R18, [R1+0x88] ;  /* 0x0000880001127983 */ /* 0x000f620000300800 */
[----:B--2---:R-:W-:-:S05]  /*dd20*/  IADD3 R14, P0, R0, R20, RZ ;  /* 0x00000014000e7210 */ /* 0x004fca0007f1e0ff */
[----:B------:R0:W-:Y:S04]  /*dd30*/  STL [R1+0xe94], R14 ;  /* 0x000e940e01007387 */ /* 0x0001e80000100800 */
[----:B------:R1:W-:Y:S01]  /*dd40*/  STL [R1+0xe60], R13 ;  /* 0x000e600d01007387 */ /* 0x0003e20000100800 */
[----:B0-----:R-:W-:Y:S02]  /*dd50*/  IADD3 R14, P4, R11, R20, RZ ;  /* 0x000000140b0e7210 */ /* 0x001fe40007f9e0ff */
[-C--:B-1----:R-:W-:Y:S02]  /*dd60*/  LEA.HI.X.SX32 R13, R27, R2.reuse, 0x1, P3 ;  /* 0x000000021b0d7211 */ /* 0x082fe400018f0eff */
[----:B------:R-:W2:Y:S04]  /*dd70*/  LDL.LU R27, [R1+0x80] ;  /* 0x00008000011b7983 */ /* 0x000ea80000300800 */
[----:B------:R0:W-:Y:S04]  /*dd80*/  STL [R1+0xe9c], R14 ;  /* 0x000e9c0e01007387 */ /* 0x0001e80000100800 */
[----:B------:R1:W-:Y:S01]  /*dd90*/  STL [R1+0xe68], R13 ;  /* 0x000e680d01007387 */ /* 0x0003e20000100800 */
[----:B0-----:R-:W-:-:S02]  /*dda0*/  LEA.HI.X.SX32 R14, R28, R2, 0x1, P2 ;  /* 0x000000021c0e7211 */ /* 0x001fc400010f0eff */
[----:B------:R-:W-:-:S05]  /*ddb0*/  IADD3 R15, P3, R10, R20, RZ ;  /* 0x000000140a0f7210 */ /* 0x000fca0007f7e0ff */
[----:B------:R-:W-:Y:S04]  /*ddc0*/  STL [R1+0xea4], R15 ;  /* 0x000ea40f01007387 */ /* 0x000fe80000100800 */
[----:B------:R-:W2:Y:S04]  /*ddd0*/  LDL.LU R28, [R1+0x70] ;  /* 0x00007000011c7983 */ /* 0x000ea80000300800 */
[----:B------:R0:W-:Y:S01]  /*dde0*/  STL [R1+0xe70], R14 ;  /* 0x000e700e01007387 */ /* 0x0001e20000100800 */
[----:B-1----:R-:W-:Y:S02]  /*ddf0*/  IADD3 R13, P2, R9, R20, RZ ;  /* 0x00000014090d7210 */ /* 0x002fe40007f5e0ff */
[----:B0-----:R-:W-:-:S03]  /*de00*/  LEA.HI.X.SX32 R14, R12, R2, 0x1, P1 ;  /* 0x000000020c0e7211 */ /* 0x001fc600008f0eff */
[----:B------:R0:W-:Y:S01]  /*de10*/  STL [R1+0xeac], R13 ;  /* 0x000eac0d01007387 */ /* 0x0001e20000100800 */
[----:B------:R-:W-:-:S03]  /*de20*/  LEA.HI.X.SX32 R12, R3, R2, 0x1, P6 ;  /* 0x00000002030c7211 */ /* 0x000fc600030f0eff */
[----:B------:R-:W-:Y:S04]  /*de30*/  STL [R1+0xe78], R14 ;  /* 0x000e780e01007387 */ /* 0x000fe80000100800 */
[----:B------:R-:W2:Y:S01]  /*de40*/  LDL.LU R3, [R1+0x68] ;  /* 0x0000680001037983 */ /* 0x000ea20000300800 */
[----:B0-----:R-:W-:-:S05]  /*de50*/  IADD3 R13, P1, R8, R20, RZ ;  /* 0x00000014080d7210 */ /* 0x001fca0007f3e0ff */
[----:B------:R0:W-:Y:S04]  /*de60*/  STL [R1+0xeb4], R13 ;  /* 0x000eb40d01007387 */ /* 0x0001e80000100800 */
[----:B------:R4:W-:Y:S01]  /*de70*/  STL [R1+0xe80], R12 ;  /* 0x000e800c01007387 */ /* 0x0009e20000100800 */
[-C--:B0-----:R-:W-:Y:S02]  /*de80*/  LEA.HI.X.SX32 R13, R29, R2.reuse, 0x1, P5 ;  /* 0x000000021d0d7211 */ /* 0x081fe400028f0eff */
[----:B------:R-:W-:Y:S02]  /*de90*/  LEA.HI.X.SX32 R9, R9, R2, 0x1, P2 ;  /* 0x0000000209097211 */ /* 0x000fe400010f0eff */
[----:B---3--:R-:W-:-:S05]  /*dea0*/  IADD3 R14, P6, R17, R20, RZ ;  /* 0x00000014110e7210 */ /* 0x008fca0007fde0ff */
[----:B------:R-:W-:Y:S04]  /*deb0*/  STL [R1+0xebc], R14 ;  /* 0x000ebc0e01007387 */ /* 0x000fe80000100800 */
[----:B------:R-:W3:Y:S04]  /*dec0*/  LDL.LU R29, [R1+0x60] ;  /* 0x00006000011d7983 */ /* 0x000ee80000300800 */
[----:B------:R0:W-:Y:S01]  /*ded0*/  STL [R1+0xe88], R13 ;  /* 0x000e880d01007387 */ /* 0x0001e20000100800 */
[----:B----4-:R-:W-:Y:S02]  /*dee0*/  IADD3 R12, P5, R7, R20, RZ ;  /* 0x00000014070c7210 */ /* 0x010fe40007fbe0ff */
[----:B0-----:R-:W-:-:S03]  /*def0*/  LEA.HI.X.SX32 R13, R0, R2, 0x1, P0 ;  /* 0x00000002000d7211 */ /* 0x001fc600000f0eff */
[----:B------:R0:W-:Y:S04]  /*df00*/  STL [R1+0xec4], R12 ;  /* 0x000ec40c01007387 */ /* 0x0001e80000100800 */
[----:B------:R-:W4:Y:S04]  /*df10*/  LDL.LU R0, [R1+0x58] ;  /* 0x0000580001007983 */ /* 0x000f280000300800 */
[----:B------:R1:W-:Y:S01]  /*df20*/  STL [R1+0xe90], R13 ;  /* 0x000e900d01007387 */ /* 0x0003e20000100800 */
[----:B0-----:R-:W-:Y:S02]  /*df30*/  IADD3 R12, P0, R6, R20, RZ ;  /* 0x00000014060c7210 */ /* 0x001fe40007f1e0ff */
[----:B-1----:R-:W-:-:S03]  /*df40*/  LEA.HI.X.SX32 R13, R11, R2, 0x1, P4 ;  /* 0x000000020b0d7211 */ /* 0x002fc600020f0eff */
[----:B------:R5:W-:Y:S01]  /*df50*/  STL [R1+0xecc], R12 ;  /* 0x000ecc0c01007387 */ /* 0x000be20000100800 */
[----:B------:R-:W-:-:S03]  /*df60*/  LEA.HI.X.SX32 R11, R10, R2, 0x1, P3 ;  /* 0x000000020a0b7211 */ /* 0x000fc600018f0eff */
[----:B------:R-:W-:Y:S04]  /*df70*/  STL [R1+0xe98], R13 ;  /* 0x000e980d01007387 */ /* 0x000fe80000100800 */
[----:B------:R-:W4:Y:S01]  /*df80*/  LDL.LU R24, [R1+0x54] ;  /* 0x0000540001187983 */ /* 0x000f220000300800 */
[----:B-----5:R-:W-:-:S05]  /*df90*/  IADD3 R12, P4, R5, R20, RZ ;  /* 0x00000014050c7210 */ /* 0x020fca0007f9e0ff */
[----:B------:R-:W-:Y:S04]  /*dfa0*/  STL [R1+0xed4], R12 ;  /* 0x000ed40c01007387 */ /* 0x000fe80000100800 */
[----:B------:R-:W-:Y:S04]  /*dfb0*/  STL [R1+0xea0], R11 ;  /* 0x000ea00b01007387 */ /* 0x000fe80000100800 */
[----:B------:R-:W5:Y:S01]  /*dfc0*/  LDL.LU R16, [R1+0x50] ;  /* 0x0000500001107983 */ /* 0x000f620000300800 */
[----:B------:R-:W-:-:S05]  /*dfd0*/  IADD3 R10, P3, R4, R20, RZ ;  /* 0x00000014040a7210 */ /* 0x000fca0007f7e0ff */
[----:B------:R0:W-:Y:S04]  /*dfe0*/  STL [R1+0xedc], R10 ;  /* 0x000edc0a01007387 */ /* 0x0001e80000100800 */
[----:B------:R-:W5:Y:S04]  /*dff0*/  LDL.LU R15, [R1+0x4c] ;  /* 0x00004c00010f7983 */ /* 0x000f680000300800 */
[----:B------:R1:W-:Y:S04]  /*e000*/  STL [R1+0xea8], R9 ;  /* 0x000ea80901007387 */ /* 0x0003e80000100800 */
[----:B------:R-:W5:Y:S01]  /*e010*/  LDL.LU R14, [R1+0x48] ;  /* 0x00004800010e7983 */ /* 0x000f620000300800 */
[----:B0-----:R-:W-:-:S02]  /*e020*/  IADD3 R10, P2, R19, R20, RZ ;  /* 0x00000014130a7210 */ /* 0x001fc40007f5e0ff */
[----:B-1----:R-:W-:-:S03]  /*e030*/  LEA.HI.X.SX32 R9, R8, R2, 0x1, P1 ;  /* 0x0000000208097211 */ /* 0x002fc600008f0eff */
[----:B------:R-:W-:Y:S04]  /*e040*/  STL [R1+0xee4], R10 ;  /* 0x000ee40a01007387 */ /* 0x000fe80000100800 */
[----:B------:R-:W5:Y:S04]  /*e050*/  LDL.LU R13, [R1+0x40] ;  /* 0x00004000010d7983 */ /* 0x000f680000300800 */
[----:B------:R0:W-:Y:S02]  /*e060*/  STL [R1+0xeb0], R9 ;  /* 0x000eb00901007387 */ /* 0x0001e40000100800 */
[----:B0-----:R-:W-:-:S02]  /*e070*/  LEA.HI.X.SX32 R9, R17, R2, 0x1, P6 ;  /* 0x0000000211097211 */ /* 0x001fc400030f0eff */
[----:B------:R-:W5:Y:S01]  /*e080*/  LDL.LU R17, [R1+0x38] ;  /* 0x0000380001117983 */ /* 0x000f620000300800 */
[----:B------:R-:W-:-:S05]  /*e090*/  IADD3 R8, P1, R18, R20, RZ ;  /* 0x0000001412087210 */ /* 0x000fca0007f3e0ff */
[----:B------:R2:W-:Y:S04]  /*e0a0*/  STL [R1+0xeec], R8 ;  /* 0x000eec0801007387 */ /* 0x0005e80000100800 */
[----:B------:R-:W-:Y:S04]  /*e0b0*/  STL [R1+0xeb8], R9 ;  /* 0x000eb80901007387 */ /* 0x000fe80000100800 */
[----:B------:R-:W5:Y:S01]  /*e0c0*/  LDL.LU R12, [R1+0x34] ;  /* 0x00003400010c7983 */ /* 0x000f620000300800 */
[----:B------:R-:W-:Y:S02]  /*e0d0*/  LEA.HI.X.SX32 R7, R7, R2, 0x1, P5 ;  /* 0x0000000207077211 */ /* 0x000fe400028f0eff */
[----:B--2---:R-:W-:-:S05]  /*e0e0*/  IADD3 R8, P6, R27, R20, RZ ;  /* 0x000000141b087210 */ /* 0x004fca0007fde0ff */
[----:B------:R-:W-:Y:S04]  /*e0f0*/  STL [R1+0xef4], R8 ;  /* 0x000ef40801007387 */ /* 0x000fe80000100800 */
[----:B------:R-:W2:Y:S04]  /*e100*/  LDL.LU R11, [R1+0x30] ;  /* 0x00003000010b7983 */ /* 0x000ea80000300800 */
[----:B------:R0:W-:Y:S01]  /*e110*/  STL [R1+0xec0], R7 ;  /* 0x000ec00701007387 */ /* 0x0001e20000100800 */
[----:B------:R-:W-:-:S03]  /*e120*/  LEA.HI.X.SX32 R5, R5, R2, 0x1, P4 ;  /* 0x0000000205057211 */ /* 0x000fc600020f0eff */
[----:B------:R-:W2:Y:S01]  /*e130*/  LDL.LU R10, [R1+0x2c] ;  /* 0x00002c00010a7983 */ /* 0x000ea20000300800 */
[----:B0-----:R-:W-:Y:S02]  /*e140*/  LEA.HI.X.SX32 R7, R6, R2, 0x1, P0 ;  /* 0x0000000206077211 */ /* 0x001fe400000f0eff */
[----:B------:R-:W-:-:S05]  /*e150*/  IADD3 R8, P5, R28, R20, RZ ;  /* 0x000000141c087210 */ /* 0x000fca0007fbe0ff */
[----:B------:R0:W-:Y:S04]  /*e160*/  STL [R1+0xefc], R8 ;  /* 0x000efc0801007387 */ /* 0x0001e80000100800 */
[----:B------:R-:W2:Y:S04]  /*e170*/  LDL.LU R9, [R1+0x28] ;  /* 0x0000280001097983 */ /* 0x000ea80000300800 */
[----:B------:R1:W-:Y:S04]  /*e180*/  STL [R1+0xec8], R7 ;  /* 0x000ec80701007387 */ /* 0x0003e80000100800 */
[----:B0-----:R-:W2:Y:S01]  /*e190*/  LDL.LU R8, [R1+0x20] ;  /* 0x0000200001087983 */ /* 0x001ea20000300800 */
[----:B------:R-:W-:-:S05]  /*e1a0*/  IADD3 R6, P0, R3, R20, RZ ;  /* 0x0000001403067210 */ /* 0x000fca0007f1e0ff */
[----:B------:R-:W-:Y:S04]  /*e1b0*/  STL [R1+0xf04], R6 ;  /* 0x000f040601007387 */ /* 0x000fe80000100800 */
[----:B-1----:R-:W2:Y:S04]  /*e1c0*/  LDL.LU R7, [R1+0x1c] ;  /* 0x00001c0001077983 */ /* 0x002ea80000300800 */
[----:B------:R0:W-:Y:S01]  /*e1d0*/  STL [R1+0xed0], R5 ;  /* 0x000ed00501007387 */ /* 0x0001e20000100800 */
[-C--:B------:R-:W-:Y:S02]  /*e1e0*/  LEA.HI.X.SX32 R19, R19, R2.reuse, 0x1, P2 ;  /* 0x0000000213137211 */ /* 0x080fe400010f0eff */
[----:B0-----:R-:W-:-:S02]  /*e1f0*/  LEA.HI.X.SX32 R5, R4, R2, 0x1, P3 ;  /* 0x0000000204057211 */ /* 0x001fc400018f0eff */
[-C--:B------:R-:W-:Y:S02]  /*e200*/  LEA.HI.X.SX32 R18, R18, R2.reuse, 0x1, P1 ;  /* 0x0000000212127211 */ /* 0x080fe400008f0eff */
[-C--:B------:R-:W-:Y:S02]  /*e210*/  LEA.HI.X.SX32 R27, R27, R2.reuse, 0x1, P6 ;  /* 0x000000021b1b7211 */ /* 0x080fe400030f0eff */
[-C--:B------:R-:W-:Y:S02]  /*e220*/  LEA.HI.X.SX32 R28, R28, R2.reuse, 0x1, P5 ;  /* 0x000000021c1c7211 */ /* 0x080fe400028f0eff */
[----:B------:R-:W-:Y:S02]  /*e230*/  LEA.HI.X.SX32 R3, R3, R2, 0x1, P0 ;  /* 0x0000000203037211 */ /* 0x000fe400000f0eff */
[----:B---3--:R-:W-:-:S05]  /*e240*/  IADD3 R6, P4, R29, R20, RZ ;  /* 0x000000141d067210 */ /* 0x008fca0007f9e0ff */
[----:B------:R0:W-:Y:S04]  /*e250*/  STL [R1+0xf0c], R6 ;  /* 0x000f0c0601007387 */ /* 0x0001e80000100800 */
[----:B0-----:R-:W3:Y:S04]  /*e260*/  LDL.LU R6, [R1+0x18] ;  /* 0x0000180001067983 */ /* 0x001ee80000300800 */
[----:B------:R0:W-:Y:S01]  /*e270*/  STL [R1+0xed8], R5 ;  /* 0x000ed80501007387 */ /* 0x0001e20000100800 */
[----:B----4-:R-:W-:-:S03]  /*e280*/  IADD3 R4, P3, R0, R20, RZ ;  /* 0x0000001400047210 */ /* 0x010fc60007f7e0ff */
[----:B0-----:R-:W4:Y:S04]  /*e290*/  LDL.LU R5, [R1+0x10] ;  /* 0x0000100001057983 */ /* 0x001f280000300800 */
[----:B------:R0:W-:Y:S04]  /*e2a0*/  STL [R1+0xf14], R4 ;  /* 0x000f140401007387 */ /* 0x0001e80000100800 */
[----:B0-----:R-:W4:Y:S04]  /*e2b0*/  LDL.LU R4, [R1+0x8] ;  /* 0x0000080001047983 */ /* 0x001f280000300800 */
[----:B------:R0:W-:Y:S02]  /*e2c0*/  STL [R1+0xee0], R19 ;  /* 0x000ee01301007387 */ /* 0x0001e40000100800 */
[----:B0-----:R-:W-:-:S05]  /*e2d0*/  IADD3 R19, P2, R24, R20, RZ ;  /* 0x0000001418137210 */ /* 0x001fca0007f5e0ff */
[----:B------:R0:W-:Y:S04]  /*e2e0*/  STL [R1+0xf1c], R19 ;  /* 0x000f1c1301007387 */ /* 0x0001e80000100800 */
[----:B0-----:R-:W4:Y:S04]  /*e2f0*/  LDL.LU R19, [R1+0x1778] ;  /* 0x0017780001137983 */ /* 0x001f280000300800 */
[----:B------:R5:W-:Y:S02]  /*e300*/  STL [R1+0xee8], R18 ;  /* 0x000ee81201007387 */ /* 0x000be40000100800 */
[----:B-----5:R-:W-:-:S05]  /*e310*/  IADD3 R18, P1, R16, R20, RZ ;  /* 0x0000001410127210 */ /* 0x020fca0007f3e0ff */
[----:B------:R0:W-:Y:S04]  /*e320*/  STL [R1+0xf24], R18 ;  /* 0x000f241201007387 */ /* 0x0001e80000100800 */
[----:B0-----:R-:W5:Y:S04]  /*e330*/  LDL.LU R18, [R1+0x1774] ;  /* 0x0017740001127983 */ /* 0x001f680000300800 */
[----:B------:R0:W-:Y:S02]  /*e340*/  STL [R1+0xef0], R27 ;  /* 0x000ef01b01007387 */ /* 0x0001e40000100800 */
[----:B0-----:R-:W-:-:S05]  /*e350*/  IADD3 R27, P6, R15, R20, RZ ;  /* 0x000000140f1b7210 */ /* 0x001fca0007fde0ff */
[----:B------:R0:W-:Y:S04]  /*e360*/  STL [R1+0xf2c], R27 ;  /* 0x000f2c1b01007387 */ /* 0x0001e80000100800 */
[----:B0-----:R-:W5:Y:S04]  /*e370*/  LDL.LU R27, [R1+0x1770] ;  /* 0x00177000011b7983 */ /* 0x001f680000300800 */
[----:B------:R0:W-:Y:S02]  /*e380*/  STL [R1+0xef8], R28 ;  /* 0x000ef81c01007387 */ /* 0x0001e40000100800 */
[----:B0-----:R-:W-:-:S05]  /*e390*/  IADD3 R28, P5, R14, R20, RZ ;  /* 0x000000140e1c7210 */ /* 0x001fca0007fbe0ff */
[----:B------:R0:W-:Y:S01]  /*e3a0*/  STL [R1+0xf34], R28 ;  /* 0x000f341c01007387 */ /* 0x0001e20000100800 */
[----:B------:R-:W-:-:S03]  /*e3b0*/  LEA.HI.X.SX32 R29, R29, R2, 0x1, P4 ;  /* 0x000000021d1d7211 */ /* 0x000fc600020f0eff */
        /* <DEDUP_REMOVED lines=8> */
[----:B------:R0:W-:Y:S04]  /*e440*/  STL [R1+0xf44], R29 ;  /* 0x000f441d01007387 */ /* 0x0001e80000100800 */
[----:B0-----:R-:W5:Y:S04]  /*e450*/  LDL.LU R29, [R1+0x1768] ;  /* 0x00176800011d7983 */ /* 0x001f680000300800 */
[----:B------:R0:W-:Y:S02]  /*e460*/  STL [R1+0xf10], R0 ;  /* 0x000f100001007387 */ /* 0x0001e40000100800 */
[----:B0-----:R-:W-:-:S05]  /*e470*/  IADD3 R0, P3, R12, R20, RZ ;  /* 0x000000140c007210 */ /* 0x001fca0007f7e0ff */
[----:B------:R0:W-:Y:S04]  /*e480*/  STL [R1+0xf4c], R0 ;  /* 0x000f4c0001007387 */ /* 0x0001e80000100800 */
[----:B0-----:R-:W5:Y:S01]  /*e490*/  LDL.LU R0, [R1+0x1764] ;  /* 0x0017640001007983 */ /* 0x001f620000300800 */
[----:B------:R-:W-:-:S05]  /*e4a0*/  LEA.HI.X.SX32 R24, R24, R2, 0x1, P2 ;  /* 0x0000000218187211 */ /* 0x000fca00010f0eff */
[----:B------:R2:W-:Y:S02]  /*e4b0*/  STL [R1+0xf18], R24 ;  /* 0x000f181801007387 */ /* 0x0005e40000100800 */
[----:B--2---:R-:W-:-:S05]  /*e4c0*/  IADD3 R24, P2, R11, R20, RZ ;  /* 0x000000140b187210 */ /* 0x004fca0007f5e0ff */
[----:B------:R0:W-:Y:S02]  /*e4d0*/  STL [R1+0xf54], R24 ;  /* 0x000f541801007387 */ /* 0x0001e40000100800 */
[----:B0-----:R-:W-:Y:S02]  /*e4e0*/  LEA.HI.X.SX32 R24, R16, R2, 0x1, P1 ;  /* 0x0000000210187211 */ /* 0x001fe400008f0eff */
[----:B------:R-:W-:-:S03]  /*e4f0*/  IADD3 R16, P1, R10, R20, RZ ;  /* 0x000000140a107210 */ /* 0x000fc60007f3e0ff */
[----:B------:R0:W-:Y:S04]  /*e500*/  STL [R1+0xf20], R24 ;  /* 0x000f201801007387 */ /* 0x0001e80000100800 */
[----:B------:R1:W-:Y:S01]  /*e510*/  STL [R1+0xf5c], R16 ;  /* 0x000f5c1001007387 */ /* 0x0003e20000100800 */
[----:B0-----:R-:W-:Y:S02]  /*e520*/  LEA.HI.X.SX32 R24, R15, R2, 0x1, P6 ;  /* 0x000000020f187211 */ /* 0x001fe400030f0eff */
[----:B------:R-:W-:Y:S02]  /*e530*/  IADD3 R15, P6, R9, R20, RZ ;  /* 0x00000014090f7210 */ /* 0x000fe40007fde0ff */
[----:B-1----:R-:W-:Y:S01]  /*e540*/  LEA.HI.X.SX32 R16, R14, R2, 0x1, P5 ;  /* 0x000000020e107211 */ /* 0x002fe200028f0eff */
[----:B------:R-:W-:Y:S01]  /*e550*/  STL [R1+0xf28], R24 ;  /* 0x000f281801007387 */ /* 0x000fe20000100800 */
[----:B------:R-:W-:-:S03]  /*e560*/  IADD3 R14, P5, R8, R20, RZ ;  /* 0x00000014080e7210 */ /* 0x000fc60007fbe0ff */
[----:B------:R0:W-:Y:S04]  /*e570*/  STL [R1+0xf64], R15 ;  /* 0x000f640f01007387 */ /* 0x0001e80000100800 */
[----:B------:R-:W-:Y:S01]  /*e580*/  STL [R1+0xf30], R16 ;  /* 0x000f301001007387 */ /* 0x000fe20000100800 */
[----:B0-----:R-:W-:Y:S02]  /*e590*/  LEA.HI.X.SX32 R15, R13, R2, 0x1, P0 ;  /* 0x000000020d0f7211 */ /* 0x001fe400000f0eff */
[----:B------:R-:W-:Y:S01]  /*e5a0*/  IADD3 R13, P0, R7, R20, RZ ;  /* 0x00000014070d7210 */ /* 0x000fe20007f1e0ff */
[----:B------:R0:W-:Y:S04]  /*e5b0*/  STL [R1+0xf6c], R14 ;  /* 0x000f6c0e01007387 */ /* 0x0001e80000100800 */
[----:B------:R-:W-:Y:S01]  /*e5c0*/  STL [R1+0xf38], R15 ;  /* 0x000f380f01007387 */ /* 0x000fe20000100800 */
[----:B------:R-:W-:-:S02]  /*e5d0*/  LEA.HI.X.SX32 R12, R12, R2, 0x1, P3 ;  /* 0x000000020c0c7211 */ /* 0x000fc400018f0eff */
[----:B0-----:R-:W-:Y:S02]  /*e5e0*/  LEA.HI.X.SX32 R14, R17, R2, 0x1, P4 ;  /* 0x00000002110e7211 */ /* 0x001fe400020f0eff */
[----:B------:R-:W2:Y:S04]  /*e5f0*/  LDL.LU R17, [R1+0x1e0] ;  /* 0x0001e00001117983 */ /* 0x000ea80000300800 */
[----:B------:R3:W-:Y:S04]  /*e600*/  STL [R1+0xf74], R13 ;  /* 0x000f740d01007387 */ /* 0x0007e80000100800 */
[----:B------:R4:W-:Y:S01]  /*e610*/  STL [R1+0xf40], R14 ;  /* 0x000f400e01007387 */ /* 0x0009e20000100800 */
[----:B---3--:R-:W-:-:S02]  /*e620*/  IADD3 R13, P4, R6, R20, RZ ;  /* 0x00000014060d7210 */ /* 0x008fc40007f9e0ff */
[----:B----4-:R-:W-:-:S03]  /*e630*/  IADD3 R14, P3, R5, R20, RZ ;  /* 0x00000014050e7210 */ /* 0x010fc60007f7e0ff */
[----:B------:R0:W-:Y:S04]  /*e640*/  STL [R1+0xf7c], R13 ;  /* 0x000f7c0d01007387 */ /* 0x0001e80000100800 */
[----:B------:R1:W-:Y:S01]  /*e650*/  STL [R1+0xf48], R12 ;  /* 0x000f480c01007387 */ /* 0x0003e20000100800 */
[-C--:B------:R-:W-:Y:S02]  /*e660*/  LEA.HI.X.SX32 R9, R9, R2.reuse, 0x1, P6 ;  /* 0x0000000209097211 */ /* 0x080fe400030f0eff */
[-C--:B0-----:R-:W-:Y:S02]  /*e670*/  LEA.HI.X.SX32 R13, R11, R2.reuse, 0x1, P2 ;  /* 0x000000020b0d7211 */ /* 0x081fe400010f0eff */
[----:B------:R-:W-:Y:S02]  /*e680*/  LEA.HI.X.SX32 R11, R10, R2, 0x1, P1 ;  /* 0x000000020a0b7211 */ /* 0x000fe400008f0eff */
[----:B-1----:R-:W-:Y:S01]  /*e690*/  IADD3 R12, P2, R4, R20, RZ ;  /* 0x00000014040c7210 */ /* 0x002fe20007f5e0ff */
[----:B------:R-:W-:Y:S04]  /*e6a0*/  STL [R1+0xf84], R14 ;  /* 0x000f840e01007387 */ /* 0x000fe80000100800 */
[----:B------:R-:W-:Y:S04]  /*e6b0*/  STL [R1+0xf50], R13 ;  /* 0x000f500d01007387 */ /* 0x000fe80000100800 */
[----:B------:R-:W-:Y:S04]  /*e6c0*/  STL [R1+0xf8c], R12 ;  /* 0x000f8c0c01007387 */ /* 0x000fe80000100800 */
[----:B------:R5:W-:Y:S01]  /*e6d0*/  STL [R1+0xf58], R11 ;  /* 0x000f580b01007387 */ /* 0x000be20000100800 */
[----:B------:R-:W-:-:S02]  /*e6e0*/  LEA.HI.X.SX32 R6, R6, R2, 0x1, P4 ;  /* 0x0000000206067211 */ /* 0x000fc400020f0eff */
[-C--:B-----5:R-:W-:Y:S02]  /*e6f0*/  IADD3 R11, P6, R29, R20.reuse, RZ ;  /* 0x000000141d0b7210 */ /* 0x0a0fe40007fde0ff */
[----:B------:R-:W-:-:S05]  /*e700*/  IADD3 R10, P1, R0, R20, RZ ;  /* 0x00000014000a7210 */ /* 0x000fca0007f3e0ff */
[----:B------:R0:W-:Y:S04]  /*e710*/  STL [R1+0xf94], R10 ;  /* 0x000f940a01007387 */ /* 0x0001e80000100800 */
[----:B------:R1:W-:Y:S01]  /*e720*/  STL [R1+0xf60], R9 ;  /* 0x000f600901007387 */ /* 0x0003e20000100800 */
[-C--:B0-----:R-:W-:Y:S02]  /*e730*/  LEA.HI.X.SX32 R10, R8, R2.reuse, 0x1, P5 ;  /* 0x00000002080a7211 */ /* 0x081fe400028f0eff */
[----:B------:R-:W-:Y:S02]  /*e740*/  LEA.HI.X.SX32 R8, R7, R2, 0x1, P0 ;  /* 0x0000000207087211 */ /* 0x000fe400000f0eff */
[-C--:B-1----:R-:W-:Y:S01]  /*e750*/  IADD3 R9, P5, R28, R20.reuse, RZ ;  /* 0x000000141c097210 */ /* 0x082fe20007fbe0ff */
[----:B------:R-:W-:Y:S01]  /*e760*/  STL [R1+0xf9c], R11 ;  /* 0x000f9c0b01007387 */ /* 0x000fe20000100800 */
[----:B------:R-:W-:-:S03]  /*e770*/  IADD3 R7, P0, R27, R20, RZ ;  /* 0x000000141b077210 */ /* 0x000fc60007f1e0ff */
[----:B------:R-:W-:Y:S04]  /*e780*/  STL [R1+0xf68], R10 ;  /* 0x000f680a01007387 */ /* 0x000fe80000100800 */
[----:B------:R-:W-:Y:S04]  /*e790*/  STL [R1+0xfa4], R9 ;  /* 0x000fa40901007387 */ /* 0x000fe80000100800 */
[----:B------:R0:W-:Y:S04]  /*e7a0*/  STL [R1+0xf70], R8 ;  /* 0x000f700801007387 */ /* 0x0001e80000100800 */
[----:B------:R1:W-:Y:S04]  /*e7b0*/  STL [R1+0xfac], R7 ;  /* 0x000fac0701007387 */ /* 0x0003e80000100800 */
[----:B------:R3:W-:Y:S01]  /*e7c0*/  STL [R1+0xf78], R6 ;  /* 0x000f780601007387 */ /* 0x0007e20000100800 */
[----:B0-----:R-:W-:-:S02]  /*e7d0*/  IADD3 R8, P4, R3, R20, RZ ;  /* 0x0000001403087210 */ /* 0x001fc40007f9e0ff */
[-C--:B-1----:R-:W-:Y:S02]  /*e7e0*/  LEA.HI.X.SX32 R7, R5, R2.reuse, 0x1, P3 ;  /* 0x0000000205077211 */ /* 0x082fe400018f0eff */
[----:B------:R-:W-:Y:S02]  /*e7f0*/  LEA.HI.X.SX32 R5, R4, R2, 0x1, P2 ;  /* 0x0000000204057211 */ /* 0x000fe400010f0eff */
[----:B---3--:R-:W-:Y:S01]  /*e800*/  IADD3 R6, P3, R18, R20, RZ ;  /* 0x0000001412067210 */ /* 0x008fe20007f7e0ff */
[----:B------:R-:W-:Y:S04]  /*e810*/  STL [R1+0xfb4], R8 ;  /* 0x000fb40801007387 */ /* 0x000fe80000100800 */
[----:B------:R-:W-:Y:S04]  /*e820*/  STL [R1+0xf80], R7 ;  /* 0x000f800701007387 */ /* 0x000fe80000100800 */
[----:B------:R0:W-:Y:S04]  /*e830*/  STL [R1+0xfb8], R6 ;  /* 0x000fb80601007387 */ /* 0x0001e80000100800 */
[----:B------:R1:W-:Y:S01]  /*e840*/  STL [R1+0xf88], R5 ;  /* 0x000f880501007387 */ /* 0x0003e20000100800 */
[----:B0-----:R-:W-:-:S03]  /*e850*/  LEA.HI.X.SX32 R6, R0, R2, 0x1, P1 ;  /* 0x0000000200067211 */ /* 0x001fc600008f0eff */
[----:B------:R-:W3:Y:S01]  /*e860*/  LDL.LU R0, [R1+0x1760] ;  /* 0x0017600001007983 */ /* 0x000ee20000300800 */
[----:B------:R-:W-:Y:S01]  /*e870*/  IADD3 R4, P2, R19, R20, RZ ;  /* 0x0000001413047210 */ /* 0x000fe20007f5e0ff */
[----:B------:R-:W-:Y:S01]  /*e880*/  IMAD R21, R21, UR9, RZ ;  /* 0x0000000915157c24 */ /* 0x000fe2000f8e02ff */
[----:B-1----:R-:W-:Y:S01]  /*e890*/  LEA.HI.X.SX32 R5, R29, R2, 0x1, P6 ;  /* 0x000000021d057211 */ /* 0x002fe200030f0eff */
[----:B------:R-:W-:Y:S02]  /*e8a0*/  IMAD R22, R22, UR9, RZ ;  /* 0x0000000916167c24 */ /* 0x000fe4000f8e02ff */
[----:B------:R0:W-:Y:S01]  /*e8b0*/  STL [R1+0xfbc], R4 ;  /* 0x000fbc0401007387 */ /* 0x0001e20000100800 */
[----:B------:R-:W-:-:S03]  /*e8c0*/  IMAD R26, R26, UR9, RZ ;  /* 0x000000091a1a7c24 */ /* 0x000fc6000f8e02ff */
[----:B------:R1:W-:Y:S01]  /*e8d0*/  STL [R1+0xf90], R6 ;  /* 0x000f900601007387 */ /* 0x0003e20000100800 */
[-C--:B0-----:R-:W-:Y:S01]  /*e8e0*/  IADD3 R4, P1, R21, R20.reuse, RZ ;  /* 0x0000001415047210 */ /* 0x081fe20007f3e0ff */
[----:B------:R-:W-:Y:S01]  /*e8f0*/  IMAD R25, R25, UR9, RZ ;  /* 0x0000000919197c24 */ /* 0x000fe2000f8e02ff */
[----:B-1----:R-:W-:-:S03]  /*e900*/  IADD3 R6, P6, R22, R20, RZ ;  /* 0x0000001416067210 */ /* 0x002fc60007fde0ff */
[----:B------:R0:W-:Y:S01]  /*e910*/  STL [R1+0xfc0], R4 ;  /* 0x000fc00401007387 */ /* 0x0001e20000100800 */
[----:B------:R-:W-:-:S03]  /*e920*/  IMAD R23, R23, UR9, RZ ;  /* 0x0000000917177c24 */ /* 0x000fc6000f8e02ff */
[----:B------:R1:W-:Y:S01]  /*e930*/  STL [R1+0xf98], R5 ;  /* 0x000f980501007387 */ /* 0x0003e20000100800 */
[----:B0-----:R-:W-:-:S03]  /*e940*/  LEA.HI.X.SX32 R4, R28, R2, 0x1, P5 ;  /* 0x000000021c047211 */ /* 0x001fc600028f0eff */
[----:B------:R0:W-:Y:S01]  /*e950*/  STL [R1+0xfc4], R6 ;  /* 0x000fc40601007387 */ /* 0x0001e20000100800 */
[----:B-1----:R-:W-:-:S03]  /*e960*/  IADD3 R5, P5, R26, R20, RZ ;  /* 0x000000141a057210 */ /* 0x002fc60007fbe0ff */
[----:B------:R1:W-:Y:S04]  /*e970*/  STL [R1+0xfa0], R4 ;  /* 0x000fa00401007387 */ /* 0x0003e80000100800 */
[----:B------:R4:W-:Y:S01]  /*e980*/  STL [R1+0xfc8], R5 ;  /* 0x000fc80501007387 */ /* 0x0009e20000100800 */
[----:B0-----:R-:W-:Y:S02]  /*e990*/  LEA.HI.X.SX32 R6, R27, R2, 0x1, P0 ;  /* 0x000000021b067211 */ /* 0x001fe400000f0eff */
[----:B-1----:R-:W-:-:S03]  /*e9a0*/  IADD3 R4, P0, R25, R20, RZ ;  /* 0x0000001419047210 */ /* 0x002fc60007f1e0ff */
[----:B------:R-:W-:Y:S01]  /*e9b0*/  STL [R1+0xfa8], R6 ;  /* 0x000fa80601007387 */ /* 0x000fe20000100800 */
[----:B----4-:R-:W-:Y:S02]  /*e9c0*/  LEA.HI.X.SX32 R5, R3, R2, 0x1, P4 ;  /* 0x0000000203057211 */ /* 0x010fe400020f0eff */
[----:B------:R-:W-:Y:S01]  /*e9d0*/  IADD3 R3, P4, R23, R20, RZ ;  /* 0x0000001417037210 */ /* 0x000fe20007f9e0ff */
[----:B------:R0:W-:Y:S04]  /*e9e0*/  STL [R1+0xfcc], R4 ;  /* 0x000fcc0401007387 */ /* 0x0001e80000100800 */
[----:B------:R2:W-:Y:S04]  /*e9f0*/  STL [R1+0xfb0], R5 ;  /* 0x000fb00501007387 */ /* 0x0005e80000100800 */
[----:B------:R1:W-:Y:S01]  /*ea00*/  STL [R1+0xc78], R3 ;  /* 0x000c780301007387 */ /* 0x0003e20000100800 */
[----:B0-----:R-:W-:-:S02]  /*ea10*/  LEA.HI.X.SX32 R4, R18, R2, 0x1, P3 ;  /* 0x0000000212047211 */ /* 0x001fc400018f0eff */
[-C--:B------:R-:W-:Y:S02]  /*ea20*/  LEA.HI.X.SX32 R6, R21, R2.reuse, 0x1, P1 ;  /* 0x0000000215067211 */ /* 0x080fe400008f0eff */
[----:B--2---:R-:W-:Y:S02]  /*ea30*/  IADD3 R5, P3, R17, UR12, RZ ;  /* 0x0000000c11057c10 */ /* 0x004fe4000ff7e0ff */
[-C--:B-1----:R-:W-:Y:S01]  /*ea40*/  LEA.HI.X.SX32 R3, R19, R2.reuse, 0x1, P2 ;  /* 0x0000000213037211 */ /* 0x082fe200010f0eff */
[----:B------:R-:W-:Y:S04]  /*ea50*/  STL [R1+0xc60], R4 ;  /* 0x000c600401007387 */ /* 0x000fe80000100800 */
[----:B------:R0:W-:Y:S04]  /*ea60*/  STL [R1+0xc64], R3 ;  /* 0x000c640301007387 */ /* 0x0001e80000100800 */
[----:B------:R-:W-:Y:S01]  /*ea70*/  STL [R1+0x9cc], R5 ;  /* 0x0009cc0501007387 */ /* 0x000fe20000100800 */
[----:B0-----:R-:W-:-:S03]  /*ea80*/  LEA.HI.X.SX32 R3, R22, R2, 0x1, P6 ;  /* 0x0000000216037211 */ /* 0x001fc600030f0eff */
[----:B------:R0:W-:Y:S02]  /*ea90*/  STL [R1+0xc68], R6 ;  /* 0x000c680601007387 */ /* 0x0001e40000100800 */
[----:B0-----:R-:W-:Y:S02]  /*eaa0*/  LEA.HI.X.SX32 R6, R26, R2, 0x1, P5 ;  /* 0x000000021a067211 */ /* 0x001fe400028f0eff */
[----:B---3--:R-:W-:-:S05]  /*eab0*/  IADD3 R4, P2, R0, UR12, RZ ;  /* 0x0000000c00047c10 */ /* 0x008fca000ff5e0ff */
[----:B------:R-:W-:Y:S04]  /*eac0*/  STL [R1+0x9d0], R4 ;  /* 0x0009d00401007387 */ /* 0x000fe80000100800 */
[----:B------:R0:W-:Y:S04]  /*ead0*/  STL [R1+0xc6c], R3 ;  /* 0x000c6c0301007387 */ /* 0x0001e80000100800 */
[----:B------:R-:W-:Y:S01]  /*eae0*/  STL [R1+0xc70], R6 ;  /* 0x000c700601007387 */ /* 0x000fe20000100800 */
[-C--:B0-----:R-:W-:Y:S02]  /*eaf0*/  LEA.HI.X.SX32 R3, R25, R2.reuse, 0x1, P0 ;  /* 0x0000000219037211 */ /* 0x081fe400000f0eff */
[----:B------:R-:W-:-:S03]  /*eb00*/  LEA.HI.X.SX32 R2, R23, R2, 0x1, P4 ;  /* 0x0000000217027211 */ /* 0x000fc600020f0eff */
[----:B------:R0:W-:Y:S04]  /*eb10*/  STL [R1+0xc74], R3 ;  /* 0x000c740301007387 */ /* 0x0001e80000100800 */
[----:B------:R1:W-:Y:S01]  /*eb20*/  STL [R1+0xa6c], R2 ;  /* 0x000a6c0201007387 */ /* 0x0003e20000100800 */
[----:B0-----:R-:W-:Y:S02]  /*eb30*/  LEA.HI.X.SX32 R3, R17, UR13, 0x1, P3 ;  /* 0x0000000d11037c11 */ /* 0x001fe400098f0eff */
[----:B-1----:R-:W-:Y:S02]  /*eb40*/  LEA.HI.X.SX32 R2, R0, UR13, 0x1, P2 ;  /* 0x0000000d00027c11 */ /* 0x002fe400090f0eff */
[----:B------:R-:W2:Y:S04]  /*eb50*/  LDL.LU R0, [R1+0x175c] ;  /* 0x00175c0001007983 */ /* 0x000ea80000300800 */
[----:B------:R-:W-:Y:S04]  /*eb60*/  STL [R1+0x9c4], R3 ;  /* 0x0009c40301007387 */ /* 0x000fe80000100800 */
[----:B------:R-:W-:Y:S04]  /*eb70*/  STL [R1+0x9c8], R2 ;  /* 0x0009c80201007387 */ /* 0x000fe80000100800 */
[----:B------:R-:W-:Y:S04]  /*eb80*/  STL [R1+0xa18], RZ ;  /* 0x000a18ff01007387 */ /* 0x000fe80000100800 */
        /* <DEDUP_REMOVED lines=492> */
[----:B------:R-:W-:Y:S01]  /*10a50*/  STL [R1+0x110], RZ ;  /* 0x000110ff01007387 */ /* 0x000fe20000100800 */
[----:B------:R-:W-:-:S03]  /*10a60*/  UIMAD UR31, UR10, 0x1f, URZ ;  /* 0x0000001f0a1f78a4 */ /* 0x000fc6000f8e023f */
[----:B------:R-:W-:Y:S04]  /*10a70*/  STL [R1+0x114], RZ ;  /* 0x000114ff01007387 */ /* 0x000fe80000100800 */
[----:B------:R-:W-:Y:S04]  /*10a80*/  STL [R1+0x118], RZ ;  /* 0x000118ff01007387 */ /* 0x000fe80000100800 */
[----:B------:R-:W-:Y:S04]  /*10a90*/  STL [R1+0x11c], RZ ;  /* 0x00011cff01007387 */ /* 0x000fe80000100800 */
[----:B------:R-:W-:Y:S04]  /*10aa0*/  STL [R1+0xf0], RZ ;  /* 0x0000f0ff01007387 */ /* 0x000fe80000100800 */
[----:B------:R-:W-:Y:S04]  /*10ab0*/  STL [R1+0xf4], RZ ;  /* 0x0000f4ff01007387 */ /* 0x000fe80000100800 */
[----:B------:R-:W-:Y:S01]  /*10ac0*/  STL [R1+0xf8], RZ ;  /* 0x0000f8ff01007387 */ /* 0x000fe20000100800 */
[----:B------:R-:W-:-:S03]  /*10ad0*/  IADD3 R7, P0, R5, UR31, RZ ;  /* 0x0000001f05077c10 */ /* 0x000fc6000ff1e0ff */
[----:B------:R-:W-:Y:S01]  /*10ae0*/  STL [R1+0xfc], RZ ;  /* 0x0000fcff01007387 */ /* 0x000fe20000100800 */
[----:B------:R-:W-:-:S03]  /*10af0*/  USHF.R.S32.HI UR29, URZ, 0x1f, UR31 ;  /* 0x0000001f3f1d7899 */ /* 0x000fc6000801141f */
[----:B------:R-:W-:Y:S01]  /*10b00*/  STL [R1+0xd0], RZ ;  /* 0x0000d0ff01007387 */ /* 0x000fe20000100800 */
[----:B------:R-:W-:-:S03]  /*10b10*/  IADD3 R6, P1, R4, UR31, RZ ;  /* 0x0000001f04067c10 */ /* 0x000fc6000ff3e0ff */
[----:B------:R-:W-:Y:S04]  /*10b20*/  STL [R1+0xd4], RZ ;  /* 0x0000d4ff01007387 */ /* 0x000fe80000100800 */
[----:B------:R-:W-:Y:S04]  /*10b30*/  STL [R1+0xd8], RZ ;  /* 0x0000d8ff01007387 */ /* 0x000fe80000100800 */
[----:B------:R-:W-:Y:S04]  /*10b40*/  STL [R1+0xdc], RZ ;  /* 0x0000dcff01007387 */ /* 0x000fe80000100800 */
[----:B------:R-:W-:Y:S04]  /*10b50*/  STL [R1+0xc0], RZ ;  /* 0x0000c0ff01007387 */ /* 0x000fe80000100800 */
[----:B------:R-:W-:Y:S04]  /*10b60*/  STL [R1+0xc4], RZ ;  /* 0x0000c4ff01007387 */ /* 0x000fe80000100800 */
[----:B------:R-:W-:Y:S04]  /*10b70*/  STL [R1+0xc8], RZ ;  /* 0x0000c8ff01007387 */ /* 0x000fe80000100800 */
[----:B------:R0:W-:Y:S04]  /*10b80*/  STL [R1+0xa74], R7 ;  /* 0x000a740701007387 */ /* 0x0001e80000100800 */
[----:B------:R-:W-:Y:S04]  /*10b90*/  STL [R1+0xcc], RZ ;  /* 0x0000ccff01007387 */ /* 0x000fe80000100800 */
[----:B------:R1:W-:Y:S01]  /*10ba0*/  STL [R1+0xa7c], R6 ;  /* 0x000a7c0601007387 */ /* 0x0003e20000100800 */
[----:B0-----:R-:W-:-:S02]  /*10bb0*/  IADD3.X R7, R3, UR29, RZ, P0, !PT ;  /* 0x0000001d03077c10 */ /* 0x001fc400087fe4ff */
[----:B-1----:R-:W-:-:S03]  /*10bc0*/  IADD3.X R6, R2, UR29, RZ, P1, !PT ;  /* 0x0000001d02067c10 */ /* 0x002fc60008ffe4ff */
[----:B------:R0:W-:Y:S04]  /*10bd0*/  STL [R1+0xa70], R7 ;  /* 0x000a700701007387 */ /* 0x0001e80000100800 */
[----:B------:R1:W-:Y:S04]  /*10be0*/  STL [R1+0xa78], R6 ;  /* 0x000a780601007387 */ /* 0x0003e80000100800 */
[----:B------:R-:W3:Y:S01]  /*10bf0*/  LDL.LU R17, [R1+0x8c4] ;  /* 0x0008c40001117983 */ /* 0x000ee20000300800 */
[----:B------:R-:W-:-:S04]  /*10c00*/  UIMAD UR27, UR10, 0x1e, URZ ;  /* 0x0000001e0a1b78a4 */ /* 0x000fc8000f8e023f */
[----:B------:R-:W-:Y:S02]  /*10c10*/  USHF.R.S32.HI UR25, URZ, 0x1f, UR27 ;  /* 0x0000001f3f197899 */ /* 0x000fe4000801141b */
[----:B0-----:R-:W-:Y:S02]  /*10c20*/  IADD3 R7, P0, R5, UR27, RZ ;  /* 0x0000001b05077c10 */ /* 0x001fe4000ff1e0ff */
[----:B-1----:R-:W-:Y:S01]  /*10c30*/  IADD3 R6, P1, R4, UR27, RZ ;  /* 0x0000001b04067c10 */ /* 0x002fe2000ff3e0ff */
[----:B------:R-:W-:Y:S02]  /*10c40*/  UIMAD UR23, UR10, 0x1d, URZ ;  /* 0x0000001d0a1778a4 */ /* 0x000fe4000f8e023f */
[----:B------:R0:W-:Y:S04]  /*10c50*/  STL [R1+0xa84], R7 ;  /* 0x000a840701007387 */ /* 0x0001e80000100800 */
[----:B------:R-:W-:Y:S04]  /*10c60*/  STL [R1+0xa0], RZ ;  /* 0x0000a0ff01007387 */ /* 0x000fe80000100800 */
[----:B------:R1:W-:Y:S01]  /*10c70*/  STL [R1+0xa8c], R6 ;  /* 0x000a8c0601007387 */ /* 0x0003e20000100800 */
[----:B0-----:R-:W-:Y:S01]  /*10c80*/  IADD3.X R7, R3, UR25, RZ, P0, !PT ;  /* 0x0000001903077c10 */ /* 0x001fe200087fe4ff */
[----:B------:R-:W-:-:S04]  /*10c90*/  USHF.R.S32.HI UR21, URZ, 0x1f, UR23 ;  /* 0x0000001f3f157899 */ /* 0x000fc80008011417 */
[----:B------:R0:W-:Y:S01]  /*10ca0*/  STL [R1+0xa80], R7 ;  /* 0x000a800701007387 */ /* 0x0001e20000100800 */
[----:B-1----:R-:W-:-:S05]  /*10cb0*/  IADD3.X R6, R2, UR25, RZ, P1, !PT ;  /* 0x0000001902067c10 */ /* 0x002fca0008ffe4ff */
[----:B------:R1:W-:Y:S01]  /*10cc0*/  STL [R1+0xa88], R6 ;  /* 0x000a880601007387 */ /* 0x0003e20000100800 */
[----:B0-----:R-:W-:Y:S01]  /*10cd0*/  IADD3 R7, P0, R5, UR23, RZ ;  /* 0x0000001705077c10 */ /* 0x001fe2000ff1e0ff */
[----:B------:R-:W-:-:S04]  /*10ce0*/  UIMAD UR61, UR10, 0x1c, URZ ;  /* 0x0000001c0a3d78a4 */ /* 0x000fc8000f8e023f */
[----:B------:R0:W-:Y:S01]  /*10cf0*/  STL [R1+0xa94], R7 ;  /* 0x000a940701007387 */ /* 0x0001e20000100800 */
[----:B-1----:R-:W-:-:S03]  /*10d00*/  IADD3 R6, P1, R4, UR23, RZ ;  /* 0x0000001704067c10 */ /* 0x002fc6000ff3e0ff */
        /* <DEDUP_REMOVED lines=25> */
[----:B------:R-:W-:Y:S01]  /*10ea0*/  UIMAD UR15, UR10, 0x19, URZ ;  /* 0x000000190a0f78a4 */ /* 0x000fe2000f8e023f */
[----:B-1----:R-:W-:-:S03]  /*10eb0*/  IADD3.X R6, R2, UR17, RZ, P1, !PT ;  /* 0x0000001102067c10 */ /* 0x002fc60008ffe4ff */
[----:B------:R0:W-:Y:S04]  /*10ec0*/  STL [R1+0xab0], R7 ;  /* 0x000ab00701007387 */ /* 0x0001e80000100800 */
[----:B------:R1:W-:Y:S01]  /*10ed0*/  STL [R1+0xab8], R6 ;  /* 0x000ab80601007387 */ /* 0x0003e20000100800 */
[----:B0-----:R-:W-:Y:S02]  /*10ee0*/  IADD3 R7, P4, R5, UR16, RZ ;  /* 0x0000001005077c10 */ /* 0x001fe4000ff9e0ff */
[----:B-1----:R-:W-:-:S03]  /*10ef0*/  IADD3 R6, P6, R4, UR16, RZ ;  /* 0x0000001004067c10 */ /* 0x002fc6000ffde0ff */
[----:B------:R-:W-:Y:S01]  /*10f00*/  STL [R1+0xac4], R7 ;  /* 0x000ac40701007387 */ /* 0x000fe20000100800 */
[----:B------:R-:W-:-:S03]  /*10f10*/  UIMAD UR12, UR10, 0x18, URZ ;  /* 0x000000180a0c78a4 */ /* 0x000fc6000f8e023f */
[----:B------:R0:W-:Y:S01]  /*10f20*/  STL [R1+0xacc], R6 ;  /* 0x000acc0601007387 */ /* 0x0001e20000100800 */
[----:B------:R-:W-:Y:S01]  /*10f30*/  UIMAD UR13, UR10, 0x17, URZ ;  /* 0x000000170a0d78a4 */ /* 0x000fe2000f8e023f */
[----:B0-----:R-:W-:Y:S02]  /*10f40*/  IADD3 R6, P5, R5, UR15, RZ ;  /* 0x0000000f05067c10 */ /* 0x001fe4000ffbe0ff */
[----:B------:R-:W-:Y:S01]  /*10f50*/  IADD3 R7, P3, R4, UR15, RZ ;  /* 0x0000000f04077c10 */ /* 0x000fe2000ff7e0ff */
[----:B------:R-:W-:Y:S02]  /*10f60*/  USHF.R.S32.HI UR59, URZ, 0x1f, UR16 ;  /* 0x0000001f3f3b7899 */ /* 0x000fe40008011410 */
[----:B------:R-:W-:Y:S02]  /*10f70*/  UIMAD UR58, UR10, 0x16, URZ ;  /* 0x000000160a3a78a4 */ /* 0x000fe4000f8e023f */
[----:B------:R-:W-:Y:S02]  /*10f80*/  USHF.R.S32.HI UR57, URZ, 0x1f, UR15 ;  /* 0x0000001f3f397899 */ /* 0x000fe4000801140f */
[----:B------:R-:W-:-:S02]  /*10f90*/  UIMAD UR56, UR10, 0x15, URZ ;  /* 0x000000150a3878a4 */ /* 0x000fc4000f8e023f */
[----:B------:R-:W-:Y:S02]  /*10fa0*/  USHF.R.S32.HI UR55, URZ, 0x1f, UR12 ;  /* 0x0000001f3f377899 */ /* 0x000fe4000801140c */
[----:B------:R-:W-:Y:S02]  /*10fb0*/  UIMAD UR54, UR10, 0x14, URZ ;  /* 0x000000140a3678a4 */ /* 0x000fe4000f8e023f */
[----:B------:R-:W-:Y:S02]  /*10fc0*/  USHF.R.S32.HI UR53, URZ, 0x1f, UR13 ;  /* 0x0000001f3f357899 */ /* 0x000fe4000801140d */
[----:B------:R-:W-:Y:S02]  /*10fd0*/  UIMAD UR52, UR10, 0x13, URZ ;  /* 0x000000130a3478a4 */ /* 0x000fe4000f8e023f */
[----:B------:R-:W-:Y:S02]  /*10fe0*/  USHF.R.S32.HI UR51, URZ, 0x1f, UR58 ;  /* 0x0000001f3f337899 */ /* 0x000fe4000801143a */
[----:B------:R-:W-:-:S02]  /*10ff0*/  UIMAD UR50, UR10, 0x12, URZ ;  /* 0x000000120a3278a4 */ /* 0x000fc4000f8e023f */
[----:B------:R-:W-:Y:S02]  /*11000*/  USHF.R.S32.HI UR49, URZ, 0x1f, UR56 ;  /* 0x0000001f3f317899 */ /* 0x000fe40008011438 */
[----:B------:R-:W-:Y:S02]  /*11010*/  UIMAD UR48, UR10, 0x11, URZ ;  /* 0x000000110a3078a4 */ /* 0x000fe4000f8e023f */
[----:B------:R-:W-:Y:S02]  /*11020*/  USHF.R.S32.HI UR47, URZ, 0x1f, UR54 ;  /* 0x0000001f3f2f7899 */ /* 0x000fe40008011436 */
[----:B------:R-:W-:Y:S02]  /*11030*/  USHF.L.U32 UR46, UR10, 0x4, URZ ;  /* 0x000000040a2e7899 */ /* 0x000fe4000800063f */
        /* <DEDUP_REMOVED lines=8> */
[----:B------:R-:W-:Y:S01]  /*110c0*/  USHF.R.S32.HI UR37, URZ, 0x1f, UR44 ;  /* 0x0000001f3f257899 */ /* 0x000fe2000801142c */
[----:B---3--:R-:W-:-:S05]  /*110d0*/  SHF.R.S32.HI R8, RZ, 0x5, R17 ;  /* 0x00000005ff087819 */ /* 0x008fca0000011411 */
[----:B------:R-:W-:Y:S04]  /*110e0*/  STL [R1+0x11b8], R8 ;  /* 0x0011b80801007387 */ /* 0x000fe80000100800 */
[----:B------:R0:W-:Y:S04]  /*110f0*/  STL [R1+0xad4], R6 ;  /* 0x000ad40601007387 */ /* 0x0001e80000100800 */
[----:B------:R1:W-:Y:S01]  /*11100*/  STL [R1+0xadc], R7 ;  /* 0x000adc0701007387 */ /* 0x0003e20000100800 */
[----:B0-----:R-:W-:Y:S02]  /*11110*/  IADD3 R6, P2, R5, UR12, RZ ;  /* 0x0000000c05067c10 */ /* 0x001fe4000ff5e0ff */
[----:B-1----:R-:W-:-:S03]  /*11120*/  IADD3 R7, P1, R4, UR12, RZ ;  /* 0x0000000c04077c10 */ /* 0x002fc6000ff3e0ff */
[----:B------:R0:W-:Y:S01]  /*11130*/  STL [R1+0xae4], R6 ;  /* 0x000ae40601007387 */ /* 0x0001e20000100800 */
[C---:B--2---:R-:W-:Y:S02]  /*11140*/  LOP3.LUT R8, R0.reuse, 0x40, RZ, 0x3c, !PT ;  /* 0x0000004000087812 */ /* 0x044fe400078e3cff */
[----:B------:R-:W-:Y:S01]  /*11150*/  IADD3.X R8, R3, UR59, RZ, P4, !PT ;  /* 0x0000003b03087c10 */ /* 0x000fe2000a7fe4ff */
[----:B------:R1:W-:Y:S01]  /*11160*/  STL [R1+0xaec], R7 ;  /* 0x000aec0701007387 */ /* 0x0003e20000100800 */
[C---:B0-----:R-:W-:Y:S02]  /*11170*/  LOP3.LUT R6, R0.reuse, 0x20, RZ, 0x3c, !PT ;  /* 0x0000002000067812 */ /* 0x041fe400078e3cff */
[----:B------:R-:W-:Y:S02]  /*11180*/  IADD3 R6, P0, R5, UR13, RZ ;  /* 0x0000000d05067c10 */ /* 0x000fe4000ff1e0ff */
[----:B-1----:R-:W-:Y:S02]  /*11190*/  LOP3.LUT R7, R0, 0x60, RZ, 0x3c, !PT ;  /* 0x0000006000077812 */ /* 0x002fe400078e3cff */
[----:B------:R-:W-:Y:S01]  /*111a0*/  IADD3 R7, P4, R4, UR13, RZ ;  /* 0x0000000d04077c10 */ /* 0x000fe2000ff9e0ff */
[----:B------:R0:W-:Y:S04]  /*111b0*/  STL [R1+0xaf4], R6 ;  /* 0x000af40601007387 */ /* 0x0001e80000100800 */
[----:B------:R1:W-:Y:S01]  /*111c0*/  STL [R1+0xac0], R8 ;  /* 0x000ac00801007387 */ /* 0x0003e20000100800 */
[----:B0-----:R-:W-:-:S03]  /*111d0*/  IADD3.X R6, R2, UR59, RZ, P6, !PT ;  /* 0x0000003b02067c10 */ /* 0x001fc6000b7fe4ff */
[----:B------:R0:W-:Y:S01]  /*111e0*/  STL [R1+0xafc], R7 ;  /* 0x000afc0701007387 */ /* 0x0001e20000100800 */
[----:B-1----:R-:W-:-:S03]  /*111f0*/  IADD3 R8, P6, R5, UR58, RZ ;  /* 0x0000003a05087c10 */ /* 0x002fc6000ffde0ff */
[----:B------:R1:W-:Y:S01]  /*11200*/  STL [R1+0xac8], R6 ;  /* 0x000ac80601007387 */ /* 0x0003e20000100800 */
[----:B0-----:R-:W-:-:S03]  /*11210*/  IADD3.X R7, R3, UR57, RZ, P5, !PT ;  /* 0x0000003903077c10 */ /* 0x001fc6000affe4ff */
[----:B------:R0:W-:Y:S01]  /*11220*/  STL [R1+0xb04], R8 ;  /* 0x000b040801007387 */ /* 0x0001e20000100800 */
[----:B-1----:R-:W-:-:S03]  /*11230*/  IADD3 R6, P5, R4, UR58, RZ ;  /* 0x0000003a04067c10 */ /* 0x002fc6000ffbe0ff */
[----:B------:R1:W-:Y:S04]  /*11240*/  STL [R1+0xad0], R7 ;  /* 0x000ad00701007387 */ /* 0x0003e80000100800 */
[----:B------:R2:W-:Y:S01]  /*11250*/  STL [R1+0xb0c], R6 ;  /* 0x000b0c0601007387 */ /* 0x0005e20000100800 */
[----:B0-----:R-:W-:Y:S02]  /*11260*/  IADD3.X R8, R2, UR57, RZ, P3, !PT ;  /* 0x0000003902087c10 */ /* 0x001fe40009ffe4ff */
[----:B-1----:R-:W-:-:S03]  /*11270*/  IADD3 R7, P3, R5, UR56, RZ ;  /* 0x0000003805077c10 */ /* 0x002fc6000ff7e0ff */
[----:B------:R0:W-:Y:S01]  /*11280*/  STL [R1+0xad8], R8 ;  /* 0x000ad80801007387 */ /* 0x0001e20000100800 */
[----:B--2---:R-:W-:-:S03]  /*11290*/  IADD3.X R6, R3, UR55, RZ, P2, !PT ;  /* 0x0000003703067c10 */ /* 0x004fc600097fe4ff */
[----:B------:R1:W-:Y:S04]  /*112a0*/  STL [R1+0xb14], R7 ;  /* 0x000b140701007387 */ /* 0x0003e80000100800 */
[----:B------:R2:W-:Y:S01]  /*112b0*/  STL [R1+0xae0], R6 ;  /* 0x000ae00601007387 */ /* 0x0005e20000100800 */
[----:B0-----:R-:W-:Y:S02]  /*112c0*/  IADD3 R8, P2, R4, UR56, RZ ;  /* 0x0000003804087c10 */ /* 0x001fe4000ff5e0ff */
[----:B-1----:R-:W-:-:S03]  /*112d0*/  IADD3.X R7, R2, UR55, RZ, P1, !PT ;  /* 0x0000003702077c10 */ /* 0x002fc60008ffe4ff */
[----:B------:R0:W-:Y:S01]  /*112e0*/  STL [R1+0xb1c], R8 ;  /* 0x000b1c0801007387 */ /* 0x0001e20000100800 */
[----:B--2---:R-:W-:-:S03]  /*112f0*/  IADD3 R6, P1, R5, UR54, RZ ;  /* 0x0000003605067c10 */ /* 0x004fc6000ff3e0ff */
        /* <DEDUP_REMOVED lines=60> */
[----:B------:R1:W-:Y:S01]  /*116c0*/  STL [R1+0xb60], R7 ;  /* 0x000b600701007387 */ /* 0x0003e20000100800 */
[----:B------:R-:W-:-:S03]  /*116d0*/  UIMAD UR36, UR10, 0xb, URZ ;  /* 0x0000000b0a2478a4 */ /* 0x000fc6000f8e023f */
[----:B------:R2:W-:Y:S01]  /*116e0*/  STL [R1+0xb9c], R6 ;  /* 0x000b9c0601007387 */ /* 0x0005e20000100800 */
[----:B0-----:R-:W-:Y:S02]  /*116f0*/  IADD3.X R8, R2, UR39, RZ, P4, !PT ;  /* 0x0000002702087c10 */ /* 0x001fe4000a7fe4ff */
[----:B-1----:R-:W-:-:S03]  /*11700*/  IADD3 R7, P4, R5, UR38, RZ ;  /* 0x0000002605077c10 */ /* 0x002fc6000ff9e0ff */
[----:B------:R0:W-:Y:S01]  /*11710*/  STL [R1+0xb68], R8 ;  /* 0x000b680801007387 */ /* 0x0001e20000100800 */
[----:B--2---:R-:W-:Y:S01]  /*11720*/  IADD3.X R6, R3, UR37, RZ, P6, !PT ;  /* 0x0000002503067c10 */ /* 0x004fe2000b7fe4ff */
[----:B------:R-:W-:Y:S02]  /*11730*/  USHF.R.S32.HI UR35, URZ, 0x1f, UR42 ;  /* 0x0000001f3f237899 */ /* 0x000fe4000801142a */
[----:B------:R1:W-:Y:S04]  /*11740*/  STL [R1+0xba4], R7 ;  /* 0x000ba40701007387 */ /* 0x0003e80000100800 */
[----:B------:R2:W-:Y:S01]  /*11750*/  STL [R1+0xb70], R6 ;  /* 0x000b700601007387 */ /* 0x0005e20000100800 */
[----:B0-----:R-:W-:Y:S02]  /*11760*/  IADD3 R8, P6, R4, UR38, RZ ;  /* 0x0000002604087c10 */ /* 0x001fe4000ffde0ff */
[----:B-1----:R-:W-:-:S03]  /*11770*/  IADD3.X R7, R2, UR37, RZ, P5, !PT ;  /* 0x0000002502077c10 */ /* 0x002fc6000affe4ff */
[----:B------:R0:W-:Y:S01]  /*11780*/  STL [R1+0xbac], R8 ;  /* 0x000bac0801007387 */ /* 0x0001e20000100800 */
[----:B--2---:R-:W-:Y:S01]  /*11790*/  IADD3 R6, P5, R5, UR36, RZ ;  /* 0x0000002405067c10 */ /* 0x004fe2000ffbe0ff */
[----:B------:R-:W-:Y:S02]  /*117a0*/  UIMAD UR34, UR10, 0xa, URZ ;  /* 0x0000000a0a2278a4 */ /* 0x000fe4000f8e023f */
[----:B------:R1:W-:Y:S01]  /*117b0*/  STL [R1+0xb78], R7 ;  /* 0x000b780701007387 */ /* 0x0003e20000100800 */
[----:B------:R-:W-:-:S03]  /*117c0*/  USHF.R.S32.HI UR33, URZ, 0x1f, UR40 ;  /* 0x0000001f3f217899 */ /* 0x000fc60008011428 */
[----:B------:R2:W-:Y:S01]  /*117d0*/  STL [R1+0xbb4], R6 ;  /* 0x000bb40601007387 */ /* 0x0005e20000100800 */
[----:B0-----:R-:W-:Y:S02]  /*117e0*/  IADD3.X R8, R3, UR35, RZ, P3, !PT ;  /* 0x0000002303087c10 */ /* 0x001fe40009ffe4ff */
[----:B-1----:R-:W-:-:S03]  /*117f0*/  IADD3 R7, P3, R4, UR36, RZ ;  /* 0x0000002404077c10 */ /* 0x002fc6000ff7e0ff */
[----:B------:R0:W-:Y:S01]  /*11800*/  STL [R1+0xb80], R8 ;  /* 0x000b800801007387 */ /* 0x0001e20000100800 */
[----:B--2---:R-:W-:-:S03]  /*11810*/  IADD3.X R6, R2, UR35, RZ, P2, !PT ;  /* 0x0000002302067c10 */ /* 0x004fc600097fe4ff */
[----:B------:R1:W-:Y:S01]  /*11820*/  STL [R1+0xbbc], R7 ;  /* 0x000bbc0701007387 */ /* 0x0003e20000100800 */
[----:B------:R-:W-:Y:S02]  /*11830*/  UIMAD UR32, UR10, 0x9, URZ ;  /* 0x000000090a2078a4 */ /* 0x000fe4000f8e023f */
[----:B------:R-:W-:Y:S01]  /*11840*/  USHF.R.S32.HI UR31, URZ, 0x1f, UR38 ;  /* 0x0000001f3f1f7899 */ /* 0x000fe20008011426 */
[----:B------:R2:W-:Y:S01]  /*11850*/  STL [R1+0xb88], R6 ;  /* 0x000b880601007387 */ /* 0x0005e20000100800 */
[----:B0-----:R-:W-:Y:S02]  /*11860*/  IADD3 R8, P2, R5, UR34, RZ ;  /* 0x0000002205087c10 */ /* 0x001fe4000ff5e0ff */
[----:B-1----:R-:W-:-:S03]  /*11870*/  IADD3.X R7, R3, UR33, RZ, P1, !PT ;  /* 0x0000002103077c10 */ /* 0x002fc60008ffe4ff */
[----:B------:R0:W-:Y:S01]  /*11880*/  STL [R1+0xbc4], R8 ;  /* 0x000bc40801007387 */ /* 0x0001e20000100800 */
[----:B--2---:R-:W-:-:S03]  /*11890*/  IADD3 R6, P1, R4, UR34, RZ ;  /* 0x0000002204067c10 */ /* 0x004fc6000ff3e0ff */
[----:B------:R1:W-:Y:S01]  /*118a0*/  STL [R1+0xb90], R7 ;  /* 0x000b900701007387 */ /* 0x0003e20000100800 */
[----:B------:R-:W-:-:S03]  /*118b0*/  USHF.L.U32 UR30, UR10, 0x3, URZ ;  /* 0x000000030a1e7899 */ /* 0x000fc6000800063f */
        /* <DEDUP_REMOVED lines=42> */
[----:B------:R-:W-:Y:S02]  /*11b60*/  USHF.L.U32 UR22, UR10, 0x2, URZ ;  /* 0x000000020a167899 */ /* 0x000fe4000800063f */
        /* <DEDUP_REMOVED lines=28> */
[----:B--2---:R-:W-:-:S03]  /*11d30*/  IADD3 R6, P0, R5, UR19, RZ ;  /* 0x0000001305067c10 */ /* 0x004fc6000ff1e0ff */
[----:B------:R1:W-:Y:S01]  /*11d40*/  STL [R1+0xc08], R7 ;  /* 0x000c080701007387 */ /* 0x0003e20000100800 */
[----:B------:R-:W-:-:S03]  /*11d50*/  USHF.R.S32.HI UR18, URZ, 0x1f, UR22 ;  /* 0x0000001f3f127899 */ /* 0x000fc60008011416 */
[----:B------:R2:W-:Y:S01]  /*11d60*/  STL [R1+0xc44], R6 ;  /* 0x000c440601007387 */ /* 0x0005e20000100800 */
[----:B0-----:R-:W-:Y:S01]  /*11d70*/  IADD3.X R8, R3, UR60, RZ, P4, !PT ;  /* 0x0000003c03087c10 */ /* 0x001fe2000a7fe4ff */
[----:B------:R-:W-:Y:S01]  /*11d80*/  USHF.R.S32.HI UR17, URZ, 0x1f, UR20 ;  /* 0x0000001f3f117899 */ /* 0x000fe20008011414 */
[----:B-1----:R-:W-:-:S03]  /*11d90*/  IADD3 R7, P4, R4, UR19, RZ ;  /* 0x0000001304077c10 */ /* 0x002fc6000ff9e0ff */
[----:B------:R-:W-:Y:S01]  /*11da0*/  STL [R1+0xc10], R8 ;  /* 0x000c100801007387 */ /* 0x000fe20000100800 */
[----:B--2---:R-:W-:Y:S02]  /*11db0*/  IADD3.X R6, R2, UR60, RZ, P6, !PT ;  /* 0x0000003c02067c10 */ /* 0x004fe4000b7fe4ff */
[----:B------:R-:W-:Y:S01]  /*11dc0*/  IADD3 R5, P6, R5, UR10, RZ ;  /* 0x0000000a05057c10 */ /* 0x000fe2000ffde0ff */
[----:B------:R0:W-:Y:S01]  /*11dd0*/  STL [R1+0xc4c], R7 ;  /* 0x000c4c0701007387 */ /* 0x0001e20000100800 */
[----:B------:R-:W-:-:S03]  /*11de0*/  USHF.R.S32.HI UR16, URZ, 0x1f, UR19 ;  /* 0x0000001f3f107899 */ /* 0x000fc60008011413 */
[----:B------:R1:W-:Y:S01]  /*11df0*/  STL [R1+0xc18], R6 ;  /* 0x000c180601007387 */ /* 0x0003e20000100800 */
[----:B------:R-:W-:-:S03]  /*11e00*/  USHF.R.S32.HI UR14, URZ, 0x1f, UR10 ;  /* 0x0000001f3f0e7899 */ /* 0x000fc6000801140a */
[----:B------:R2:W-:Y:S01]  /*11e10*/  STL [R1+0xc54], R5 ;  /* 0x000c540501007387 */ /* 0x0005e20000100800 */
[C---:B0-----:R-:W-:Y:S02]  /*11e20*/  IADD3.X R7, R3.reuse, UR18, RZ, P5, !PT ;  /* 0x0000001203077c10 */ /* 0x041fe4000affe4ff */
[----:B-1----:R-:W-:Y:S02]  /*11e30*/  IADD3 R6, P5, R4, UR10, RZ ;  /* 0x0000000a04067c10 */ /* 0x002fe4000ffbe0ff */
[----:B------:R-:W-:Y:S02]  /*11e40*/  IADD3.X R4, R3, UR17, RZ, P2, !PT ;  /* 0x0000001103047c10 */ /* 0x000fe400097fe4ff */
[C---:B--2---:R-:W-:Y:S01]  /*11e50*/  IADD3.X R5, R2.reuse, UR18, RZ, P3, !PT ;  /* 0x0000001202057c10 */ /* 0x044fe20009ffe4ff */
[----:B------:R-:W-:Y:S04]  /*11e60*/  STL [R1+0xc20], R7 ;  /* 0x000c200701007387 */ /* 0x000fe80000100800 */
[----:B------:R0:W-:Y:S04]  /*11e70*/  STL [R1+0xc5c], R6 ;  /* 0x000c5c0601007387 */ /* 0x0001e80000100800 */
[----:B------:R1:W-:Y:S04]  /*11e80*/  STL [R1+0xc28], R5 ;  /* 0x000c280501007387 */ /* 0x0003e80000100800 */
[----:B------:R2:W-:Y:S01]  /*11e90*/  STL [R1+0xc30], R4 ;  /* 0x000c300401007387 */ /* 0x0005e20000100800 */
[----:B0-----:R-:W-:-:S02]  /*11ea0*/  IADD3.X R6, R2, UR17, RZ, P1, !PT ;  /* 0x0000001102067c10 */ /* 0x001fc40008ffe4ff */
[----:B-1----:R-:W-:-:S03]  /*11eb0*/  IADD3.X R5, R3, UR16, RZ, P0, !PT ;  /* 0x0000001003057c10 */ /* 0x002fc600087fe4ff */
[----:B------:R0:W-:Y:S01]  /*11ec0*/  STL [R1+0xc38], R6 ;  /* 0x000c380601007387 */ /* 0x0001e20000100800 */
[----:B------:R-:W-:Y:S02]  /*11ed0*/  IADD3.X R3, R3, UR14, RZ, P6, !PT ;  /* 0x0000000e03037c10 */ /* 0x000fe4000b7fe4ff */
[C---:B--2---:R-:W-:Y:S02]  /*11ee0*/  IADD3.X R4, R2.reuse, UR16, RZ, P4, !PT ;  /* 0x0000001002047c10 */ /* 0x044fe4000a7fe4ff */
[----:B------:R-:W-:Y:S01]  /*11ef0*/  IADD3.X R2, R2, UR14, RZ, P5, !PT ;  /* 0x0000000e02027c10 */ /* 0x000fe2000affe4ff */
[----:B------:R0:W-:Y:S04]  /*11f00*/  STL [R1+0xc40], R5 ;  /* 0x000c400501007387 */ /* 0x0001e80000100800 */
[----:B------:R0:W-:Y:S04]  /*11f10*/  STL [R1+0xc48], R4 ;  /* 0x000c480401007387 */ /* 0x0001e80000100800 */
[----:B------:R0:W-:Y:S04]  /*11f20*/  STL [R1+0xc58], R2 ;  /* 0x000c580201007387 */ /* 0x0001e80000100800 */
[----:B------:R0:W-:Y:S01]  /*11f30*/  STL [R1+0xc50], R3 ;  /* 0x000c500301007387 */ /* 0x0001e20000100800 */
[----:B------:R-:W-:-:S02]  /*11f40*/  USHF.L.U32 UR8, UR8, 0x5, URZ ;  /* 0x0000000508087899 */ /* 0x000fc4000800063f */
[----:B------:R-:W-:Y:S02]  /*11f50*/  USHF.L.U32 UR11, UR10, 0x5, URZ ;  /* 0x000000050a0b7899 */ /* 0x000fe4000800063f */
[----:B------:R-:W-:Y:S02]  /*11f60*/  ULEA UR9, UR5, UR4, 0x3 ;  /* 0x0000000405097291 */ /* 0x000fe4000f8e183f */
[----:B------:R-:W-:Y:S02]  /*11f70*/  USHF.R.S32.HI UR15, URZ, 0x1f, UR11 ;  /* 0x0000001f3f0f7899 */ /* 0x000fe4000801140b */
[----:B------:R-:W-:-:S12]  /*11f80*/  USHF.R.S32.HI UR12, URZ, 0x1f, UR8 ;  /* 0x0000001f3f0c7899 */ /* 0x000fd80008011408 */
.L_x_1:
[----:B01----:R-:W2:Y:S01]  /*11f90*/  LDL R5, [R1+0x9c8] ;  /* 0x0009c80001057983 */ /* 0x003ea20000100800 */
[----:B------:R-:W0:Y:S03]  /*11fa0*/  LDC R2, c[0x0][0x230] ;  /* 0x00008c00ff027b82 */ /* 0x000e260000000800 */
[----:B--2---:R1:W-:Y:S04]  /*11fb0*/  STL [R1+0x28d4], R5 ;  /* 0x0028d40501007387 */ /* 0x0043e80000100800 */
[----:B------:R-:W2:Y:S04]  /*11fc0*/  LDL R4, [R1+0x9d0] ;  /* 0x0009d00001047983 */ /* 0x000ea80000100800 */
[----:B-1----:R-:W0:Y:S04]  /*11fd0*/  LDL R5, [R1+0xa18] ;  /* 0x000a180001057983 */ /* 0x002e280000100800 */
[----:B------:R-:W-:Y:S04]  /*11fe0*/  STL [R1+0x289c], R29 ;  /* 0x00289c1d01007387 */ /* 0x000fe80000100800 */
        /* <DEDUP_REMOVED lines=13> */
[----:B------:R1:W-:Y:S04]  /*120c0*/  STL [R1+0x28d0], R28 ;  /* 0x0028d01c01007387 */ /* 0x0003e80000100800 */
        /* <DEDUP_REMOVED lines=23> */
[----:B-----5:R-:W-:Y:S04]  /*12240*/  STL [R1+0x2658], R0 ;  /* 0x0026580001007387 */ /* 0x020fe80000100800 */
        /* <DEDUP_REMOVED lines=46> */
[----:B------:R-:W-:Y:S01]  /*12530*/  STL [R1+0x27d0], R0 ;  /* 0x0027d00001007387 */ /* 0x000fe20000100800 */
[----:B0-----:R-:W-:-:S03]  /*12540*/  IMAD R2, R5, -0x20, R2 ;  /* 0xffffffe005027824 */ /* 0x001fc600078e0202 */
[----:B------:R-:W-:Y:S04]  /*12550*/  STL [R1+0x27d8], R0 ;  /* 0x0027d80001007387 */ /* 0x000fe80000100800 */
[----:B------:R-:W-:Y:S04]  /*12560*/  STL [R1+0x27e0], R0 ;  /* 0x0027e00001007387 */ /* 0x000fe80000100800 */
[----:B------:R-:W-:Y:S04]  /*12570*/  STL [R1+0x27e8], R0 ;  /* 0x0027e80001007387 */ /* 0x000fe80000100800 */
[----:B------:R-:W-:Y:S04]  /*12580*/  STL [R1+0x27f0], R0 ;  /* 0x0027f00001007387 */ /* 0x000fe80000100800 */
[----:B------:R-:W2:Y:S01]  /*12590*/  LDL.LU R5, [R1+0x28d4] ;  /* 0x0028d40001057983 */ /* 0x000ea20000300800 */
[----:B------:R-:W-:-:S02]  /*125a0*/  ISETP.GT.AND P0, PT, R2, RZ, PT ;  /* 0x000000ff0200720c */ /* 0x000fc40003f04270 */
[----:B-1----:R-:W-:-:S11]  /*125b0*/  PRMT R28, RZ, 0x7610, R28 ;  /* 0x00007610ff1c7816 */ /* 0x002fd6000000001c */
[----:B--2---:R-:W2:Y:S04]  /*125c0*/  @P0 LDG.E.U8 R28, desc[UR6][R4.64] ;  /* 0x00000006041c0981 */ /* 0x004ea8000c1e1100 */
[----:B--2---:R0:W-:Y:S04]  /*125d0*/  STL [R1+0x98], R28 ;  /* 0x0000981c01007387 */ /* 0x0041e80000100800 */
[----:B0-----:R-:W2:Y:S04]  /*125e0*/  LDL.LU R28, [R1+0x28d0] ;  /* 0x0028d000011c7983 */ /* 0x001ea80000300800 */
[----:B------:R-:W3:Y:S04]  /*125f0*/  LDL R4, [R1+0x9c4] ;  /* 0x0009c40001047983 */ /* 0x000ee80000100800 */
[----:B------:R-:W3:Y:S01]  /*12600*/  LDL R5, [R1+0x9cc] ;  /* 0x0009cc0001057983 */ /* 0x000ee20000100800 */
[----:B------:R-:W-:-:S02]  /*12610*/  PRMT R29, RZ, 0x7610, R29 ;  /* 0x00007610ff1d7816 */ /* 0x000fc4000000001d */
[----:B---3--:R-:W-:-:S04]  /*12620*/  @P0 LOP3.LUT R5, R5, R4, RZ, 0x3c, !PT ;  /* 0x0000000405050212 */ /* 0x008fc800078e3cff */
[----:B------:R-:W-:-:S04]  /*12630*/  @P0 LOP3.LUT R4, R5, R4, RZ, 0x3c, !PT ;  /* 0x0000000405040212 */ /* 0x000fc800078e3cff */
[----:B------:R-:W-:-:S05]  /*12640*/  @P0 LOP3.LUT R5, R5, R4, RZ, 0x3c, !PT ;  /* 0x0000000405050212 */ /* 0x000fca00078e3cff */
[----:B------:R-:W3:Y:S01]  /*12650*/  @P0 LDG.E.U8 R29, desc[UR6][R4.64] ;  /* 0x00000006041d0981 */ /* 0x000ee2000c1e1100 */
[----:B------:R-:W-:-:S03]  /*12660*/  ISETP.GT.AND P1, PT, R2, 0x1, PT ;  /* 0x000000010200780c */ /* 0x000fc60003f24270 */
[----:B---3--:R0:W-:Y:S04]  /*12670*/  STL [R1+0x94], R29 ;  /* 0x0000941d01007387 */ /* 0x0081e80000100800 */
[----:B0-----:R-:W3:Y:S04]  /*12680*/  LDL.LU R29, [R1+0x28cc] ;  /* 0x0028cc00011d7983 */ /* 0x001ee80000300800 */
[----:B------:R-:W4:Y:S04]  /*12690*/  LDL R4, [R1+0xc58] ;  /* 0x000c580001047983 */ /* 0x000f280000100800 */
[----:B------:R-:W4:Y:S01]  /*126a0*/  LDL R5, [R1+0xc5c] ;  /* 0x000c5c0001057983 */ /* 0x000f220000100800 */
[----:B--2---:R-:W-:-:S02]  /*126b0*/  PRMT R28, RZ, 0x7610, R28 ;  /* 0x00007610ff1c7816 */ /* 0x004fc4000000001c */
[----:B----4-:R-:W-:-:S04]  /*126c0*/  @P1 LOP3.LUT R5, R5, R4, RZ, 0x3c, !PT ;  /* 0x0000000405051212 */ /* 0x010fc800078e3cff */
[----:B------:R-:W-:-:S04]  /*126d0*/  @P1 LOP3.LUT R4, R5, R4, RZ, 0x3c, !PT ;  /* 0x0000000405041212 */ /* 0x000fc800078e3cff */
[----:B------:R-:W-:-:S05]  /*126e0*/  @P1 LOP3.LUT R5, R5, R4, RZ, 0x3c, !PT ;  /* 0x0000000405051212 */ /* 0x000fca00078e3cff */
[----:B------:R-:W2:Y:S04]  /*126f0*/  @P1 LDG.E.U8 R28, desc[UR6][R4.64] ;  /* 0x00000006041c1981 */ /* 0x000ea8000c1e1100 */
[----:B--2---:R0:W-:Y:S04]  /*12700*/  STL [R1+0x90], R28 ;  /* 0x0000901c01007387 */ /* 0x0041e80000100800 */
[----:B0-----:R-:W2:Y:S04]  /*12710*/  LDL.LU R28, [R1+0x28c8] ;  /* 0x0028c800011c7983 */ /* 0x001ea80000300800 */
[----:B------:R-:W4:Y:S04]  /*12720*/  LDL R4, [R1+0xc50] ;  /* 0x000c500001047983 */ /* 0x000f280000100800 */
[----:B------:R-:W4:Y:S01]  /*12730*/  LDL R5, [R1+0xc54] ;  /* 0x000c540001057983 */ /* 0x000f220000100800 */
[----:B---3--:R-:W-:-:S02]  /*12740*/  PRMT R29, RZ, 0x7610, R29 ;  /* 0x00007610ff1d7816 */ /* 0x008fc4000000001d */
[----:B----4-:R-:W-:-:S04]  /*12750*/  @P1 LOP3.LUT R5, R5, R4, RZ, 0x3c, !PT ;  /* 0x0000000405051212 */ /* 0x010fc800078e3cff */
        /* <DEDUP_REMOVED lines=112> */
[----:B------:R-:W-:-:S02]  /*12e60*/  PRMT R27, RZ, 0x7610, R27 ;  /* 0x00007610ff1b7816 */ /* 0x000fc4000000001b */
[----:B----4-:R-:W-:-:S04]  /*12e70*/  @P1 LOP3.LUT R5, R5, R4, RZ, 0x3c, !PT ;  /* 0x0000000405051212 */ /* 0x010fc800078e3cff */
[----:B------:R-:W-:-:S04]  /*12e80*/  @P1 LOP3.LUT R4, R5, R4, RZ, 0x3c, !PT ;  /* 0x0000000405041212 */ /* 0x000fc800078e3cff */
[----:B------:R-:W-:-:S05]  /*12e90*/  @P1 LOP3.LUT R5, R5, R4, RZ, 0x3c, !PT ;  /* 0x0000000405051212 */ /* 0x000fca00078e3cff */
[----:B------:R-:W4:Y:S01]  /*12ea0*/  @P1 LDG.E.U8 R27, desc[UR6][R4.64] ;  /* 0x00000006041b1981 */ /* 0x000f22000c1e1100 */
[----:B------:R-:W-:-:S03]  /*12eb0*/  ISETP.GT.AND P2, PT, R2, 0x8, PT ;  /* 0x000000080200780c */ /* 0x000fc60003f44270 */
[----:B----4-:R0:W-:Y:S04]  /*12ec0*/  STL [R1+0x5c], R27 ;  /* 0x00005c1b01007387 */ /* 0x0101e80000100800 */
[----:B0-----:R-:W4:Y:S04]  /*12ed0*/  LDL.LU R27, [R1+0x2894] ;  /* 0x00289400011b7983 */ /* 0x001f280000300800 */
[----:B------:R-:W3:Y:S04]  /*12ee0*/  LDL R4, [R1+0xbe8] ;  /* 0x000be80001047983 */ /* 0x000ee80000100800 */
[----:B------:R-:W3:Y:S01]  /*12ef0*/  LDL R5, [R1+0xbec] ;  /* 0x000bec0001057983 */ /* 0x000ee20000100800 */
[----:B------:R-:W-:-:S02]  /*12f00*/  PRMT R26, RZ, 0x7610, R26 ;  /* 0x00007610ff1a7816 */ /* 0x000fc4000000001a */
[----:B---3--:R-:W-:-:S04]  /*12f10*/  @P2 LOP3.LUT R5, R5, R4, RZ, 0x3c, !PT ;  /* 0x0000000405052212 */ /* 0x008fc800078e3cff */
[----:B------:R-:W-:-:S04]  /*12f20*/  @P2 LOP3.LUT R4, R5, R4, RZ, 0x3c, !PT ;  /* 0x0000000405042212 */ /* 0x000fc800078e3cff */
[----:B------:R-:W-:-:S05]  /*12f30*/  @P2 LOP3.LUT R5, R5, R4, RZ, 0x3c, !PT ;  /* 0x0000000405052212 */ /* 0x000fca00078e3cff */
[----:B------:R-:W3:Y:S04]  /*12f40*/  @P2 LDG.E.U8 R26, desc[UR6][R4.64] ;  /* 0x00000006041a2981 */ /* 0x000ee8000c1e1100 */
[----:B---3--:R0:W-:Y:S04]  /*12f50*/  STL [R1+0x58], R26 ;  /* 0x0000581a01007387 */ /* 0x0081e80000100800 */
[----:B0-----:R-:W3:Y:S04]  /*12f60*/  LDL.LU R26, [R1+0x2890] ;  /* 0x00289000011a7983 */ /* 0x001ee80000300800 */
[----:B------:R-:W2:Y:S04]  /*12f70*/  LDL R4, [R1+0xbe0] ;  /* 0x000be00001047983 */ /* 0x000ea80000100800 */
[----:B------:R-:W2:Y:S01]  /*12f80*/  LDL R5, [R1+0xbe4] ;  /* 0x000be40001057983 */ /* 0x000ea20000100800 */
[----:B------:R-:W-:-:S02]  /*12f90*/  PRMT R25, RZ, 0x7610, R25 ;  /* 0x00007610ff197816 */ /* 0x000fc40000000019 */
[----:B--2---:R-:W-:-:S04]  /*12fa0*/  @P2 LOP3.LUT R5, R5, R4, RZ, 0x3c, !PT ;  /* 0x0000000405052212 */ /* 0x004fc800078e3cff */
[----:B------:R-:W-:-:S04]  /*12fb0*/  @P2 LOP3.LUT R4, R5, R4, RZ, 0x3c, !PT ;  /* 0x0000000405042212 */ /* 0x000fc800078e3cff */
[----:B------:R-:W-:-:S05]  /*12fc0*/  @P2 LOP3.LUT R5, R5, R4, RZ, 0x3c, !PT ;  /* 0x0000000405052212 */ /* 0x000fca00078e3cff */
[----:B------:R-:W2:Y:S01]  /*12fd0*/  @P2 LDG.E.U8 R25, desc[UR6][R4.64] ;  /* 0x0000000604192981 */ /* 0x000ea2000c1e1100 */
[----:B------:R-:W-:-:S03]  /*12fe0*/  ISETP.GT.AND P0, PT, R2, 0x9, PT ;  /* 0x000000090200780c */ /* 0x000fc60003f04270 */
        /* <DEDUP_REMOVED lines=8> */
[----:B------:R-:W4:Y:S04]  /*13070*/  @P0 LDG.E.U8 R24, desc[UR6][R4.64] ;  /* 0x0000000604180981 */ /* 0x000f28000c1e1100 */
        /* <DEDUP_REMOVED lines=151> */
[----:B------:R0:W3:Y:S04]  /*139f0*/  @P2 LDG.E.U8 R0, desc[UR6][R4.64] ;  /* 0x0000000604002981 */ /* 0x0000e8000c1e1100 */
[----:B------:R-:W0:Y:S04]  /*13a00*/  LDL R4, [R1+0xb50] ;  /* 0x000b500001047983 */ /* 0x000e280000100800 */
[----:B------:R-:W0:Y:S01]  /*13a10*/  LDL R5, [R1+0xb54] ;  /* 0x000b540001057983 */ /* 0x000e220000100800 */
[----:B------:R-:W-:Y:S02]  /*13a20*/  PRMT R8, RZ, 0x7610, R8 ;  /* 0x00007610ff087816 */ /* 0x000fe40000000008 */
[----:B0-----:R-:W-:-:S04]  /*13a30*/  @P2 LOP3.LUT R5, R5, R4, RZ, 0x3c, !PT ;  /* 0x0000000405052212 */ /* 0x001fc800078e3cff */
[----:B------:R-:W-:-:S04]  /*13a40*/  @P2 LOP3.LUT R4, R5, R4, RZ, 0x3c, !PT ;  /* 0x0000000405042212 */ /* 0x000fc800078e3cff */
[----:B------:R-:W-:-:S05]  /*13a50*/  @P2 LOP3.LUT R5, R5, R4, RZ, 0x3c, !PT ;  /* 0x0000000405052212 */ /* 0x000fca00078e3cff */
[----:B------:R-:W2:Y:S04]  /*13a60*/  @P2 LDG.E.U8 R8, desc[UR6][R4.64] ;  /* 0x0000000604082981 */ /* 0x000ea8000c1e1100 */
[----:B---3--:R0:W-:Y:S04]  /*13a70*/  STL [R1+0x10], R0 ;  /* 0x0000100001007387 */ /* 0x0081e80000100800 */
[----:B0-----:R-:W3:Y:S04]  /*13a80*/  LDL R0, [R1+0xb2c] ;  /* 0x000b2c0001007983 */ /* 0x001ee80000100800 */
[----:B--2---:R0:W-:Y:S04]  /*13a90*/  STL [R1+0xc], R8 ;  /* 0x00000c0801007387 */ /* 0x0041e80000100800 */
[----:B0-----:R-:W2:Y:S04]  /*13aa0*/  LDL.LU R8, [R1+0x2848] ;  /* 0x0028480001087983 */ /* 0x001ea80000300800 */
[----:B------:R-:W4:Y:S04]  /*13ab0*/  LDL R4, [R1+0xb48] ;  /* 0x000b480001047983 */ /* 0x000f280000100800 */
[----:B------:R-:W4:Y:S01]  /*13ac0*/  LDL R5, [R1+0xb4c] ;  /* 0x000b4c0001057983 */ /* 0x000f220000100800 */
[----:B------:R-:W-:-:S02]  /*13ad0*/  ISETP.GT.AND P0, PT, R2, 0x12, PT ;  /* 0x000000120200780c */ /* 0x000fc40003f04270 */
[----:B------:R-:W-:-:S11]  /*13ae0*/  PRMT R7, RZ, 0x7610, R7 ;  /* 0x00007610ff077816 */ /* 0x000fd60000000007 */
        /* <DEDUP_REMOVED lines=23> */
[----:B--2---:R0:W-:Y:S04]  /*13c60*/  STL [R1], R3 ;  /* 0x0000000301007387 */ /* 0x0041e80000100800 */
[----:B0-----:R-:W2:Y:S04]  /*13c70*/  LDL.LU R3, [R1+0x283c] ;  /* 0x00283c0001037983 */ /* 0x001ea80000300800 */
[----:B------:R-:W4:Y:S04]  /*13c80*/  LDL R4, [R1+0xb30] ;  /* 0x000b300001047983 */ /* 0x000f280000100800 */
[----:B------:R-:W4:Y:S01]  /*13c90*/  LDL R5, [R1+0xb34] ;  /* 0x000b340001057983 */ /* 0x000f220000100800 */
[----:B------:R-:W-:-:S02]  /*13ca0*/  PRMT R29, RZ, 0x7610, R29 ;  /* 0x00007610ff1d7816 */ /* 0x000fc4000000001d */
[----:B------:R-:W-:Y:S02]  /*13cb0*/  ISETP.GT.AND P2, PT, R2, 0x14, PT ;  /* 0x000000140200780c */ /* 0x000fe40003f44270 */
[----:B----4-:R-:W-:-:S04]  /*13cc0*/  @P1 LOP3.LUT R5, R5, R4, RZ, 0x3c, !PT ;  /* 0x0000000405051212 */ /* 0x010fc800078e3cff */
[----:B------:R-:W-:-:S04]  /*13cd0*/  @P1 LOP3.LUT R4, R5, R4, RZ, 0x3c, !PT ;  /* 0x0000000405041212 */ /* 0x000fc800078e3cff */
[----:B------:R-:W-:-:S05]  /*13ce0*/  @P1 LOP3.LUT R5, R5, R4, RZ, 0x3c, !PT ;  /* 0x0000000405051212 */ /* 0x000fca00078e3cff */
[----:B------:R0:W4:Y:S04]  /*13cf0*/  @P1 LDG.E.U8 R29, desc[UR6][R4.64] ;  /* 0x00000006041d1981 */ /* 0x000128000c1e1100 */
[----:B------:R-:W3:Y:S01]  /*13d00*/  LDL R5, [R1+0xb28] ;  /* 0x000b280001057983 */ /* 0x000ee20000100800 */
[----:B------:R-:W-:Y:S01]  /*13d10*/  PRMT R28, RZ, 0x7610, R28 ;  /* 0x00007610ff1c7816 */ /* 0x000fe2000000001c */
[----:B0-----:R-:W-:Y:S01]  /*13d20*/  @P2 IMAD.MOV.U32 R4, RZ, RZ, R0 ;  /* 0x000000ffff042224 */ /* 0x001fe200078e0000 */
[----:B------:R-:W-:Y:S01]  /*13d30*/  PRMT R27, RZ, 0x7610, R27 ;  /* 0x00007610ff1b7816 */ /* 0x000fe2000000001b */
[----:B------:R-:W2:Y:S04]  /*13d40*/  LDL R0, [R1+0xb14] ;  /* 0x000b140001007983 */ /* 0x000ea80000100800 */
[----:B---3--:R-:W3:Y:S04]  /*13d50*/  @P2 LDG.E.U8 R28, desc[UR6][R4.64] ;  /* 0x00000006041c2981 */ /* 0x008ee8000c1e1100 */
[----:B------:R-:W4:Y:S04]  /*13d60*/  LDL R4, [R1+0xb20] ;  /* 0x000b200001047983 */ /* 0x000f280000100800 */
[----:B------:R-:W4:Y:S04]  /*13d70*/  LDL R5, [R1+0xb24] ;  /* 0x000b240001057983 */ /* 0x000f280000100800 */
[----:B---3--:R0:W-:Y:S01]  /*13d80*/  STL [R1+0x2828], R28 ;  /* 0x0028281c01007387 */ /* 0x0081e20000100800 */
[----:B------:R-:W-:-:S02]  /*13d90*/  ISETP.GT.AND P0, PT, R2, 0x15, PT ;  /* 0x000000150200780c */ /* 0x000fc40003f04270 */
[----:B------:R-:W-:Y:S01]  /*13da0*/  PRMT R26, RZ, 0x7610, R26 ;  /* 0x00007610ff1a7816 */ /* 0x000fe2000000001a */
[----:B0-----:R-:W3:Y:S01]  /*13db0*/  LDL R28, [R1+0xb0c] ;  /* 0x000b0c00011c7983 */ /* 0x001ee20000100800 */
[----:B----4-:R-:W-:-:S04]  /*13dc0*/  @P2 LOP3.LUT R5, R5, R4, RZ, 0x3c, !PT ;  /* 0x0000000405052212 */ /* 0x010fc800078e3cff */
[----:B------:R-:W-:-:S04]  /*13dd0*/  @P2 LOP3.LUT R4, R5, R4, RZ, 0x3c, !PT ;  /* 0x0000000405042212 */ /* 0x000fc800078e3cff */
[----:B------:R-:W-:-:S05]  /*13de0*/  @P2 LOP3.LUT R5, R5, R4, RZ, 0x3c, !PT ;  /* 0x0000000405052212 */ /* 0x000fca00078e3cff */
[----:B------:R-:W4:Y:S04]  /*13df0*/  @P2 LDG.E.U8 R27, desc[UR6][R4.64] ;  /* 0x00000006041b2981 */ /* 0x000f28000c1e1100 */
[----:B------:R-:W2:Y:S04]  /*13e00*/  LDL R4, [R1+0xb18] ;  /* 0x000b180001047983 */ /* 0x000ea80000100800 */
[----:B------:R-:W2:Y:S04]  /*13e10*/  LDL R5, [R1+0xb1c] ;  /* 0x000b1c0001057983 */ /* 0x000ea80000100800 */
[----:B----4-:R0:W-:Y:S04]  /*13e20*/  STL [R1+0x282c], R27 ;  /* 0x00282c1b01007387 */ /* 0x0101e80000100800 */
[----:B0-----:R-:W4:Y:S01]  /*13e30*/  LDL R27, [R1+0xb10] ;  /* 0x000b1000011b7983 */ /* 0x001f220000100800 */
[----:B--2---:R-:W-:-:S04]  /*13e40*/  @P0 LOP3.LUT R5, R5, R4, RZ, 0x3c, !PT ;  /* 0x0000000405050212 */ /* 0x004fc800078e3cff */
[----:B------:R-:W-:-:S04]  /*13e50*/  @P0 LOP3.LUT R4, R5, R4, RZ, 0x3c, !PT ;  /* 0x0000000405040212 */ /* 0x000fc800078e3cff */
[----:B------:R-:W-:-:S05]  /*13e60*/  @P0 LOP3.LUT R5, R5, R4, RZ, 0x3c, !PT ;  /* 0x0000000405050212 */ /* 0x000fca00078e3cff */
[----:B------:R0:W2:Y:S01]  /*13e70*/  @P0 LDG.E.U8 R26, desc[UR6][R4.64] ;  /* 0x00000006041a0981 */ /* 0x0000a2000c1e1100 */
[----:B------:R-:W-:Y:S01]  /*13e80*/  PRMT R25, RZ, 0x7610, R25 ;  /* 0x00007610ff197816 */ /* 0x000fe20000000019 */
[----:B0-----:R-:W-:Y:S02]  /*13e90*/  @P0 IMAD.MOV.U32 R4, RZ, RZ, R0 ;  /* 0x000000ffff040224 */ /* 0x001fe400078e0000 */
[----:B----4-:R-:W-:-:S05]  /*13ea0*/  @P0 IMAD.MOV.U32 R5, RZ, RZ, R27 ;  /* 0x000000ffff050224 */ /* 0x010fca00078e001b */
[----:B------:R3:W4:Y:S04]  /*13eb0*/  @P0 LDG.E.U8 R25, desc[UR6][R4.64] ;  /* 0x0000000604190981 */ /* 0x000728000c1e1100 */
[----:B--2---:R0:W-:Y:S01]  /*13ec0*/  STL [R1+0x2818], R26 ;  /* 0x0028181a01007387 */ /* 0x0041e20000100800 */
[----:B------:R-:W-:Y:S02]  /*13ed0*/  ISETP.GT.AND P1, PT, R2, 0x16, PT ;  /* 0x000000160200780c */ /* 0x000fe40003f24270 */
[----:B------:R-:W-:Y:S01]  /*13ee0*/  PRMT R24, RZ, 0x7610, R24 ;  /* 0x00007610ff187816 */ /* 0x000fe20000000018 */
[----:B------:R-:W2:Y:S04]  /*13ef0*/  LDL R27, [R1+0xad8] ;  /* 0x000ad800011b7983 */ /* 0x000ea80000100800 */
[----:B------:R-:W2:Y:S04]  /*13f00*/  LDL R0, [R1+0xadc] ;  /* 0x000adc0001007983 */ /* 0x000ea80000100800 */
[----:B0-----:R-:W2:Y:S02]  /*13f10*/  LDL R26, [R1+0xb08] ;  /* 0x000b0800011a7983 */ /* 0x001ea40000100800 */
[----:B---3--:R-:W-:-:S02]  /*13f20*/  @P1 IMAD.MOV.U32 R4, RZ, RZ, R28 ;  /* 0x000000ffff041224 */ /* 0x008fc400078e001c */
[----:B----4-:R0:W-:Y:S01]  /*13f30*/  STL [R1+0x281c], R25 ;  /* 0x00281c1901007387 */ /* 0x0101e20000100800 */
[----:B------:R-:W-:Y:S02]  /*13f40*/  ISETP.GT.AND P3, PT, R2, 0x18, PT ;  /* 0x000000180200780c */ /* 0x000fe40003f64270 */
[----:B------:R-:W-:Y:S01]  /*13f50*/  PRMT R23, RZ, 0x7610, R23 ;  /* 0x00007610ff177816 */ /* 0x000fe20000000017 */
[----:B------:R-:W3:Y:S04]  /*13f60*/  LDL R28, [R1+0xad4] ;  /* 0x000ad400011c7983 */ /* 0x000ee80000100800 */
[----:B0-----:R-:W4:Y:S01]  /*13f70*/  LDL R25, [R1+0xb04] ;  /* 0x000b040001197983 */ /* 0x001f220000100800 */
[----:B--2---:R-:W-:-:S03]  /*13f80*/  @P1 IMAD.MOV.U32 R5, RZ, RZ, R26 ;  /* 0x000000ffff051224 */ /* 0x004fc600078e001a */
[----:B------:R-:W2:Y:S04]  /*13f90*/  LDL R26, [R1+0xb00] ;  /* 0x000b0000011a7983 */ /* 0x000ea80000100800 */
[----:B------:R-:W3:Y:S04]  /*13fa0*/  @P1 LDG.E.U8 R24, desc[UR6][R4.64] ;  /* 0x0000000604181981 */ /* 0x000ee8000c1e1100 */
[----:B------:R-:W4:Y:S04]  /*13fb0*/  LDL R4, [R1+0xae8] ;  /* 0x000ae80001047983 */ /* 0x000f280000100800 */
[----:B------:R-:W4:Y:S04]  /*13fc0*/  LDL R5, [R1+0xaec] ;  /* 0x000aec0001057983 */ /* 0x000f280000100800 */
[----:B---3--:R0:W-:Y:S04]  /*13fd0*/  STL [R1+0x2808], R24 ;  /* 0x0028081801007387 */ /* 0x0081e80000100800 */
[----:B0-----:R-:W3:Y:S01]  /*13fe0*/  LDL R24, [R1+0xad0] ;  /* 0x000ad00001187983 */ /* 0x001ee20000100800 */
[----:B----4-:R-:W-:-:S04]  /*13ff0*/  @P3 LOP3.LUT R5, R5, R4, RZ, 0x3c, !PT ;  /* 0x0000000405053212 */ /* 0x010fc800078e3cff */
[----:B------:R-:W-:-:S04]  /*14000*/  @P3 LOP3.LUT R4, R5, R4, RZ, 0x3c, !PT ;  /* 0x0000000405043212 */ /* 0x000fc800078e3cff */
[----:B------:R-:W-:-:S05]  /*14010*/  @P3 LOP3.LUT R5, R5, R4, RZ, 0x3c, !PT ;  /* 0x0000000405053212 */ /* 0x000fca00078e3cff */
[----:B------:R0:W4:Y:S04]  /*14020*/  @P3 LDG.E.U8 R23, desc[UR6][R4.64] ;  /* 0x0000000604173981 */ /* 0x000128000c1e1100 */
[----:B------:R-:W0:Y:S04]  /*14030*/  LDL R4, [R1+0xae0] ;  /* 0x000ae00001047983 */ /* 0x000e280000100800 */
[----:B------:R-:W0:Y:S01]  /*14040*/  LDL R5, [R1+0xae4] ;  /* 0x000ae40001057983 */ /* 0x000e220000100800 */
[----:B------:R-:W-:Y:S02]  /*14050*/  ISETP.GT.AND P2, PT, R2, 0x19, PT ;  /* 0x000000190200780c */ /* 0x000fe40003f44270 */
[----:B------:R-:W-:-:S02]  /*14060*/  PRMT R22, RZ, 0x7610, R22 ;  /* 0x00007610ff167816 */ /* 0x000fc40000000016 */
[----:B------:R-:W-:Y:S02]  /*14070*/  PRMT R21, RZ, 0x7610, R21 ;  /* 0x00007610ff157816 */ /* 0x000fe40000000015 */
[----:B------:R-:W-:Y:S02]  /*14080*/  PRMT R20, RZ, 0x7610, R20 ;  /* 0x00007610ff147816 */ /* 0x000fe40000000014 */
[----:B------:R-:W-:Y:S02]  /*14090*/  PRMT R19, RZ, 0x7610, R19 ;  /* 0x00007610ff137816 */ /* 0x000fe40000000013 */
[----:B0-----:R-:W-:-:S04]  /*140a0*/  @P3 LOP3.LUT R5, R5, R4, RZ, 0x3c, !PT ;  /* 0x0000000405053212 */ /* 0x001fc800078e3cff */
[----:B------:R-:W-:-:S04]  /*140b0*/  @P3 LOP3.LUT R4, R5, R4, RZ, 0x3c, !PT ;  /* 0x0000000405043212 */ /* 0x000fc800078e3cff */
[----:B------:R-:W-:-:S05]  /*140c0*/  @P3 LOP3.LUT R5, R5, R4, RZ, 0x3c, !PT ;  /* 0x0000000405053212 */ /* 0x000fca00078e3cff */
[----:B------:R0:W4:Y:S02]  /*140d0*/  @P3 LDG.E.U8 R22, desc[UR6][R4.64] ;  /* 0x0000000604163981 */ /* 0x000124000c1e1100 */
[----:B0-----:R-:W-:Y:S02]  /*140e0*/  @P2 IMAD.MOV.U32 R4, RZ, RZ, R0 ;  /* 0x000000ffff042224 */ /* 0x001fe400078e0000 */
[----:B------:R-:W-:Y:S01]  /*140f0*/  @P2 IMAD.MOV.U32 R5, RZ, RZ, R27 ;  /* 0x000000ffff052224 */ /* 0x000fe200078e001b */
[----:B------:R-:W4:Y:S04]  /*14100*/  LDL R0, [R1+0xac4] ;  /* 0x000ac40001007983 */ /* 0x000f280000100800 */
[----:B------:R0:W4:Y:S04]  /*14110*/  @P2 LDG.E.U8 R21, desc[UR6][R4.64] ;  /* 0x0000000604152981 */ /* 0x000128000c1e1100 */
[----:B------:R-:W4:Y:S01]  /*14120*/  LDL R27, [R1+0xac0] ;  /* 0x000ac000011b7983 */ /* 0x000f220000100800 */
[----:B0-----:R-:W-:-:S02]  /*14130*/  @P2 IMAD.MOV.U32 R4, RZ, RZ, R28 ;  /* 0x000000ffff042224 */ /* 0x001fc400078e001c */
[----:B---3--:R-:W-:Y:S01]  /*14140*/  @P2 IMAD.MOV.U32 R5, RZ, RZ, R24 ;  /* 0x000000ffff052224 */ /* 0x008fe200078e0018 */
[----:B------:R-:W-:Y:S01]  /*14150*/  ISETP.GT.AND P0, PT, R2, 0x1a, PT ;  /* 0x0000001a0200780c */ /* 0x000fe20003f04270 */
[----:B------:R-:W3:Y:S04]  /*14160*/  LDL R28, [R1+0xaa8] ;  /* 0x000aa800011c7983 */ /* 0x000ee80000100800 */
[----:B------:R0:W3:Y:S01]  /*14170*/  @P2 LDG.E.U8 R20, desc[UR6][R4.64] ;  /* 0x0000000604142981 */ /* 0x0000e2000c1e1100 */
[----:B------:R-:W-:Y:S02]  /*14180*/  PRMT R18, RZ, 0x7610, R18 ;  /* 0x00007610ff127816 */ /* 0x000fe40000000012 */
[----:B------:R-:W-:Y:S01]  /*14190*/  PRMT R17, RZ, 0x7610, R17 ;  /* 0x00007610ff117816 */ /* 0x000fe20000000011 */
[----:B------:R-:W3:Y:S01]  /*141a0*/  LDL R24, [R1+0xaac] ;  /* 0x000aac0001187983 */ /* 0x000ee20000100800 */
[----:B0-----:R-:W-:-:S02]  /*141b0*/  @P1 IMAD.MOV.U32 R4, RZ, RZ, R25 ;  /* 0x000000ffff041224 */ /* 0x001fc400078e0019 */
[----:B--2---:R-:W-:Y:S01]  /*141c0*/  @P1 IMAD.MOV.U32 R5, RZ, RZ, R26 ;  /* 0x000000ffff051224 */ /* 0x004fe200078e001a */
[----:B------:R-:W2:Y:S04]  /*141d0*/  LDL R25, [R1+0xab4] ;  /* 0x000ab40001197983 */ /* 0x000ea80000100800 */
[----:B------:R-:W4:Y:S04]  /*141e0*/  @P1 LDG.E.U8 R19, desc[UR6][R4.64] ;  /* 0x0000000604131981 */ /* 0x000f28000c1e1100 */
[----:B------:R-:W3:Y:S04]  /*141f0*/  LDL R26, [R1+0xab0] ;  /* 0x000ab000011a7983 */ /* 0x000ee80000100800 */
[----:B------:R-:W2:Y:S04]  /*14200*/  LDL R4, [R1+0xac8] ;  /* 0x000ac80001047983 */ /* 0x000ea80000100800 */
[----:B------:R-:W2:Y:S04]  /*14210*/  LDL R5, [R1+0xacc] ;  /* 0x000acc0001057983 */ /* 0x000ea80000100800 */
[----:B----4-:R0:W-:Y:S04]  /*14220*/  STL [R1+0x280c], R19 ;  /* 0x00280c1301007387 */ /* 0x0101e80000100800 */
[----:B0-----:R-:W4:Y:S01]  /*14230*/  LDL R19, [R1+0xabc] ;  /* 0x000abc0001137983 */ /* 0x001f220000100800 */
[----:B--2---:R-:W-:-:S04]  /*14240*/  @P0 LOP3.LUT R5, R5, R4, RZ, 0x3c, !PT ;  /* 0x0000000405050212 */ /* 0x004fc800078e3cff */
[----:B------:R-:W-:-:S04]  /*14250*/  @P0 LOP3.LUT R4, R5, R4, RZ, 0x3c, !PT ;  /* 0x0000000405040212 */ /* 0x000fc800078e3cff */
[----:B------:R-:W-:-:S05]  /*14260*/  @P0 LOP3.LUT R5, R5, R4, RZ, 0x3c, !PT ;  /* 0x0000000405050212 */ /* 0x000fca00078e3cff */
[----:B------:R0:W2:Y:S02]  /*14270*/  @P0 LDG.E.U8 R18, desc[UR6][R4.64] ;  /* 0x0000000604120981 */ /* 0x0000a4000c1e1100 */
[----:B0-----:R-:W-:Y:S02]  /*14280*/  @P0 IMAD.MOV.U32 R4, RZ, RZ, R0 ;  /* 0x000000ffff040224 */ /* 0x001fe400078e0000 */
[----:B------:R-:W-:Y:S01]  /*14290*/  @P0 IMAD.MOV.U32 R5, RZ, RZ, R27 ;  /* 0x000000ffff050224 */ /* 0x000fe200078e001b */
[----:B------:R-:W-:Y:S01]  /*142a0*/  ISETP.GT.AND P2, PT, R2, 0x1b, PT ;  /* 0x0000001b0200780c */ /* 0x000fe20003f44270 */
[----:B------:R-:W2:Y:S04]  /*142b0*/  LDL R27, [R1+0xaa0] ;  /* 0x000aa000011b7983 */ /* 0x000ea80000100800 */
[----:B------:R4:W2:Y:S01]  /*142c0*/  @P0 LDG.E.U8 R17, desc[UR6][R4.64] ;  /* 0x0000000604110981 */ /* 0x0008a2000c1e1100 */
[----:B------:R-:W-:-:S03]  /*142d0*/  PRMT R16, RZ, 0x7610, R16 ;  /* 0x00007610ff107816 */ /* 0x000fc60000000010 */
[----:B------:R-:W2:Y:S04]  /*142e0*/  LDL R0, [R1+0xaa4] ;  /* 0x000aa40001007983 */ /* 0x000ea80000100800 */
[----:B------:R-:W3:Y:S01]  /*142f0*/  LDL R5, [R1+0xab8] ;  /* 0x000ab80001057983 */ /* 0x000ee20000100800 */
[----:B------:R-:W-:Y:S02]  /*14300*/  ISETP.GT.AND P1, PT, R2, 0x1c, PT ;  /* 0x0000001c0200780c */ /* 0x000fe40003f24270 */
[----:B------:R-:W-:Y:S02]  /*14310*/  PRMT R15, RZ, 0x7610, R15 ;  /* 0x00007610ff0f7816 */ /* 0x000fe4000000000f */
[----:B------:R-:W-:Y:S01]  /*14320*/  PRMT R14, RZ, 0x7610, R14 ;  /* 0x00007610ff0e7816 */ /* 0x000fe2000000000e */
[----:B----4-:R-:W-:-:S02]  /*14330*/  @P2 IMAD.MOV.U32 R4, RZ, RZ, R19 ;  /* 0x000000ffff042224 */ /* 0x010fc400078e0013 */
[----:B------:R-:W4:Y:S04]  /*14340*/  LDL R19, [R1+0xa94] ;  /* 0x000a940001137983 */ /* 0x000f280000100800 */
[----:B---3--:R0:W3:Y:S02]  /*14350*/  @P2 LDG.E.U8 R16, desc[UR6][R4.64] ;  /* 0x0000000604102981 */ /* 0x0080e4000c1e1100 */
[----:B0-----:R-:W-:Y:S02]  /*14360*/  @P2 IMAD.MOV.U32 R4, RZ, RZ, R25 ;  /* 0x000000ffff042224 */ /* 0x001fe400078e0019 */
[----:B------:R-:W-:Y:S01]  /*14370*/  @P2 IMAD.MOV.U32 R5, RZ, RZ, R26 ;  /* 0x000000ffff052224 */ /* 0x000fe200078e001a */
[----:B------:R-:W4:Y:S04]  /*14380*/  LDL R25, [R1+0xa9c] ;  /* 0x000a9c0001197983 */ /* 0x000f280000100800 */
[----:B------:R-:W3:Y:S04]  /*14390*/  LDL R26, [R1+0xa98] ;  /* 0x000a9800011a7983 */ /* 0x000ee80000100800 */
[----:B------:R0:W3:Y:S02]  /*143a0*/  @P2 LDG.E.U8 R15, desc[UR6][R4.64] ;  /* 0x00000006040f2981 */ /* 0x0000e4000c1e1100 */
[----:B0-----:R-:W-:-:S02]  /*143b0*/  @P1 IMAD.MOV.U32 R4, RZ, RZ, R24 ;  /* 0x000000ffff041224 */ /* 0x001fc400078e0018 */
[----:B------:R-:W-:Y:S01]  /*143c0*/  @P1 IMAD.MOV.U32 R5, RZ, RZ, R28 ;  /* 0x000000ffff051224 */ /* 0x000fe200078e001c */
[----:B------:R-:W3:Y:S04]  /*143d0*/  LDL R24, [R1+0xa90] ;  /* 0x000a900001187983 */ /* 0x000ee80000100800 */
[----:B------:R2:W3:Y:S01]  /*143e0*/  @P1 LDG.E.U8 R14, desc[UR6][R4.64] ;  /* 0x00000006040e1981 */ /* 0x0004e2000c1e1100 */
[----:B------:R-:W-:Y:S02]  /*143f0*/  ISETP.GT.AND P3, PT, R2, 0x1d, PT ;  /* 0x0000001d0200780c */ /* 0x000fe40003f64270 */
[----:B------:R-:W-:Y:S02]  /*14400*/  PRMT R13, RZ, 0x7610, R13 ;  /* 0x00007610ff0d7816 */ /* 0x000fe4000000000d */
[----:B------:R-:W-:Y:S01]  /*14410*/  PRMT R12, RZ, 0x7610, R12 ;  /* 0x00007610ff0c7816 */ /* 0x000fe2000000000c */
[----:B--2---:R-:W-:-:S02]  /*14420*/  @P1 IMAD.MOV.U32 R4, RZ, RZ, R0 ;  /* 0x000000ffff041224 */ /* 0x004fc400078e0000 */
[----:B------:R-:W-:-:S05]  /*14430*/  @P1 IMAD.MOV.U32 R5, RZ, RZ, R27 ;  /* 0x000000ffff051224 */ /* 0x000fca00078e001b */
[----:B------:R4:W2:Y:S01]  /*14440*/  @P1 LDG.E.U8 R13, desc[UR6][R4.64] ;  /* 0x00000006040d1981 */ /* 0x0008a2000c1e1100 */
[----:B------:R-:W-:Y:S01]  /*14450*/  PRMT R11, RZ, 0x7610, R11 ;  /* 0x00007610ff0b7816 */ /* 0x000fe2000000000b */
[----:B----4-:R-:W-:Y:S02]  /*14460*/  @P3 IMAD.MOV.U32 R4, RZ, RZ, R25 ;  /* 0x000000ffff043224 */ /* 0x010fe400078e0019 */
[----:B---3--:R-:W-:-:S05]  /*14470*/  @P3 IMAD.MOV.U32 R5, RZ, RZ, R26 ;  /* 0x000000ffff053224 */ /* 0x008fca00078e001a */
[----:B------:R0:W3:Y:S02]  /*14480*/  @P3 LDG.E.U8 R12, desc[UR6][R4.64] ;  /* 0x00000006040c3981 */ /* 0x0000e4000c1e1100 */
[----:B0-----:R-:W-:Y:S02]  /*14490*/  @P3 IMAD.MOV.U32 R4, RZ, RZ, R19 ;  /* 0x000000ffff043224 */ /* 0x001fe400078e0013 */
[----:B------:R-:W-:Y:S01]  /*144a0*/  @P3 IMAD.MOV.U32 R5, RZ, RZ, R24 ;  /* 0x000000ffff053224 */ /* 0x000fe200078e0018 */
[----:B------:R0:W-:Y:S04]  /*144b0*/  STL [R1+0x2830], R14 ;  /* 0x0028300e01007387 */ /* 0x0001e80000100800 */
[----:B------:R-:W4:Y:S04]  /*144c0*/  @P3 LDG.E.U8 R11, desc[UR6][R4.64] ;  /* 0x00000006040b3981 */ /* 0x000f28000c1e1100 */
[----:B------:R-:W4:Y:S04]  /*144d0*/  LDL R0, [R1+0xafc] ;  /* 0x000afc0001007983 */ /* 0x000f280000100800 */
[----:B0-----:R-:W4:Y:S01]  /*144e0*/  LDL R14, [R1+0xaf8] ;  /* 0x000af800010e7983 */ /* 0x001f220000100800 */
[----:B------:R-:W-:-:S03]  /*144f0*/  ISETP.GT.AND P0, PT, R2, 0x17, PT ;  /* 0x000000170200780c */ /* 0x000fc60003f04270 */
[----:B--2---:R0:W-:Y:S04]  /*14500*/  STL [R1+0x2834], R13 ;  /* 0x0028340d01007387 */ /* 0x0041e80000100800 */
[----:B---3--:R1:W-:Y:S04]  /*14510*/  STL [R1+0x2820], R12 ;  /* 0x0028200c01007387 */ /* 0x0083e80000100800 */
[----:B------:R-:W2:Y:S04]  /*14520*/  LDL R27, [R1+0xa88] ;  /* 0x000a8800011b7983 */ /* 0x000ea80000100800 */
[----:B------:R-:W3:Y:S04]  /*14530*/  LDL R26, [R1+0xa8c] ;  /* 0x000a8c00011a7983 */ /* 0x000ee80000100800 */
[----:B------:R-:W3:Y:S04]  /*14540*/  LDL R25, [R1+0xa80] ;  /* 0x000a800001197983 */ /* 0x000ee80000100800 */
[----:B------:R-:W3:Y:S04]  /*14550*/  LDL R24, [R1+0xa84] ;  /* 0x000a840001187983 */ /* 0x000ee80000100800 */
[----:B----4-:R4:W-:Y:S04]  /*14560*/  STL [R1+0x2824], R11 ;  /* 0x0028240b01007387 */ /* 0x0109e80000100800 */
[----:B------:R-:W3:Y:S01]  /*14570*/  LDL R19, [R1+0xaf0] ;  /* 0x000af00001137983 */ /* 0x000ee20000100800 */
[----:B------:R-:W-:-:S03]  /*14580*/  @P0 IMAD.MOV.U32 R5, RZ, RZ, R14 ;  /* 0x000000ffff050224 */ /* 0x000fc600078e000e */
[----:B0-----:R-:W3:Y:S04]  /*14590*/  LDL R13, [R1+0xa78] ;  /* 0x000a7800010d7983 */ /* 0x001ee80000100800 */
[----:B------:R-:W3:Y:S04]  /*145a0*/  LDL R14, [R1+0xaf4] ;  /* 0x000af400010e7983 */ /* 0x000ee80000100800 */
[----:B-1----:R-:W3:Y:S01]  /*145b0*/  LDL R12, [R1+0xa7c] ;  /* 0x000a7c00010c7983 */ /* 0x002ee20000100800 */
[----:B------:R-:W-:-:S03]  /*145c0*/  @P0 IMAD.MOV.U32 R4, RZ, RZ, R0 ;  /* 0x000000ffff040224 */ /* 0x000fc600078e0000 */
[----:B----4-:R-:W4:Y:S04]  /*145d0*/  LDL R11, [R1+0xa70] ;  /* 0x000a7000010b7983 */ /* 0x010f280000100800 */
[----:B------:R-:W4:Y:S01]  /*145e0*/  LDL R0, [R1+0xa74] ;  /* 0x000a740001007983 */ /* 0x000f220000100800 */
[----:B------:R-:W-:Y:S02]  /*145f0*/  ISETP.GT.AND P2, PT, R2, 0x1e, PT ;  /* 0x0000001e0200780c */ /* 0x000fe40003f44270 */
[----:B------:R-:W-:Y:S02]  /*14600*/  PRMT R10, RZ, 0x7610, R10 ;  /* 0x00007610ff0a7816 */ /* 0x000fe4000000000a */
[----:B------:R-:W-:-:S04]  /*14610*/  PRMT R9, RZ, 0x7610, R9 ;  /* 0x00007610ff097816 */ /* 0x000fc80000000009 */
[----:B------:R2:W4:Y:S01]  /*14620*/  @P0 LDG.E.U8 R10, desc[UR6][R4.64] ;  /* 0x00000006040a0981 */ /* 0x000522000c1e1100 */
[----:B------:R-:W-:Y:S02]  /*14630*/  ISETP.GT.AND P1, PT, R2, 0x1f, PT ;  /* 0x0000001f0200780c */ /* 0x000fe40003f24270 */
[----:B------:R-:W-:Y:S02]  /*14640*/  PRMT R8, RZ, 0x7610, R8 ;  /* 0x00007610ff087816 */ /* 0x000fe40000000008 */
[----:B------:R-:W-:Y:S02]  /*14650*/  PRMT R7, RZ, 0x7610, R7 ;  /* 0x00007610ff077816 */ /* 0x000fe40000000007 */
[----:B------:R-:W-:Y:S02]  /*14660*/  PRMT R6, RZ, 0x7610, R6 ;  /* 0x00007610ff067816 */ /* 0x000fe40000000006 */
[----:B------:R-:W-:Y:S01]  /*14670*/  PRMT R3, RZ, 0x7610, R3 ;  /* 0x00007610ff037816 */ /* 0x000fe20000000003 */
[----:B--2---:R-:W-:-:S02]  /*14680*/  @P2 IMAD.MOV.U32 R5, RZ, RZ, R27 ;  /* 0x000000ffff052224 */ /* 0x004fc400078e001b */
[----:B---3--:R-:W-:-:S05]  /*14690*/  @P2 IMAD.MOV.U32 R4, RZ, RZ, R26 ;  /* 0x000000ffff042224 */ /* 0x008fca00078e001a */
[----:B------:R0:W2:Y:S02]  /*146a0*/  @P2 LDG.E.U8 R9, desc[UR6][R4.64] ;  /* 0x0000000604092981 */ /* 0x0000a4000c1e1100 */
[----:B0-----:R-:W-:Y:S02]  /*146b0*/  @P2 IMAD.MOV.U32 R4, RZ, RZ, R24 ;  /* 0x000000ffff042224 */ /* 0x001fe400078e0018 */
[----:B------:R-:W-:-:S05]  /*146c0*/  @P2 IMAD.MOV.U32 R5, RZ, RZ, R25 ;  /* 0x000000ffff052224 */ /* 0x000fca00078e0019 */
[----:B------:R0:W3:Y:S02]  /*146d0*/  @P2 LDG.E.U8 R8, desc[UR6][R4.64] ;  /* 0x0000000604082981 */ /* 0x0000e4000c1e1100 */
[----:B0-----:R-:W-:Y:S02]  /*146e0*/  @P0 IMAD.MOV.U32 R4, RZ, RZ, R14 ;  /* 0x000000ffff040224 */ /* 0x001fe400078e000e */
[----:B------:R-:W-:-:S05]  /*146f0*/  @P0 IMAD.MOV.U32 R5, RZ, RZ, R19 ;  /* 0x000000ffff050224 */ /* 0x000fca00078e0013 */
[----:B------:R0:W3:Y:S02]  /*14700*/  @P0 LDG.E.U8 R7, desc[UR6][R4.64] ;  /* 0x0000000604070981 */ /* 0x0000e4000c1e1100 */
[----:B0-----:R-:W-:Y:S02]  /*14710*/  @P1 IMAD.MOV.U32 R4, RZ, RZ, R12 ;  /* 0x000000ffff041224 */ /* 0x001fe400078e000c */
[----:B------:R-:W-:-:S05]  /*14720*/  @P1 IMAD.MOV.U32 R5, RZ, RZ, R13 ;  /* 0x000000ffff051224 */ /* 0x000fca00078e000d */
[----:B------:R4:W3:Y:S02]  /*14730*/  @P1 LDG.E.U8 R6, desc[UR6][R4.64] ;  /* 0x0000000604061981 */ /* 0x0008e4000c1e1100 */
[----:B----4-:R-:W-:Y:S02]  /*14740*/  @P1 IMAD.MOV.U32 R4, RZ, RZ, R0 ;  /* 0x000000ffff041224 */ /* 0x010fe400078e0000 */
[----:B------:R-:W-:-:S05]  /*14750*/  @P1 IMAD.MOV.U32 R5, RZ, RZ, R11 ;  /* 0x000000ffff051224 */ /* 0x000fca00078e000b */
[----:B------:R-:W4:Y:S04]  /*14760*/  @P1 LDG.E.U8 R3, desc[UR6][R4.64] ;  /* 0x0000000604031981 */ /* 0x000f28000c1e1100 */
[----:B------:R-:W-:Y:S01]  /*14770*/  STL [R1+0x27f4], R10 ;  /* 0x0027f40a01007387 */ /* 0x000fe20000100800 */
[----:B------:R-:W0:Y:S01]  /*14780*/  S2R R11, SR_TID.X ;  /* 0x00000000000b7919 */ /* 0x000e220000002100 */
[----:B------:R-:W1:Y:S01]  /*14790*/  S2R R19, SR_TID.X ;  /* 0x0000000000137919 */ /* 0x000e620000002100 */
[----:B------:R-:W-:Y:S06]  /*147a0*/  BAR.SYNC.DEFER_BLOCKING 0x0 ;  /* 0x0000000000007b1d */ /* 0x000fec0000010000 */
[----:B--2---:R-:W-:Y:S04]  /*147b0*/  STL [R1+0x2810], R9 ;  /* 0x0028100901007387 */ /* 0x004fe80000100800 */
[----:B---3--:R-:W-:Y:S04]  /*147c0*/  STL [R1+0x2814], R8 ;  /* 0x0028140801007387 */ /* 0x008fe80000100800 */
[----:B------:R-:W-:Y:S04]  /*147d0*/  STL [R1+0x27f8], R7 ;  /* 0x0027f80701007387 */ /* 0x000fe80000100800 */
[----:B------:R2:W-:Y:S04]  /*147e0*/  STL [R1+0x27fc], R6 ;  /* 0x0027fc0601007387 */ /* 0x0005e80000100800 */
[----:B------:R-:W3:Y:S04]  /*147f0*/  LDL.LU R25, [R1+0x98] ;  /* 0x0000980001197983 */ /* 0x000ee80000300800 */
[----:B------:R-:W3:Y:S04]  /*14800*/  LDL.LU R26, [R1+0x94] ;  /* 0x00009400011a7983 */ /* 0x000ee80000300800 */
[----:B--2---:R-:W2:Y:S04]  /*14810*/  LDL.LU R6, [R1+0x54] ;  /* 0x0000540001067983 */ /* 0x004ea80000300800 */
[----:B------:R-:W2:Y:S04]  /*14820*/  LDL.LU R7, [R1+0x18] ;  /* 0x0000180001077983 */ /* 0x000ea80000300800 */
        /* <DEDUP_REMOVED lines=8> */
[----:B----4-:R4:W-:Y:S04]  /*148b0*/  STL [R1+0x2800], R3 ;  /* 0x0028000301007387 */ /* 0x0109e80000100800 */
[----:B----4-:R-:W4:Y:S04]  /*148c0*/  LDL.LU R3, [R1+0x10] ;  /* 0x0000100001037983 */ /* 0x010f280000300800 */
        /* <DEDUP_REMOVED lines=50> */
[----:B0-----:R-:W4:Y:S04]  /*14bf0*/  LDL.LU R4, [R1+0x4c] ;  /* 0x00004c0001047983 */ /* 0x001f280000300800 */
[----:B------:R-:W-:Y:S04]  /*14c00*/  STL [R1+0x265c], R5 ;  /* 0x00265c0501007387 */ /* 0x000fe80000100800 */
[----:B------:R-:W-:Y:S04]  /*14c10*/  STL [R1+0x27ec], R5 ;  /* 0x0027ec0501007387 */ /* 0x000fe80000100800 */
[----:B------:R0:W-:Y:S04]  /*14c20*/  STL [R1+0x2838], R5 ;  /* 0x0028380501007387 */ /* 0x0001e80000100800 */
[----:B0-----:R-:W2:Y:S01]  /*14c30*/  LDL.LU R5, [R1+0x58] ;  /* 0x0000580001057983 */ /* 0x001ea20000300800 */
[----:B------:R-:W-:-:S02]  /*14c40*/  LOP3.LUT R0, R11, 0x3f, RZ, 0xc0, !PT ;  /* 0x0000003f0b007812 */ /* 0x000fc400078ec0ff */
[C---:B-1----:R-:W-:Y:S02]  /*14c50*/  LOP3.LUT R12, R19.reuse, 0x1f, RZ, 0xc0, !PT ;  /* 0x0000001f130c7812 */ /* 0x042fe400078ec0ff */
[----:B------:R-:W-:Y:S01]  /*14c60*/  LOP3.LUT R19, R19, 0x3f, RZ, 0xc0, !PT ;  /* 0x0000003f13137812 */ /* 0x000fe200078ec0ff */
[----:B---3--:R0:W-:Y:S04]  /*14c70*/  STS.U8 [R0+UR4], R25 ;  /* 0x0000001900007988 */ /* 0x0081e80008000004 */
[----:B------:R1:W-:Y:S01]  /*14c80*/  STS.U8 [R0+UR4+0x40], R26 ;  /* 0x0000401a00007988 */ /* 0x0003e20008000004 */
[----:B------:R-:W-:-:S03]  /*14c90*/  ISETP.GE.AND P0, PT, R12, R2, PT ;  /* 0x000000020c00720c */ /* 0x000fc60003f06270 */
[----:B------:R-:W3:Y:S04]  /*14ca0*/  LDL.LU R12, [R1+0x44] ;  /* 0x00004400010c7983 */ /* 0x000ee80000300800 */
[----:B0-----:R-:W3:Y:S04]  /*14cb0*/  LDL.LU R25, [R1+0x8] ;  /* 0x0000080001197983 */ /* 0x001ee80000300800 */
[----:B-1----:R-:W3:Y:S04]  /*14cc0*/  LDL.LU R26, [R1+0x4] ;  /* 0x00000400011a7983 */ /* 0x002ee80000300800 */
[----:B--2---:R-:W-:Y:S04]  /*14cd0*/  STS.U8 [R0+UR4+0x440], R5 ;  /* 0x0004400500007988 */ /* 0x004fe80008000004 */
[----:B------:R0:W-:Y:S04]  /*14ce0*/  STS.U8 [R0+UR4+0x400], R6 ;  /* 0x0004000600007988 */ /* 0x0001e80008000004 */
[----:B------:R-:W-:Y:S04]  /*14cf0*/  STS.U8 [R0+UR4+0x800], R7 ;  /* 0x0008000700007988 */ /* 0x000fe80008000004 */
[----:B------:R1:W-:Y:S01]  /*14d00*/  STS.U8 [R0+UR4+0x840], R9 ;  /* 0x0008400900007988 */ /* 0x0003e20008000004 */
[----:B0-----:R-:W-:-:S03]  /*14d10*/  LOP3.LUT R6, R19, 0x8, RZ, 0x3c, !PT ;  /* 0x0000000813067812 */ /* 0x001fc600078e3cff */
[----:B------:R-:W-:Y:S04]  /*14d20*/  STS.U8 [R0+UR4+0xc40], R23 ;  /* 0x000c401700007988 */ /* 0x000fe80008000004 */
[----:B------:R-:W-:Y:S04]  /*14d30*/  STS.U8 [R0+UR4+0xc00], R22 ;  /* 0x000c001600007988 */ /* 0x000fe80008000004 */
[----:B------:R0:W-:Y:S04]  /*14d40*/  STS.U8 [R6+UR4+0x80], R10 ;  /* 0x0000800a06007988 */ /* 0x0001e80008000004 */
[----:B-1----:R-:W2:Y:S04]  /*14d50*/  LDL.LU R9, [R1+0x80] ;  /* 0x0000800001097983 */ /* 0x002ea80000300800 */
[----:B------:R-:W2:Y:S01]  /*14d60*/  LDL.LU R19, [R1+0x7c] ;  /* 0x00007c0001137983 */ /* 0x000ea20000300800 */
[----:B0-----:R-:W0:Y:S03]  /*14d70*/  S2R R10, SR_TID.X ;  /* 0x00000000000a7919 */ /* 0x001e260000002100 */
[----:B------:R1:W-:Y:S04]  /*14d80*/  STS.U8 [R6+UR4+0xc0], R24 ;  /* 0x0000c01806007988 */ /* 0x0003e80008000004 */
[----:B------:R4:W-:Y:S04]  /*14d90*/  STS.U8 [R6+UR4+0x4c0], R8 ;  /* 0x0004c00806007988 */ /* 0x0009e80008000004 */
[----:B-1----:R-:W2:Y:S04]  /*14da0*/  LDL.LU R24, [R1+0x40] ;  /* 0x0000400001187983 */ /* 0x002ea80000300800 */
[----:B----4-:R-:W4:Y:S04]  /*14db0*/  LDL.LU R8, [R1+0x3c] ;  /* 0x00003c0001087983 */ /* 0x010f280000300800 */
[----:B------:R-:W-:Y:S04]  /*14dc0*/  STS.U8 [R6+UR4+0x480], R4 ;  /* 0x0004800406007988 */ /* 0x000fe80008000004 */
[----:B------:R-:W-:Y:S01]  /*14dd0*/  STS.U8 [R6+UR4+0x880], R3 ;  /* 0x0008800306007988 */ /* 0x000fe20008000004 */
[----:B0-----:R-:W-:-:S03]  /*14de0*/  LOP3.LUT R7, R10, 0x3f, RZ, 0xc0, !PT ;  /* 0x0000003f0a077812 */ /* 0x001fc600078ec0ff */
[----:B------:R0:W-:Y:S01]  /*14df0*/  STS.U8 [R6+UR4+0x8c0], R13 ;  /* 0x0008c00d06007988 */ /* 0x0001e20008000004 */
[----:B------:R-:W-:-:S03]  /*14e00*/  LOP3.LUT R2, R7, 0x10, RZ, 0x3c, !PT ;  /* 0x0000001007027812 */ /* 0x000fc600078e3cff */
[----:B------:R-:W4:Y:S04]  /*14e10*/  LDL.LU R10, [R1] ;  /* 0x00000000010a7983 */ /* 0x000f280000300800 */
[----:B------:R-:W-:Y:S04]  /*14e20*/  STS.U8 [R6+UR4+0xcc0], R21 ;  /* 0x000cc01506007988 */ /* 0x000fe80008000004 */
[----:B------:R-:W-:Y:S04]  /*14e30*/  STS.U8 [R6+UR4+0xc80], R20 ;  /* 0x000c801406007988 */ /* 0x000fe80008000004 */
[----:B------:R1:W-:Y:S04]  /*14e40*/  STS.U8 [R2+UR4+0x100], R14 ;  /* 0x0001000e02007988 */ /* 0x0003e80008000004 */
[----:B0-----:R-:W4:Y:S04]  /*14e50*/  LDL.LU R13, [R1+0x78] ;  /* 0x00007800010d7983 */ /* 0x001f280000300800 */
[----:B------:R0:W-:Y:S04]  /*14e60*/  STS.U8 [R2+UR4+0x140], R27 ;  /* 0x0001401b02007988 */ /* 0x0001e80008000004 */
[----:B-1----:R-:W4:Y:S04]  /*14e70*/  LDL.LU R14, [R1+0x74] ;  /* 0x00007400010e7983 */ /* 0x002f280000300800 */
[----:B------:R1:W-:Y:S04]  /*14e80*/  STS.U8 [R2+UR4+0x540], R28 ;  /* 0x0005401c02007988 */ /* 0x0003e80008000004 */
[----:B0-----:R-:W4:Y:S04]  /*14e90*/  LDL.LU R27, [R1+0x38] ;  /* 0x00003800011b7983 */ /* 0x001f280000300800 */
[----:B-1----:R-:W4:Y:S01]  /*14ea0*/  LDL.LU R28, [R1+0x34] ;  /* 0x00003400011c7983 */ /* 0x002f220000300800 */
[----:B------:R-:W-:-:S03]  /*14eb0*/  LOP3.LUT R5, R7, 0x18, RZ, 0x3c, !PT ;  /* 0x0000001807057812 */ /* 0x000fc600078e3cff */
[----:B---3--:R0:W-:Y:S04]  /*14ec0*/  STS.U8 [R2+UR4+0x500], R12 ;  /* 0x0005000c02007988 */ /* 0x0081e80008000004 */
[----:B------:R1:W-:Y:S04]  /*14ed0*/  STS.U8 [R2+UR4+0x900], R25 ;  /* 0x0009001902007988 */ /* 0x0003e80008000004 */
[----:B------:R3:W-:Y:S04]  /*14ee0*/  STS.U8 [R2+UR4+0x940], R26 ;  /* 0x0009401a02007988 */ /* 0x0007e80008000004 */
[----:B------:R-:W-:Y:S04]  /*14ef0*/  STS.U8 [R2+UR4+0xd40], R18 ;  /* 0x000d401202007988 */ /* 0x000fe80008000004 */
[----:B------:R-:W-:Y:S04]  /*14f00*/  STS.U8 [R2+UR4+0xd00], R17 ;  /* 0x000d001102007988 */ /* 0x000fe80008000004 */
[----:B0-----:R-:W4:Y:S04]  /*14f10*/  LDL.LU R12, [R1+0x70] ;  /* 0x00007000010c7983 */ /* 0x001f280000300800 */
[----:B-1----:R-:W4:Y:S04]  /*14f20*/  LDL.LU R25, [R1+0x6c] ;  /* 0x00006c0001197983 */ /* 0x002f280000300800 */
[----:B---3--:R-:W3:Y:S04]  /*14f30*/  LDL.LU R26, [R1+0x30] ;  /* 0x00003000011a7983 */ /* 0x008ee80000300800 */
[----:B------:R-:W3:Y:S04]  /*14f40*/  LDL.LU R4, [R1+0x2c] ;  /* 0x00002c0001047983 */ /* 0x000ee80000300800 */
[----:B--2---:R0:W-:Y:S04]  /*14f50*/  STS.U8 [R5+UR4+0x180], R9 ;  /* 0x0001800905007988 */ /* 0x0041e80008000004 */
[----:B------:R1:W-:Y:S04]  /*14f60*/  STS.U8 [R5+UR4+0x1c0], R19 ;  /* 0x0001c01305007988 */ /* 0x0003e80008000004 */
[----:B0-----:R-:W2:Y:S04]  /*14f70*/  LDL.LU R9, [R1+0x68] ;  /* 0x0000680001097983 */ /* 0x001ea80000300800 */
[----:B-1----:R-:W2:Y:S04]  /*14f80*/  LDL.LU R19, [R1+0x64] ;  /* 0x0000640001137983 */ /* 0x002ea80000300800 */
[----:B------:R-:W2:Y:S04]  /*14f90*/  LDL.LU R2, [R1+0x28] ;  /* 0x0000280001027983 */ /* 0x000ea80000300800 */
[----:B------:R0:W-:Y:S04]  /*14fa0*/  STS.U8 [R5+UR4+0x5c0], R24 ;  /* 0x0005c01805007988 */ /* 0x0001e80008000004 */
[----:B----4-:R1:W-:Y:S04]  /*14fb0*/  STS.U8 [R5+UR4+0x580], R8 ;  /* 0x0005800805007988 */ /* 0x0103e80008000004 */
[----:B0-----:R-:W4:Y:S01]  /*14fc0*/  LDL.LU R24, [R1+0x24] ;  /* 0x0000240001187983 */ /* 0x001f220000300800 */
[----:B-1----:R-:W-:-:S03]  /*14fd0*/  LOP3.LUT R8, R11, 0x3f, RZ, 0xc0, !PT ;  /* 0x0000003f0b087812 */ /* 0x002fc600078ec0ff */
[----:B------:R-:W4:Y:S01]  /*14fe0*/  LDL.LU R3, [R1+0x60] ;  /* 0x0000600001037983 */ /* 0x000f220000300800 */
[----:B------:R-:W-:-:S03]  /*14ff0*/  LOP3.LUT R11, R8, 0x20, RZ, 0x3c, !PT ;  /* 0x00000020080b7812 */ /* 0x000fc600078e3cff */
[----:B------:R-:W4:Y:S04]  /*15000*/  LDL.LU R6, [R1+0x5c] ;  /* 0x00005c0001067983 */ /* 0x000f280000300800 */
[----:B------:R0:W-:Y:S04]  /*15010*/  STS.U8 [R5+UR4+0x980], R10 ;  /* 0x0009800a05007988 */ /* 0x0001e80008000004 */
[----:B------:R-:W-:Y:S04]  /*15020*/  STS.U8 [R5+UR4+0x9c0], R29 ;  /* 0x0009c01d05007988 */ /* 0x000fe80008000004 */
[----:B------:R-:W4:Y:S04]  /*15030*/  LDL.LU R7, [R1+0x20] ;  /* 0x0000200001077983 */ /* 0x000f280000300800 */
[----:B------:R-:W-:Y:S04]  /*15040*/  STS.U8 [R5+UR4+0xdc0], R16 ;  /* 0x000dc01005007988 */ /* 0x000fe80008000004 */
[----:B0-----:R-:W4:Y:S04]  /*15050*/  LDL.LU R10, [R1+0x1c] ;  /* 0x00001c00010a7983 */ /* 0x001f280000300800 */
[----:B------:R0:W-:Y:S04]  /*15060*/  STS.U8 [R5+UR4+0xd80], R15 ;  /* 0x000d800f05007988 */ /* 0x0001e80008000004 */
[----:B------:R1:W-:Y:S04]  /*15070*/  STS.U8 [R11+UR4+0x200], R13 ;  /* 0x0002000d0b007988 */ /* 0x0003e80008000004 */
[----:B------:R1:W-:Y:S04]  /*15080*/  STS.U8 [R11+UR4+0x240], R14 ;  /* 0x0002400e0b007988 */ /* 0x0003e80008000004 */
[----:B0-----:R-:W4:Y:S04]  /*15090*/  LDL.LU R5, [R1+0x2838] ;  /* 0x0028380001057983 */ /* 0x001f280000300800 */
[----:B-1----:R-:W3:Y:S04]  /*150a0*/  LDL.LU R13, [R1+0x2834] ;  /* 0x00283400010d7983 */ /* 0x002ee80000300800 */
[----:B------:R-:W2:Y:S04]  /*150b0*/  LDL.LU R14, [R1+0x2830] ;  /* 0x00283000010e7983 */ /* 0x000ea80000300800 */
[----:B------:R0:W-:Y:S04]  /*150c0*/  STS.U8 [R11+UR4+0x640], R27 ;  /* 0x0006401b0b007988 */ /* 0x0001e80008000004 */
[----:B------:R1:W-:Y:S04]  /*150d0*/  STS.U8 [R11+UR4+0x600], R28 ;  /* 0x0006001c0b007988 */ /* 0x0003e80008000004 */
[----:B0-----:R-:W4:Y:S04]  /*150e0*/  LDL.LU R27, [R1+0x282c] ;  /* 0x00282c00011b7983 */ /* 0x001f280000300800 */
[----:B-1----:R-:W3:Y:S01]  /*150f0*/  LDL.LU R28, [R1+0x2828] ;  /* 0x00282800011c7983 */ /* 0x002ee20000300800 */
[----:B------:R-:W-:-:S03]  /*15100*/  LOP3.LUT R8, R8, 0x28, RZ, 0x3c, !PT ;  /* 0x0000002808087812 */ /* 0x000fc600078e3cff */
[----:B---3--:R-:W-:Y:S04]  /*15110*/  STS.U8 [R11+UR4+0xa00], R28 ;  /* 0x000a001c0b007988 */ /* 0x008fe80008000004 */
[----:B----4-:R-:W-:Y:S04]  /*15120*/  STS.U8 [R11+UR4+0xa40], R27 ;  /* 0x000a401b0b007988 */ /* 0x010fe80008000004 */
[----:B--2---:R-:W-:Y:S04]  /*15130*/  STS.U8 [R11+UR4+0xe40], R14 ;  /* 0x000e400e0b007988 */ /* 0x004fe80008000004 */
[----:B------:R0:W-:Y:S04]  /*15140*/  STS.U8 [R11+UR4+0xe00], R13 ;  /* 0x000e000d0b007988 */ /* 0x0001e80008000004 */
[----:B------:R1:W-:Y:S04]  /*15150*/  STS.U8 [R8+UR4+0x280], R12 ;  /* 0x0002800c08007988 */ /* 0x0003e80008000004 */
[----:B------:R2:W-:Y:S04]  /*15160*/  STS.U8 [R8+UR4+0x2c0], R25 ;  /* 0x0002c01908007988 */ /* 0x0005e80008000004 */
[----:B0-----:R-:W3:Y:S04]  /*15170*/  LDL.LU R11, [R1+0x2824] ;  /* 0x00282400010b7983 */ /* 0x001ee80000300800 */
[----:B-1----:R-:W4:Y:S04]  /*15180*/  LDL.LU R12, [R1+0x2820] ;  /* 0x00282000010c7983 */ /* 0x002f280000300800 */
[----:B--2---:R-:W2:Y:S04]  /*15190*/  LDL.LU R25, [R1+0x281c] ;  /* 0x00281c0001197983 */ /* 0x004ea80000300800 */
[----:B------:R0:W-:Y:S04]  /*151a0*/  STS.U8 [R8+UR4+0x6c0], R26 ;  /* 0x0006c01a08007988 */ /* 0x0001e80008000004 */
[----:B0-----:R-:W3:Y:S04]  /*151b0*/  LDL.LU R26, [R1+0x2818] ;  /* 0x00281800011a7983 */ /* 0x001ee80000300800 */
[----:B------:R0:W-:Y:S02]  /*151c0*/  STS.U8 [R8+UR4+0x680], R4 ;  /* 0x0006800408007988 */ /* 0x0001e40008000004 */
[----:B0-----:R-:W-:-:S02]  /*151d0*/  LOP3.LUT R4, R0, 0x30, RZ, 0x3c, !PT ;  /* 0x0000003000047812 */ /* 0x001fc400078e3cff */
[----:B---3--:R-:W-:Y:S04]  /*151e0*/  STS.U8 [R8+UR4+0xa80], R26 ;  /* 0x000a801a08007988 */ /* 0x008fe80008000004 */
[----:B--2---:R-:W-:Y:S04]  /*151f0*/  STS.U8 [R8+UR4+0xac0], R25 ;  /* 0x000ac01908007988 */ /* 0x004fe80008000004 */
[----:B----4-:R-:W-:Y:S04]  /*15200*/  STS.U8 [R8+UR4+0xec0], R12 ;  /* 0x000ec00c08007988 */ /* 0x010fe80008000004 */
[----:B------:R0:W-:Y:S04]  /*15210*/  STS.U8 [R8+UR4+0xe80], R11 ;  /* 0x000e800b08007988 */ /* 0x0001e80008000004 */
[----:B------:R1:W-:Y:S04]  /*15220*/  STS.U8 [R4+UR4+0x300], R9 ;  /* 0x0003000904007988 */ /* 0x0003e80008000004 */
[----:B------:R2:W-:Y:S04]  /*15230*/  STS.U8 [R4+UR4+0x340], R19 ;  /* 0x0003401304007988 */ /* 0x0005e80008000004 */
[----:B0-----:R-:W3:Y:S04]  /*15240*/  LDL.LU R8, [R1+0x2814] ;  /* 0x0028140001087983 */ /* 0x001ee80000300800 */
[----:B-1----:R-:W4:Y:S04]  /*15250*/  LDL.LU R9, [R1+0x2810] ;  /* 0x0028100001097983 */ /* 0x002f280000300800 */
[----:B--2---:R-:W2:Y:S04]  /*15260*/  LDL.LU R19, [R1+0x280c] ;  /* 0x00280c0001137983 */ /* 0x004ea80000300800 */
[----:B------:R0:W-:Y:S04]  /*15270*/  STS.U8 [R4+UR4+0x740], R2 ;  /* 0x0007400204007988 */ /* 0x0001e80008000004 */
[----:B------:R1:W-:Y:S04]  /*15280*/  STS.U8 [R4+UR4+0x700], R24 ;  /* 0x0007001804007988 */ /* 0x0003e80008000004 */
[----:B0-----:R-:W3:Y:S04]  /*15290*/  LDL R2, [R1+0x1058] ;  /* 0x0010580001027983 */ /* 0x001ee80000100800 */
[----:B-1----:R-:W4:Y:S01]  /*152a0*/  LDL.LU R24, [R1+0x2808] ;  /* 0x0028080001187983 */ /* 0x002f220000300800 */
[----:B------:R-:W-:-:S03]  /*152b0*/  LOP3.LUT R0, R0, 0x38, RZ, 0x3c, !PT ;  /* 0x0000003800007812 */ /* 0x000fc600078e3cff */
[----:B----4-:R-:W-:Y:S04]  /*152c0*/  STS.U8 [R4+UR4+0xb00], R24 ;  /* 0x000b001804007988 */ /* 0x010fe80008000004 */
[----:B--2---:R-:W-:Y:S04]  /*152d0*/  STS.U8 [R4+UR4+0xb40], R19 ;  /* 0x000b401304007988 */ /* 0x004fe80008000004 */
[----:B------:R-:W-:Y:S04]  /*152e0*/  STS.U8 [R4+UR4+0xf40], R9 ;  /* 0x000f400904007988 */ /* 0x000fe80008000004 */
[----:B---3--:R0:W-:Y:S04]  /*152f0*/  STS.U8 [R4+UR4+0xf00], R8 ;  /* 0x000f000804007988 */ /* 0x0081e80008000004 */
[----:B------:R1:W-:Y:S04]  /*15300*/  STS.U8 [R0+UR4+0x380], R3 ;  /* 0x0003800300007988 */ /* 0x0003e80008000004 */
[----:B------:R2:W-:Y:S04]  /*15310*/  STS.U8 [R0+UR4+0x3c0], R6 ;  /* 0x0003c00600007988 */ /* 0x0005e80008000004 */
[----:B0-----:R-:W3:Y:S04]  /*15320*/  LDL.LU R4, [R1+0x2804] ;  /* 0x0028040001047983 */ /* 0x001ee80000300800 */
[----:B-1----:R-:W4:Y:S04]  /*15330*/  LDL.LU R3, [R1+0x2800] ;  /* 0x0028000001037983 */ /* 0x002f280000300800 */
[----:B--2---:R-:W2:Y:S04]  /*15340*/  LDL.LU R6, [R1+0x27fc] ;  /* 0x0027fc0001067983 */ /* 0x004ea80000300800 */
[----:B------:R0:W-:Y:S04]  /*15350*/  STS.U8 [R0+UR4+0x7c0], R7 ;  /* 0x0007c00700007988 */ /* 0x0001e80008000004 */
[----:B------:R1:W-:Y:S04]  /*15360*/  STS.U8 [R0+UR4+0x780], R10 ;  /* 0x0007800a00007988 */ /* 0x0003e80008000004 */
[----:B0-----:R-:W3:Y:S04]  /*15370*/  LDL.LU R7, [R1+0x27f8] ;  /* 0x0027f80001077983 */ /* 0x001ee80000300800 */
[----:B-1----:R-:W4:Y:S01]  /*15380*/  LDL.LU R10, [R1+0x27f4] ;  /* 0x0027f400010a7983 */ /* 0x002f220000300800 */
[----:B------:R-:W-:-:S03]  /*15390*/  PRMT R5, RZ, 0x7610, R5 ;  /* 0x00007610ff057816 */ /* 0x000fc60000000005 */
[----:B----4-:R-:W-:Y:S04]  /*153a0*/  STS.U8 [R0+UR4+0xb80], R10 ;  /* 0x000b800a00007988 */ /* 0x010fe80008000004 */
[----:B---3--:R-:W-:Y:S04]  /*153b0*/  STS.U8 [R0+UR4+0xbc0], R7 ;  /* 0x000bc00700007988 */ /* 0x008fe80008000004 */
[----:B--2---:R-:W-:Y:S04]  /*153c0*/  STS.U8 [R0+UR4+0xfc0], R6 ;  /* 0x000fc00600007988 */ /* 0x004fe80008000004 */
[----:B------:R0:W-:Y:S04]  /*153d0*/  STS.U8 [R0+UR4+0xf80], R3 ;  /* 0x000f800300007988 */ /* 0x0001e80008000004 */
[----:B0-----:R-:W2:Y:S04]  /*153e0*/  LDL.LU R0, [R1+0x27f0] ;  /* 0x0027f00001007983 */ /* 0x001ea80000300800 */
[----:B------:R-:W3:Y:S01]  /*153f0*/  LDL R3, [R1+0x1044] ;  /* 0x0010440001037983 */ /* 0x000ee20000100800 */
[----:B------:R-:W-:Y:S06]  /*15400*/  BAR.SYNC.DEFER_BLOCKING 0x0 ;  /* 0x0000000000007b1d */ /* 0x000fec0000010000 */
[----:B---3--:R-:W3:Y:S04]  /*15410*/  @!P0 LDG.E.U8 R5, desc[UR6][R2.64] ;  /* 0x0000000602058981 */ /* 0x008ee8000c1e1100 */
[----:B---3--:R0:W-:Y:S04]  /*15420*/  STL [R1+0x9a8], R5 ;  /* 0x0009a80501007387 */ /* 0x0081e80000100800 */
[----:B0-----:R-:W3:Y:S04]  /*15430*/  LDL.LU R5, [R1+0x27ec] ;  /* 0x0027ec0001057983 */ /* 0x001ee80000300800 */
[----:B------:R-:W4:Y:S04]  /*15440*/  LDL R2, [R1+0xa6c] ;  /* 0x000a6c0001027983 */ /* 0x000f280000100800 */
[----:B------:R-:W4:Y:S01]  /*15450*/  LDL R3, [R1+0xc78] ;  /* 0x000c780001037983 */ /* 0x000f220000100800 */
[----:B--2---:R-:W-:-:S02]  /*15460*/  PRMT R0, RZ, 0x7610, R0 ;  /* 0x00007610ff007816 */ /* 0x004fc40000000000 */
[----:B----4-:R-:W-:-:S04]  /*15470*/  @!P0 LOP3.LUT R3, R3, R2, RZ, 0x3c, !PT ;  /* 0x0000000203038212 */ /* 0x010fc800078e3cff */
[----:B------:R-:W-:-:S04]  /*15480*/  @!P0 LOP3.LUT R2, R3, R2, RZ, 0x3c, !PT ;  /* 0x0000000203028212 */ /* 0x000fc800078e3cff */
[----:B------:R-:W-:-:S05]  /*15490*/  @!P0 LOP3.LUT R3, R3, R2, RZ, 0x3c, !PT ;  /* 0x0000000203038212 */ /* 0x000fca00078e3cff */
[----:B------:R-:W2:Y:S04]  /*154a0*/  @!P0 LDG.E.U8 R0, desc[UR6][R2.64] ;  /* 0x0000000602008981 */ /* 0x000ea8000c1e1100 */
[----:B--2---:R0:W-:Y:S04]  /*154b0*/  STL [R1+0x9a4], R0 ;  /* 0x0009a40001007387 */ /* 0x0041e80000100800 */
[----:B0-----:R-:W2:Y:S04]  /*154c0*/  LDL.LU R0, [R1+0x27e8] ;  /* 0x0027e80001007983 */ /* 0x001ea80000300800 */
[----:B------:R-:W4:Y:S04]  /*154d0*/  LDL R2, [R1+0xc74] ;  /* 0x000c740001027983 */ /* 0x000f280000100800 */
[----:B------:R-:W4:Y:S01]  /*154e0*/  LDL R3, [R1+0xfcc] ;  /* 0x000fcc0001037983 */ /* 0x000f220000100800 */
[----:B------:R-:W-:-:S02]  /*154f0*/  PRMT R4, RZ, 0x7610, R4 ;  /* 0x00007610ff047816 */ /* 0x000fc40000000004 */
[----:B----4-:R-:W-:-:S04]  /*15500*/  @!P0 LOP3.LUT R3, R3, R2, RZ, 0x3c, !PT ;  /* 0x0000000203038212 */ /* 0x010fc800078e3cff */
[----:B------:R-:W-:-:S04]  /*15510*/  @!P0 LOP3.LUT R2, R3, R2, RZ, 0x3c, !PT ;  /* 0x0000000203028212 */ /* 0x000fc800078e3cff */
[----:B------:R-:W-:-:S05]  /*15520*/  @!P0 LOP3.LUT R3, R3, R2, RZ, 0x3c, !PT ;  /* 0x0000000203038212 */ /* 0x000fca00078e3cff */
[----:B------:R-:W4:Y:S04]  /*15530*/  @!P0 LDG.E.U8 R4, desc[UR6][R2.64] ;  /* 0x0000000602048981 */ /* 0x000f28000c1e1100 */
[----:B----4-:R0:W-:Y:S04]  /*15540*/  STL [R1+0x9a0], R4 ;  /* 0x0009a00401007387 */ /* 0x0101e80000100800 */
[----:B0-----:R-:W4:Y:S04]  /*15550*/  LDL.LU R4, [R1+0x27e4] ;  /* 0x0027e40001047983 */ /* 0x001f280000300800 */
[----:B------:R-:W3:Y:S04]  /*15560*/  LDL R2, [R1+0xc70] ;  /* 0x000c700001027983 */ /* 0x000ee80000100800 */
[----:B------:R-:W3:Y:S01]  /*15570*/  LDL R3, [R1+0xfc8] ;  /* 0x000fc80001037983 */ /* 0x000ee20000100800 */
[----:B--2---:R-:W-:-:S02]  /*15580*/  PRMT R0, RZ, 0x7610, R0 ;  /* 0x00007610ff007816 */ /* 0x004fc40000000000 */
[----:B---3--:R-:W-:-:S04]  /*15590*/  @!P0 LOP3.LUT R3, R3, R2, RZ, 0x3c, !PT ;  /* 0x0000000203038212 */ /* 0x008fc800078e3cff */
[----:B------:R-:W-:-:S04]  /*155a0*/  @!P0 LOP3.LUT R2, R3, R2, RZ, 0x3c, !PT ;  /* 0x0000000203028212 */ /* 0x000fc800078e3cff */
[----:B------:R-:W-:-:S05]  /*155b0*/  @!P0 LOP3.LUT R3, R3, R2, RZ, 0x3c, !PT ;  /* 0x0000000203038212 */ /* 0x000fca00078e3cff */
[----:B------:R-:W2:Y:S04]  /*155c0*/  @!P0 LDG.E.U8 R0, desc[UR6][R2.64] ;  /* 0x0000000602008981 */ /* 0x000ea8000c1e1100 */
[----:B--2---:R0:W-:Y:S04]  /*155d0*/  STL [R1+0x99c], R0 ;  /* 0x00099c0001007387 */ /* 0x0041e80000100800 */
[----:B0-----:R-:W2:Y:S04]  /*155e0*/  LDL.LU R0, [R1+0x27e0] ;  /* 0x0027e00001007983 */ /* 0x001ea80000300800 */
[----:B------:R-:W3:Y:S04]  /*155f0*/  LDL R2, [R1+0xc6c] ;  /* 0x000c6c0001027983 */ /* 0x000ee80000100800 */
[----:B------:R-:W3:Y:S01]  /*15600*/  LDL R3, [R1+0xfc4] ;  /* 0x000fc40001037983 */ /* 0x000ee20000100800 */
[----:B----4-:R-:W-:-:S02]  /*15610*/  PRMT R4, RZ, 0x7610, R4 ;  /* 0x00007610ff047816 */ /* 0x010fc40000000004 */
[----:B---3--:R-:W-:-:S04]  /*15620*/  @!P0 LOP3.LUT R3, R3, R2, RZ, 0x3c, !PT ;  /* 0x0000000203038212 */ /* 0x008fc800078e3cff */
[----:B------:R-:W-:-:S04]  /*15630*/  @!P0 LOP3.LUT R2, R3, R2, RZ, 0x3c, !PT ;  /* 0x0000000203028212 */ /* 0x000fc800078e3cff */
[----:B------:R-:W-:-:S05]  /*15640*/  @!P0 LOP3.LUT R3, R3, R2, RZ, 0x3c, !PT ;  /* 0x0000000203038212 */ /* 0x000fca00078e3cff */
[----:B------:R-:W3:Y:S04]  /*15650*/  @!P0 LDG.E.U8 R4, desc[UR6][R2.64] ;  /* 0x0000000602048981 */ /* 0x000ee8000c1e1100 */
        /* <DEDUP_REMOVED lines=13> */
[----:B---3--:R-:W-:-:S02]  /*15730*/  PRMT R4, RZ, 0x7610, R4 ;  /* 0x00007610ff047816 */ /* 0x008fc40000000004 */
[----:B----4-:R-:W-:-:S04]  /*15740*/  @!P0 LOP3.LUT R3, R3, R2, RZ, 0x3c, !PT ;  /* 0x0000000203038212 */ /* 0x010fc800078e3cff */
        /* <DEDUP_REMOVED lines=858> */
[----:B--2---:R0:W-:Y:S04]  /*18cf0*/  STL [R1], R0 ;  /* 0x0000000001007387 */ /* 0x0041e80000100800 */
[----:B0-----:R-:W2:Y:S04]  /*18d00*/  LDL.LU R0, [R1+0x2658] ;  /* 0x0026580001007983 */ /* 0x001ea80000300800 */
[----:B------:R-:W3:Y:S04]  /*18d10*/  LDL R2, [R1+0xff8] ;  /* 0x000ff80001027983 */ /* 0x000ee80000100800 */
[----:B------:R-:W3:Y:S01]  /*18d20*/  LDL R3, [R1+0x1034] ;  /* 0x0010340001037983 */ /* 0x000ee20000100800 */
[----:B------:R-:W-:-:S02]  /*18d30*/  PRMT R29, RZ, 0x7610, R29 ;  /* 0x00007610ff1d7816 */ /* 0x000fc4000000001d */
[----:B---3--:R-:W-:-:S04]  /*18d40*/  @!P0 LOP3.LUT R3, R3, R2, RZ, 0x3c, !PT ;  /* 0x0000000203038212 */ /* 0x008fc800078e3cff */
[----:B------:R-:W-:-:S04]  /*18d50*/  @!P0 LOP3.LUT R2, R3, R2, RZ, 0x3c, !PT ;  /* 0x0000000203028212 */ /* 0x000fc800078e3cff */
[----:B------:R-:W-:-:S05]  /*18d60*/  @!P0 LOP3.LUT R3, R3, R2, RZ, 0x3c, !PT ;  /* 0x0000000203038212 */ /* 0x000fca00078e3cff */
[----:B------:R0:W3:Y:S04]  /*18d70*/  @!P0 LDG.E.U8 R29, desc[UR6][R2.64] ;  /* 0x00000006021d8981 */ /* 0x0000e8000c1e1100 */
[----:B------:R-:W0:Y:S04]  /*18d80*/  LDL R2, [R1+0x1000] ;  /* 0x0010000001027983 */ /* 0x000e280000100800 */
[----:B------:R-:W0:Y:S01]  /*18d90*/  LDL R3, [R1+0x1040] ;  /* 0x0010400001037983 */ /* 0x000e220000100800 */
[----:B------:R-:W-:Y:S02]  /*18da0*/  PRMT R28, RZ, 0x7610, R28 ;  /* 0x00007610ff1c7816 */ /* 0x000fe4000000001c */
[----:B0-----:R-:W-:-:S04]  /*18db0*/  @!P0 LOP3.LUT R3, R3, R2, RZ, 0x3c, !PT ;  /* 0x0000000203038212 */ /* 0x001fc800078e3cff */
[----:B------:R-:W-:-:S04]  /*18dc0*/  @!P0 LOP3.LUT R2, R3, R2, RZ, 0x3c, !PT ;  /* 0x0000000203028212 */ /* 0x000fc800078e3cff */
[----:B------:R-:W-:-:S05]  /*18dd0*/  @!P0 LOP3.LUT R3, R3, R2, RZ, 0x3c, !PT ;  /* 0x0000000203038212 */ /* 0x000fca00078e3cff */
[----:B------:R-:W4:Y:S04]  /*18de0*/  @!P0 LDG.E.U8 R28, desc[UR6][R2.64] ;  /* 0x00000006021c8981 */ /* 0x000f28000c1e1100 */
[----:B---3--:R0:W-:Y:S04]  /*18df0*/  STL [R1+0x2650], R29 ;  /* 0x0026501d01007387 */ /* 0x0081e80000100800 */
[----:B------:R-:W3:Y:S04]  /*18e00*/  LDL R2, [R1+0x1018] ;  /* 0x0010180001027983 */ /* 0x000ee80000100800 */
[----:B------:R-:W3:Y:S04]  /*18e10*/  LDL R3, [R1+0x104c] ;  /* 0x00104c0001037983 */ /* 0x000ee80000100800 */
[----:B0-----:R-:W2:Y:S04]  /*18e20*/  LDL R29, [R1+0x1048] ;  /* 0x00104800011d7983 */ /* 0x001ea80000100800 */
[----:B----4-:R0:W-:Y:S04]  /*18e30*/  STL [R1+0x2654], R28 ;  /* 0x0026541c01007387 */ /* 0x0101e80000100800 */
[----:B0-----:R-:W4:Y:S01]  /*18e40*/  LDL R28, [R1+0x1020] ;  /* 0x00102000011c7983 */ /* 0x001f220000100800 */
[----:B---3--:R-:W-:-:S04]  /*18e50*/  @!P0 LOP3.LUT R3, R3, R2, RZ, 0x3c, !PT ;  /* 0x0000000203038212 */ /* 0x008fc800078e3cff */
[C---:B------:R-:W-:Y:S02]  /*18e60*/  @!P0 LOP3.LUT R2, R3.reuse, R2, RZ, 0x3c, !PT ;  /* 0x0000000203028212 */ /* 0x040fe400078e3cff */
[----:B------:R-:W-:Y:S02]  /*18e70*/  PRMT R27, RZ, 0x7610, R27 ;  /* 0x00007610ff1b7816 */ /* 0x000fe4000000001b */
[----:B------:R-:W-:Y:S02]  /*18e80*/  @!P0 LOP3.LUT R3, R3, R2, RZ, 0x3c, !PT ;  /* 0x0000000203038212 */ /* 0x000fe400078e3cff */
[----:B------:R-:W-:-:S03]  /*18e90*/  PRMT R26, RZ, 0x7610, R26 ;  /* 0x00007610ff1a7816 */ /* 0x000fc6000000001a */
[----:B------:R2:W3:Y:S02]  /*18ea0*/  @!P0 LDG.E.U8 R27, desc[UR6][R2.64] ;  /* 0x00000006021b8981 */ /* 0x0004e4000c1e1100 */
[----:B--2---:R-:W-:Y:S01]  /*18eb0*/  @!P0 IMAD.MOV.U32 R2, RZ, RZ, R29 ;  /* 0x000000ffff028224 */ /* 0x004fe200078e001d */
[----:B------:R-:W-:Y:S01]  /*18ec0*/  PRMT R25, RZ, 0x7610, R25 ;  /* 0x00007610ff197816 */ /* 0x000fe20000000019 */
[----:B------:R-:W2:Y:S01]  /*18ed0*/  LDL R29, [R1+0xd18] ;  /* 0x000d1800011d7983 */ /* 0x000ea20000100800 */
[----:B----4-:R-:W-:Y:S01]  /*18ee0*/  @!P0 IMAD.MOV.U32 R3, RZ, RZ, R28 ;  /* 0x000000ffff038224 */ /* 0x010fe200078e001c */
[----:B------:R-:W-:Y:S02]  /*18ef0*/  PRMT R24, RZ, 0x7610, R24 ;  /* 0x00007610ff187816 */ /* 0x000fe40000000018 */
[----:B------:R-:W4:Y:S04]  /*18f00*/  LDL R28, [R1+0xd1c] ;  /* 0x000d1c00011c7983 */ /* 0x000f280000100800 */
[----:B------:R0:W3:Y:S04]  /*18f10*/  @!P0 LDG.E.U8 R26, desc[UR6][R2.64] ;  /* 0x00000006021a8981 */ /* 0x0000e8000c1e1100 */
[----:B------:R-:W0:Y:S04]  /*18f20*/  LDL R2, [R1+0xd40] ;  /* 0x000d400001027983 */ /* 0x000e280000100800 */
[----:B------:R-:W0:Y:S02]  /*18f30*/  LDL R3, [R1+0xd44] ;  /* 0x000d440001037983 */ /* 0x000e240000100800 */
[----:B0-----:R-:W-:-:S04]  /*18f40*/  @!P0 LOP3.LUT R3, R3, R2, RZ, 0x3c, !PT ;  /* 0x0000000203038212 */ /* 0x001fc800078e3cff */
[----:B------:R-:W-:-:S04]  /*18f50*/  @!P0 LOP3.LUT R2, R3, R2, RZ, 0x3c, !PT ;  /* 0x0000000203028212 */ /* 0x000fc800078e3cff */
[----:B------:R-:W-:-:S05]  /*18f60*/  @!P0 LOP3.LUT R3, R3, R2, RZ, 0x3c, !PT ;  /* 0x0000000203038212 */ /* 0x000fca00078e3cff */
[----:B------:R-:W2:Y:S04]  /*18f70*/  @!P0 LDG.E.U8 R25, desc[UR6][R2.64] ;  /* 0x0000000602198981 */ /* 0x000ea8000c1e1100 */
[----:B------:R-:W4:Y:S04]  /*18f80*/  LDL R2, [R1+0xd38] ;  /* 0x000d380001027983 */ /* 0x000f280000100800 */
[----:B------:R-:W4:Y:S04]  /*18f90*/  LDL R3, [R1+0xd3c] ;  /* 0x000d3c0001037983 */ /* 0x000f280000100800 */
[----:B--2---:R0:W-:Y:S04]  /*18fa0*/  STL [R1+0x25e4], R25 ;  /* 0x0025e41901007387 */ /* 0x0041e80000100800 */
[----:B0-----:R-:W2:Y:S01]  /*18fb0*/  LDL R25, [R1+0xd24] ;  /* 0x000d240001197983 */ /* 0x001ea20000100800 */
[----:B----4-:R-:W-:-:S04]  /*18fc0*/  @!P0 LOP3.LUT R3, R3, R2, RZ, 0x3c, !PT ;  /* 0x0000000203038212 */ /* 0x010fc800078e3cff */
[----:B------:R-:W-:-:S04]  /*18fd0*/  @!P0 LOP3.LUT R2, R3, R2, RZ, 0x3c, !PT ;  /* 0x0000000203028212 */ /* 0x000fc800078e3cff */
[----:B------:R-:W-:-:S05]  /*18fe0*/  @!P0 LOP3.LUT R3, R3, R2, RZ, 0x3c, !PT ;  /* 0x0000000203038212 */ /* 0x000fca00078e3cff */
[----:B------:R2:W4:Y:S04]  /*18ff0*/  @!P0 LDG.E.U8 R24, desc[UR6][R2.64] ;  /* 0x0000000602188981 */ /* 0x000528000c1e1100 */
[----:B------:R-:W3:Y:S01]  /*19000*/  LDL R3, [R1+0xd20] ;  /* 0x000d200001037983 */ /* 0x000ee20000100800 */
[----:B------:R-:W-:Y:S01]  /*19010*/  PRMT R23, RZ, 0x7610, R23 ;  /* 0x00007610ff177816 */ /* 0x000fe20000000017 */
[----:B--2---:R-:W-:-:S05]  /*19020*/  @!P0 IMAD.MOV.U32 R2, RZ, RZ, R25 ;  /* 0x000000ffff028224 */ /* 0x004fca00078e0019 */
[----:B---3--:R0:W2:Y:S01]  /*19030*/  @!P0 LDG.E.U8 R23, desc[UR6][R2.64] ;  /* 0x0000000602178981 */ /* 0x0080a2000c1e1100 */
[----:B------:R-:W-:-:S03]  /*19040*/  PRMT R22, RZ, 0x7610, R22 ;  /* 0x00007610ff167816 */ /* 0x000fc60000000016 */
[----:B----4-:R1:W-:Y:S01]  /*19050*/  STL [R1+0x25e8], R24 ;  /* 0x0025e81801007387 */ /* 0x0103e20000100800 */
[----:B0-----:R-:W-:Y:S02]  /*19060*/  @!P0 IMAD.MOV.U32 R2, RZ, RZ, R28 ;  /* 0x000000ffff028224 */ /* 0x001fe400078e001c */
[----:B------:R-:W-:Y:S01]  /*19070*/  @!P0 IMAD.MOV.U32 R3, RZ, RZ, R29 ;  /* 0x000000ffff038224 */ /* 0x000fe200078e001d */
[----:B-1----:R-:W3:Y:S04]  /*19080*/  LDL R24, [R1+0xd04] ;  /* 0x000d040001187983 */ /* 0x002ee80000100800 */
[----:B------:R3:W4:Y:S04]  /*19090*/  @!P0 LDG.E.U8 R22, desc[UR6][R2.64] ;  /* 0x0000000602168981 */ /* 0x000728000c1e1100 */
[----:B--2---:R0:W-:Y:S01]  /*190a0*/  STL [R1+0x25ec], R23 ;  /* 0x0025ec1701007387 */ /* 0x0041e20000100800 */
[----:B------:R-:W-:-:S03]  /*190b0*/  PRMT R21, RZ, 0x7610, R21 ;  /* 0x00007610ff157816 */ /* 0x000fc60000000015 */
[----:B------:R-:W2:Y:S04]  /*190c0*/  LDL R29, [R1+0xce4] ;  /* 0x000ce400011d7983 */ /* 0x000ea80000100800 */
[----:B------:R-:W2:Y:S04]  /*190d0*/  LDL R28, [R1+0xcd8] ;  /* 0x000cd800011c7983 */ /* 0x000ea80000100800 */
[----:B0-----:R-:W2:Y:S01]  /*190e0*/  LDL R23, [R1+0xd00] ;  /* 0x000d000001177983 */ /* 0x001ea20000100800 */
[----:B---3--:R-:W-:-:S03]  /*190f0*/  @!P0 IMAD.MOV.U32 R2, RZ, RZ, R24 ;  /* 0x000000ffff028224 */ /* 0x008fc600078e0018 */
[----:B------:R-:W3:Y:S04]  /*19100*/  LDL R25, [R1+0xcdc] ;  /* 0x000cdc0001197983 */ /* 0x000ee80000100800 */
[----:B----4-:R0:W-:Y:S01]  /*19110*/  STL [R1+0x25f0], R22 ;  /* 0x0025f01601007387 */ /* 0x0101e20000100800 */
[----:B------:R-:W-:-:S03]  /*19120*/  PRMT R20, RZ, 0x7610, R20 ;  /* 0x00007610ff147816 */ /* 0x000fc60000000014 */
[----:B------:R-:W4:Y:S04]  /*19130*/  LDL R24, [R1+0xcc0] ;  /* 0x000cc00001187983 */ /* 0x000f280000100800 */
[----:B0-----:R-:W3:Y:S01]  /*19140*/  LDL R22, [R1+0xcfc] ;  /* 0x000cfc0001167983 */ /* 0x001ee20000100800 */
[----:B--2---:R-:W-:-:S03]  /*19150*/  @!P0 IMAD.MOV.U32 R3, RZ, RZ, R23 ;  /* 0x000000ffff038224 */ /* 0x004fc600078e0017 */
[----:B------:R-:W2:Y:S04]  /*19160*/  LDL R23, [R1+0xcc4] ;  /* 0x000cc40001177983 */ /* 0x000ea80000100800 */
[----:B------:R3:W4:Y:S04]  /*19170*/  @!P0 LDG.E.U8 R21, desc[UR6][R2.64] ;  /* 0x0000000602158981 */ /* 0x000728000c1e1100 */
[----:B------:R-:W2:Y:S01]  /*19180*/  LDL R3, [R1+0xcf8] ;  /* 0x000cf80001037983 */ /* 0x000ea20000100800 */
[----:B---3--:R-:W-:-:S03]  /*19190*/  @!P0 IMAD.MOV.U32 R2, RZ, RZ, R22 ;  /* 0x000000ffff028224 */ /* 0x008fc600078e0016 */
[----:B----4-:R0:W-:Y:S01]  /*191a0*/  STL [R1+0x25f4], R21 ;  /* 0x0025f41501007387 */ /* 0x0101e20000100800 */
[----:B------:R-:W-:-:S03]  /*191b0*/  PRMT R19, RZ, 0x7610, R19 ;  /* 0x00007610ff137816 */ /* 0x000fc60000000013 */
[----:B------:R-:W3:Y:S04]  /*191c0*/  LDL R22, [R1+0xcb8] ;  /* 0x000cb80001167983 */ /* 0x000ee80000100800 */
[----:B--2---:R1:W2:Y:S04]  /*191d0*/  @!P0 LDG.E.U8 R20, desc[UR6][R2.64] ;  /* 0x0000000602148981 */ /* 0x0042a8000c1e1100 */
[----:B0-----:R-:W4:Y:S04]  /*191e0*/  LDL R21, [R1+0xcbc] ;  /* 0x000cbc0001157983 */ /* 0x001f280000100800 */
[----:B------:R-:W3:Y:S01]  /*191f0*/  LDL R3, [R1+0xce0] ;  /* 0x000ce00001037983 */ /* 0x000ee20000100800 */
[----:B-1----:R-:W-:Y:S01]  /*19200*/  @!P0 IMAD.MOV.U32 R2, RZ, RZ, R29 ;  /* 0x000000ffff028224 */ /* 0x002fe200078e001d */
[----:B------:R-:W-:-:S04]  /*19210*/  PRMT R18, RZ, 0x7610, R18 ;  /* 0x00007610ff127816 */ /* 0x000fc80000000012 */
[----:B---3--:R0:W3:Y:S01]  /*19220*/  @!P0 LDG.E.U8 R19, desc[UR6][R2.64] ;  /* 0x0000000602138981 */ /* 0x0080e2000c1e1100 */
[----:B------:R-:W-:-:S03]  /*19230*/  PRMT R17, RZ, 0x7610, R17 ;  /* 0x00007610ff117816 */ /* 0x000fc60000000011 */
[----:B--2---:R1:W-:Y:S01]  /*19240*/  STL [R1+0x25f8], R20 ;  /* 0x0025f81401007387 */ /* 0x0043e20000100800 */
[----:B0-----:R-:W-:Y:S02]  /*19250*/  @!P0 IMAD.MOV.U32 R2, RZ, RZ, R25 ;  /* 0x000000ffff028224 */ /* 0x001fe400078e0019 */
[----:B------:R-:W-:-:S05]  /*19260*/  @!P0 IMAD.MOV.U32 R3, RZ, RZ, R28 ;  /* 0x000000ffff038224 */ /* 0x000fca00078e001c */
[----:B------:R0:W2:Y:S02]  /*19270*/  @!P0 LDG.E.U8 R18, desc[UR6][R2.64] ;  /* 0x0000000602128981 */ /* 0x0000a4000c1e1100 */
[----:B0-----:R-:W-:Y:S02]  /*19280*/  @!P0 IMAD.MOV.U32 R2, RZ, RZ, R23 ;  /* 0x000000ffff028224 */ /* 0x001fe400078e0017 */
[----:B------:R-:W-:-:S05]  /*19290*/  @!P0 IMAD.MOV.U32 R3, RZ, RZ, R24 ;  /* 0x000000ffff038224 */ /* 0x000fca00078e0018 */
[----:B------:R4:W2:Y:S04]  /*192a0*/  @!P0 LDG.E.U8 R17, desc[UR6][R2.64] ;  /* 0x0000000602118981 */ /* 0x0008a8000c1e1100 */
[----:B---3--:R0:W-:Y:S04]  /*192b0*/  STL [R1+0x25fc], R19 ;  /* 0x0025fc1301007387 */ /* 0x0081e80000100800 */
[----:B------:R-:W3:Y:S04]  /*192c0*/  LDL R28, [R1+0xca0] ;  /* 0x000ca000011c7983 */ /* 0x000ee80000100800 */
[----:B------:R-:W3:Y:S01]  /*192d0*/  LDL R25, [R1+0xca4] ;  /* 0x000ca40001197983 */ /* 0x000ee20000100800 */
[----:B------:R-:W-:Y:S01]  /*192e0*/  PRMT R16, RZ, 0x7610, R16 ;  /* 0x00007610ff107816 */ /* 0x000fe20000000010 */
[----:B----4-:R-:W-:-:S02]  /*192f0*/  @!P0 IMAD.MOV.U32 R2, RZ, RZ, R21 ;  /* 0x000000ffff028224 */ /* 0x010fc400078e0015 */
[----:B------:R-:W-:-:S05]  /*19300*/  @!P0 IMAD.MOV.U32 R3, RZ, RZ, R22 ;  /* 0x000000ffff038224 */ /* 0x000fca00078e0016 */
[----:B------:R3:W4:Y:S01]  /*19310*/  @!P0 LDG.E.U8 R16, desc[UR6][R2.64] ;  /* 0x0000000602108981 */ /* 0x000722000c1e1100 */
[----:B------:R-:W-:-:S03]  /*19320*/  PRMT R15, RZ, 0x7610, R15 ;  /* 0x00007610ff0f7816 */ /* 0x000fc6000000000f */
[----:B--2---:R2:W-:Y:S04]  /*19330*/  STL [R1+0x2600], R18 ;  /* 0x0026001201007387 */ /* 0x0045e80000100800 */
[----:B------:R-:W2:Y:S04]  /*19340*/  LDL R24, [R1+0xc98] ;  /* 0x000c980001187983 */ /* 0x000ea80000100800 */
[----:B------:R-:W2:Y:S04]  /*19350*/  LDL R23, [R1+0xc9c] ;  /* 0x000c9c0001177983 */ /* 0x000ea80000100800 */
[----:B------:R2:W-:Y:S04]  /*19360*/  STL [R1+0x2604], R17 ;  /* 0x0026041101007387 */ /* 0x0005e80000100800 */
[----:B------:R-:W2:Y:S04]  /*19370*/  LDL R22, [R1+0xc8c] ;  /* 0x000c8c0001167983 */ /* 0x000ea80000100800 */
[----:B------:R-:W2:Y:S04]  /*19380*/  LDL R21, [R1+0xfe4] ;  /* 0x000fe40001157983 */ /* 0x000ea80000100800 */
[----:B-1----:R-:W2:Y:S04]  /*19390*/  LDL R20, [R1+0xc88] ;  /* 0x000c880001147983 */ /* 0x002ea80000100800 */
[----:B0-----:R-:W2:Y:S01]  /*193a0*/  LDL R19, [R1+0xfec] ;  /* 0x000fec0001137983 */ /* 0x001ea20000100800 */
[----:B---3--:R-:W-:-:S02]  /*193b0*/  @!P0 IMAD.MOV.U32 R3, RZ, RZ, R28 ;  /* 0x000000ffff038224 */ /* 0x008fc400078e001c */
[----:B------:R-:W-:-:S05]  /*193c0*/  @!P0 IMAD.MOV.U32 R2, RZ, RZ, R25 ;  /* 0x000000ffff028224 */ /* 0x000fca00078e0019 */
[----:B------:R0:W3:Y:S04]  /*193d0*/  @!P0 LDG.E.U8 R15, desc[UR6][R2.64] ;  /* 0x00000006020f8981 */ /* 0x0000e8000c1e1100 */
[----:B----4-:R1:W-:Y:S04]  /*193e0*/  STL [R1+0x2608], R16 ;  /* 0x0026081001007387 */ /* 0x0103e80000100800 */
[----:B--2---:R-:W2:Y:S04]  /*193f0*/  LDL R18, [R1+0xc7c] ;  /* 0x000c7c0001127983 */ /* 0x004ea80000100800 */
[----:B------:R-:W4:Y:S01]  /*19400*/  LDL R17, [R1+0x1004] ;  /* 0x0010040001117983 */ /* 0x000f220000100800 */
[----:B------:R-:W-:-:S02]  /*19410*/  PRMT R14, RZ, 0x7610, R14 ;  /* 0x00007610ff0e7816 */ /* 0x000fc4000000000e */
[----:B------:R-:W-:Y:S01]  /*19420*/  PRMT R13, RZ, 0x7610, R13 ;  /* 0x00007610ff0d7816 */ /* 0x000fe2000000000d */
[----:B0-----:R-:W-:Y:S02]  /*19430*/  @!P0 IMAD.MOV.U32 R3, RZ, RZ, R24 ;  /* 0x000000ffff038224 */ /* 0x001fe400078e0018 */
[----:B------:R-:W-:-:S05]  /*19440*/  @!P0 IMAD.MOV.U32 R2, RZ, RZ, R23 ;  /* 0x000000ffff028224 */ /* 0x000fca00078e0017 */
[----:B------:R0:W2:Y:S02]  /*19450*/  @!P0 LDG.E.U8 R14, desc[UR6][R2.64] ;  /* 0x00000006020e8981 */ /* 0x0000a4000c1e1100 */
[----:B0-----:R-:W-:Y:S02]  /*19460*/  @!P0 IMAD.MOV.U32 R3, RZ, RZ, R22 ;  /* 0x000000ffff038224 */ /* 0x001fe400078e0016 */
[----:B------:R-:W-:-:S05]  /*19470*/  @!P0 IMAD.MOV.U32 R2, RZ, RZ, R21 ;  /* 0x000000ffff028224 */ /* 0x000fca00078e0015 */
[----:B------:R0:W2:Y:S04]  /*19480*/  @!P0 LDG.E.U8 R13, desc[UR6][R2.64] ;  /* 0x00000006020d8981 */ /* 0x0000a8000c1e1100 */
[----:B---3--:R3:W-:Y:S04]  /*19490*/  STL [R1+0x260c], R15 ;  /* 0x00260c0f01007387 */ /* 0x0087e80000100800 */
[----:B-1----:R-:W2:Y:S04]  /*194a0*/  LDL R16, [R1+0xfd0] ;  /* 0x000fd00001107983 */ /* 0x002ea80000100800 */
[----:B---3--:R-:W3:Y:S01]  /*194b0*/  LDL R15, [R1+0x100c] ;  /* 0x00100c00010f7983 */ /* 0x008ee20000100800 */
[----:B------:R-:W-:Y:S01]  /*194c0*/  PRMT R12, RZ, 0x7610, R12 ;  /* 0x00007610ff0c7816 */ /* 0x000fe2000000000c */
[----:B0-----:R-:W-:-:S02]  /*194d0*/  @!P0 IMAD.MOV.U32 R2, RZ, RZ, R19 ;  /* 0x000000ffff028224 */ /* 0x001fc400078e0013 */
[----:B------:R-:W-:Y:S01]  /*194e0*/  @!P0 IMAD.MOV.U32 R3, RZ, RZ, R20 ;  /* 0x000000ffff038224 */ /* 0x000fe200078e0014 */
[----:B------:R-:W-:-:S04]  /*194f0*/  PRMT R11, RZ, 0x7610, R11 ;  /* 0x00007610ff0b7816 */ /* 0x000fc8000000000b */
[----:B------:R4:W3:Y:S02]  /*19500*/  @!P0 LDG.E.U8 R12, desc[UR6][R2.64] ;  /* 0x00000006020c8981 */ /* 0x0008e4000c1e1100 */
[----:B----4-:R-:W-:Y:S02]  /*19510*/  @!P0 IMAD.MOV.U32 R2, RZ, RZ, R17 ;  /* 0x000000ffff028224 */ /* 0x010fe400078e0011 */
[----:B--2---:R-:W-:-:S05]  /*19520*/  @!P0 IMAD.MOV.U32 R3, RZ, RZ, R18 ;  /* 0x000000ffff038224 */ /* 0x004fca00078e0012 */
[----:B------:R0:W2:Y:S01]  /*19530*/  @!P0 LDG.E.U8 R11, desc[UR6][R2.64] ;  /* 0x00000006020b8981 */ /* 0x0000a2000c1e1100 */
[----:B------:R-:W-:-:S03]  /*19540*/  PRMT R10, RZ, 0x7610, R10 ;  /* 0x00007610ff0a7816 */ /* 0x000fc6000000000a */
[----:B------:R-:W-:Y:S04]  /*19550*/  STL [R1+0x2610], R14 ;  /* 0x0026100e01007387 */ /* 0x000fe80000100800 */
[----:B------:R1:W-:Y:S04]  /*19560*/  STL [R1+0x2614], R13 ;  /* 0x0026140d01007387 */ /* 0x0003e80000100800 */
[----:B------:R-:W4:Y:S04]  /*19570*/  LDL R20, [R1+0xfe8] ;  /* 0x000fe80001147983 */ /* 0x000f280000100800 */
[----:B-1----:R-:W4:Y:S01]  /*19580*/  LDL R13, [R1+0x1024] ;  /* 0x00102400010d7983 */ /* 0x002f220000100800 */
[----:B0-----:R-:W-:-:S02]  /*19590*/  @!P0 IMAD.MOV.U32 R3, RZ, RZ, R16 ;  /* 0x000000ffff038224 */ /* 0x001fc400078e0010 */
[----:B---3--:R-:W-:-:S05]  /*195a0*/  @!P0 IMAD.MOV.U32 R2, RZ, RZ, R15 ;  /* 0x000000ffff028224 */ /* 0x008fca00078e000f */
[----:B------:R4:W3:Y:S04]  /*195b0*/  @!P0 LDG.E.U8 R10, desc[UR6][R2.64] ;  /* 0x00000006020a8981 */ /* 0x0008e8000c1e1100 */
[----:B------:R0:W-:Y:S04]  /*195c0*/  STL [R1+0x2618], R12 ;  /* 0x0026180c01007387 */ /* 0x0001e80000100800 */
[----:B------:R-:W3:Y:S04]  /*195d0*/  LDL R19, [R1+0xff0] ;  /* 0x000ff00001137983 */ /* 0x000ee80000100800 */
[----:B------:R-:W3:Y:S04]  /*195e0*/  LDL R18, [R1+0x102c] ;  /* 0x00102c0001127983 */ /* 0x000ee80000100800 */
[----:B--2---:R1:W-:Y:S04]  /*195f0*/  STL [R1+0x261c], R11 ;  /* 0x00261c0b01007387 */ /* 0x0043e80000100800 */
[----:B------:R-:W2:Y:S04]  /*19600*/  LDL R17, [R1+0x1008] ;  /* 0x0010080001117983 */ /* 0x000ea80000100800 */
[----:B------:R-:W2:Y:S04]  /*19610*/  LDL R16, [R1+0x1054] ;  /* 0x0010540001107983 */ /* 0x000ea80000100800 */
[----:B------:R-:W2:Y:S04]  /*19620*/  LDL R15, [R1+0x1010] ;  /* 0x00101000010f7983 */ /* 0x000ea80000100800 */
[----:B------:R-:W2:Y:S01]  /*19630*/  LDL R14, [R1+0x1050] ;  /* 0x00105000010e7983 */ /* 0x000ea20000100800 */
[----:B----4-:R-:W-:-:S03]  /*19640*/  @!P0 IMAD.MOV.U32 R2, RZ, RZ, R13 ;  /* 0x000000ffff028224 */ /* 0x010fc600078e000d */
[----:B---3--:R3:W-:Y:S04]  /*19650*/  STL [R1+0x2620], R10 ;  /* 0x0026200a01007387 */ /* 0x0087e80000100800 */
[----:B------:R-:W4:Y:S04]  /*19660*/  LDL R13, [R1+0x1028] ;  /* 0x00102800010d7983 */ /* 0x000f280000100800 */
[----:B0-----:R-:W4:Y:S04]  /*19670*/  LDL R12, [R1+0x103c] ;  /* 0x00103c00010c7983 */ /* 0x001f280000100800 */
[----:B-1----:R-:W4:Y:S04]  /*19680*/  LDL R11, [R1+0x1030] ;  /* 0x00103000010b7983 */ /* 0x002f280000100800 */
[----:B---3--:R-:W3:Y:S01]  /*19690*/  LDL R10, [R1+0x1038] ;  /* 0x00103800010a7983 */ /* 0x008ee20000100800 */
[----:B------:R-:W-:Y:S01]  /*196a0*/  PRMT R9, RZ, 0x7610, R9 ;  /* 0x00007610ff097816 */ /* 0x000fe20000000009 */
[----:B------:R-:W-:Y:S01]  /*196b0*/  @!P0 IMAD.MOV.U32 R3, RZ, RZ, R20 ;  /* 0x000000ffff038224 */ /* 0x000fe200078e0014 */
[----:B------:R-:W-:-:S04]  /*196c0*/  PRMT R8, RZ, 0x7610, R8 ;  /* 0x00007610ff087816 */ /* 0x000fc80000000008 */
[----:B------:R0:W3:Y:S01]  /*196d0*/  @!P0 LDG.E.U8 R9, desc[UR6][R2.64] ;  /* 0x0000000602098981 */ /* 0x0000e2000c1e1100 */
[----:B------:R-:W-:Y:S01]  /*196e0*/  PRMT R7, RZ, 0x7610, R7 ;  /* 0x00007610ff077816 */ /* 0x000fe20000000007 */
[----:B0-----:R-:W-:Y:S02]  /*196f0*/  @!P0 IMAD.MOV.U32 R2, RZ, RZ, R18 ;  /* 0x000000ffff028224 */ /* 0x001fe400078e0012 */
[----:B------:R-:W-:-:S05]  /*19700*/  @!P0 IMAD.MOV.U32 R3, RZ, RZ, R19 ;  /* 0x000000ffff038224 */ /* 0x000fca00078e0013 */
[----:B------:R2:W3:Y:S01]  /*19710*/  @!P0 LDG.E.U8 R8, desc[UR6][R2.64] ;  /* 0x0000000602088981 */ /* 0x0004e2000c1e1100 */
[----:B------:R-:W-:Y:S01]  /*19720*/  PRMT R6, RZ, 0x7610, R6 ;  /* 0x00007610ff067816 */ /* 0x000fe20000000006 */
[----:B--2---:R-:W-:Y:S02]  /*19730*/  @!P0 IMAD.MOV.U32 R2, RZ, RZ, R16 ;  /* 0x000000ffff028224 */ /* 0x004fe400078e0010 */
[----:B------:R-:W-:-:S05]  /*19740*/  @!P0 IMAD.MOV.U32 R3, RZ, RZ, R17 ;  /* 0x000000ffff038224 */ /* 0x000fca00078e0011 */
[----:B------:R0:W2:Y:S01]  /*19750*/  @!P0 LDG.E.U8 R7, desc[UR6][R2.64] ;  /* 0x0000000602078981 */ /* 0x0000a2000c1e1100 */
[----:B------:R-:W-:Y:S01]  /*19760*/  PRMT R5, RZ, 0x7610, R5 ;  /* 0x00007610ff057816 */ /* 0x000fe20000000005 */
[----:B0-----:R-:W-:Y:S02]  /*19770*/  @!P0 IMAD.MOV.U32 R2, RZ, RZ, R14 ;  /* 0x000000ffff028224 */ /* 0x001fe400078e000e */
[----:B------:R-:W-:-:S05]  /*19780*/  @!P0 IMAD.MOV.U32 R3, RZ, RZ, R15 ;  /* 0x000000ffff038224 */ /* 0x000fca00078e000f */
[----:B------:R4:W2:Y:S01]  /*19790*/  @!P0 LDG.E.U8 R6, desc[UR6][R2.64] ;  /* 0x0000000602068981 */ /* 0x0008a2000c1e1100 */
[----:B------:R-:W-:Y:S01]  /*197a0*/  PRMT R4, RZ, 0x7610, R4 ;  /* 0x00007610ff047816 */ /* 0x000fe20000000004 */
[----:B----4-:R-:W-:Y:S02]  /*197b0*/  @!P0 IMAD.MOV.U32 R3, RZ, RZ, R13 ;  /* 0x000000ffff038224 */ /* 0x010fe400078e000d */
[----:B------:R-:W-:-:S05]  /*197c0*/  @!P0 IMAD.MOV.U32 R2, RZ, RZ, R12 ;  /* 0x000000ffff028224 */ /* 0x000fca00078e000c */
[----:B------:R3:W4:Y:S02]  /*197d0*/  @!P0 LDG.E.U8 R5, desc[UR6][R2.64] ;  /* 0x0000000602058981 */ /* 0x000724000c1e1100 */
[----:B---3--:R-:W-:Y:S02]  /*197e0*/  @!P0 IMAD.MOV.U32 R2, RZ, RZ, R10 ;  /* 0x000000ffff028224 */ /* 0x008fe400078e000a */
[----:B------:R-:W-:-:S05]  /*197f0*/  @!P0 IMAD.MOV.U32 R3, RZ, RZ, R11 ;  /* 0x000000ffff038224 */ /* 0x000fca00078e000b */
[----:B------:R0:W3:Y:S04]  /*19800*/  @!P0 LDG.E.U8 R4, desc[UR6][R2.64] ;  /* 0x0000000602048981 */ /* 0x0000e8000c1e1100 */
[----:B0-----:R-:W0:Y:S04]  /*19810*/  LDS.U8 R3, [R0+UR4] ;  /* 0x0000000400037984 */ /* 0x001e280008000000 */
[----:B------:R-:W1:Y:S04]  /*19820*/  LDS.U8 R2, [R0+UR4+0x88] ;  /* 0x0000880400027984 */ /* 0x000e680008000000 */
[----:B------:R-:W-:Y:S04]  /*19830*/  STL [R1+0x2624], R9 ;  /* 0x0026240901007387 */ /* 0x000fe80000100800 */
[----:B------:R-:W-:Y:S04]  /*19840*/  STL [R1+0x2628], R8 ;  /* 0x0026280801007387 */ /* 0x000fe80000100800 */
[----:B--2---:R-:W-:Y:S04]  /*19850*/  STL [R1+0x262c], R7 ;  /* 0x00262c0701007387 */ /* 0x004fe80000100800 */
[----:B------:R-:W-:Y:S04]  /*19860*/  STL [R1+0x2630], R6 ;  /* 0x0026300601007387 */ /* 0x000fe80000100800 */
[----:B----4-:R-:W-:Y:S04]  /*19870*/  STL [R1+0x2634], R5 ;  /* 0x0026340501007387 */ /* 0x010fe80000100800 */
[----:B---3--:R-:W-:Y:S04]  /*19880*/  STL [R1+0x2638], R4 ;  /* 0x0026380401007387 */ /* 0x008fe80000100800 */
[----:B0-----:R-:W-:Y:S04]  /*19890*/  STL [R1+0x263c], R3 ;  /* 0x00263c0301007387 */ /* 0x001fe80000100800 */
[----:B-1----:R-:W-:Y:S04]  /*198a0*/  STL [R1+0x2640], R2 ;  /* 0x0026400201007387 */ /* 0x002fe80000100800 */
[----:B------:R-:W0:Y:S04]  /*198b0*/  LDS.U8 R4, [R0+UR4+0x110] ;  /* 0x0001100400047984 */ /* 0x000e280008000000 */
[----:B------:R-:W1:Y:S04]  /*198c0*/  LDS.U8 R2, [R0+UR4+0x198] ;  /* 0x0001980400027984 */ /* 0x000e680008000000 */
[----:B------:R-:W2:Y:S04]  /*198d0*/  LDS.U8 R3, [R0+UR4+0x8] ;  /* 0x0000080400037984 */ /* 0x000ea80008000000 */
[----:B0-----:R-:W-:Y:S04]  /*198e0*/  STL [R1+0x10b0], R4 ;  /* 0x0010b00401007387 */ /* 0x001fe80000100800 */
[----:B------:R-:W0:Y:S04]  /*198f0*/  LDS.U8 R4, [R0+UR4+0x80] ;  /* 0x0000800400047984 */ /* 0x000e280008000000 */
[----:B-1----:R-:W-:Y:S04]  /*19900*/  STL [R1+0x10ac], R2 ;  /* 0x0010ac0201007387 */ /* 0x002fe80000100800 */
[----:B------:R-:W1:Y:S04]  /*19910*/  LDS.U8 R2, [R0+UR4+0x118] ;  /* 0x0001180400027984 */ /* 0x000e680008000000 */
[----:B--2---:R-:W-:Y:S04]  /*19920*/  STL [R1+0x9b0], R3 ;  /* 0x0009b00301007387 */ /* 0x004fe80000100800 */
        /* <DEDUP_REMOVED lines=45> */
[----:B-1----:R1:W-:Y:S04]  /*19c00*/  STL [R1+0x10dc], R2 ;  /* 0x0010dc0201007387 */ /* 0x0023e80000100800 */
[----:B--2---:R-:W-:Y:S04]  /*19c10*/  STL [R1+0x9f0], R3 ;  /* 0x0009f00301007387 */ /* 0x004fe80000100800 */
[----:B------:R-:W2:Y:S01]  /*19c20*/  LDS.U8 R3, [R0+UR4+0x908] ;  /* 0x0009080400037984 */ /* 0x000ea20008000000 */
[----:B-1----:R-:W-:Y:S01]  /*19c30*/  LOP3.LUT R2, R0, 0x20, RZ, 0x3c, !PT ;  /* 0x0000002000027812 */ /* 0x002fe200078e3cff */
[----:B------:R-:W1:Y:S04]  /*19c40*/  S2R R29, SR_TID.X ;  /* 0x00000000001d7919 */ /* 0x000e680000002100 */
[----:B------:R-:W-:Y:S04]  /*19c50*/  LDS.U8 R5, [R2+UR4+0x890] ;  /* 0x0008900402057984 */ /* 0x000fe80008000000 */
[----:B0-----:R-:W-:Y:S04]  /*19c60*/  STL [R1+0x9ec], R4 ;  /* 0x0009ec0401007387 */ /* 0x001fe80000100800 */
[----:B------:R-:W-:Y:S04]  /*19c70*/  STL [R1+0x175c], R0 ;  /* 0x00175c0001007387 */ /* 0x000fe80000100800 */
[----:B------:R-:W0:Y:S04]  /*19c80*/  LDS.U8 R4, [R0+UR4+0x980] ;  /* 0x0009800400047984 */ /* 0x000e280008000000 */
[----:B------:R-:W-:Y:S04]  /*19c90*/  LDS.U8 R0, [R2+UR4+0x88] ;  /* 0x0000880402007984 */ /* 0x000fe80008000000 */
[----:B--2---:R-:W-:Y:S04]  /*19ca0*/  STL [R1+0x10e8], R3 ;  /* 0x0010e80301007387 */ /* 0x004fe80000100800 */
[----:B------:R-:W2:Y:S04]  /*19cb0*/  LDS.U8 R3, [R2+UR4] ;  /* 0x0000000402037984 */ /* 0x000ea80008000000 */
[----:B0-----:R-:W-:Y:S04]  /*19cc0*/  STL [R1+0x10e4], R4 ;  /* 0x0010e40401007387 */ /* 0x001fe80000100800 */
[----:B------:R-:W0:Y:S04]  /*19cd0*/  LDS.U8 R4, [R2+UR4+0x110] ;  /* 0x0001100402047984 */ /* 0x000e280008000000 */
[----:B--2---:R-:W-:Y:S04]  /*19ce0*/  STL [R1+0x9fc], R3 ;  /* 0x0009fc0301007387 */ /* 0x004fe80000100800 */
[----:B------:R-:W2:Y:S04]  /*19cf0*/  LDS.U8 R3, [R2+UR4+0x198] ;  /* 0x0001980402037984 */ /* 0x000ea80008000000 */
[----:B------:R-:W-:Y:S04]  /*19d00*/  STL [R1+0x9f8], R0 ;  /* 0x0009f80001007387 */ /* 0x000fe80000100800 */
[----:B------:R-:W3:Y:S04]  /*19d10*/  LDS.U8 R0, [R2+UR4+0x8] ;  /* 0x0000080402007984 */ /* 0x000ee80008000000 */
[----:B0-----:R-:W-:Y:S04]  /*19d20*/  STL [R1+0x10f0], R4 ;  /* 0x0010f00401007387 */ /* 0x001fe80000100800 */
[----:B------:R-:W0:Y:S04]  /*19d30*/  LDS.U8 R4, [R2+UR4+0x80] ;  /* 0x0000800402047984 */ /* 0x000e280008000000 */
[----:B--2---:R-:W-:Y:S04]  /*19d40*/  STL [R1+0x10ec], R3 ;  /* 0x0010ec0301007387 */ /* 0x004fe80000100800 */
[----:B------:R-:W2:Y:S04]  /*19d50*/  LDS.U8 R3, [R2+UR4+0x118] ;  /* 0x0001180402037984 */ /* 0x000ea80008000000 */
[----:B---3--:R-:W-:Y:S04]  /*19d60*/  STL [R1+0xa04], R0 ;  /* 0x000a040001007387 */ /* 0x008fe80000100800 */
        /* <DEDUP_REMOVED lines=38> */
[----:B--2---:R-:W-:Y:S04]  /*19fd0*/  STL [R1+0xa30], R3 ;  /* 0x000a300301007387 */ /* 0x004fe80000100800 */
[----:B------:R-:W0:Y:S04]  /*19fe0*/  LDS.U8 R4, [R2+UR4+0x900] ;  /* 0x0009000402047984 */ /* 0x000e280008000000 */
[----:B------:R-:W2:Y:S04]  /*19ff0*/  LDS.U8 R3, [R2+UR4+0x988] ;  /* 0x0009880402037984 */ /* 0x000ea80008000000 */
[----:B---3--:R-:W-:Y:S04]  /*1a000*/  STL [R1+0xa2c], R0 ;  /* 0x000a2c0001007387 */ /* 0x008fe80000100800 */
[----:B------:R-:W3:Y:S04]  /*1a010*/  LDS.U8 R0, [R2+UR4+0x818] ;  /* 0x0008180402007984 */ /* 0x000ee80008000000 */
[----:B0-----:R-:W-:Y:S04]  /*1a020*/  STL [R1+0x1120], R4 ;  /* 0x0011200401007387 */ /* 0x001fe80000100800 */
[----:B--2---:R1:W-:Y:S04]  /*1a030*/  STL [R1+0x111c], R3 ;  /* 0x00111c0301007387 */ /* 0x0043e80000100800 */
[----:B---3--:R-:W-:Y:S04]  /*1a040*/  STL [R1+0xa38], R0 ;  /* 0x000a380001007387 */ /* 0x008fe80000100800 */
[----:B------:R-:W0:Y:S01]  /*1a050*/  LDS.U8 R0, [R2+UR4+0x908] ;  /* 0x0009080402007984 */ /* 0x000e220008000000 */
[----:B-1----:R-:W-:-:S02]  /*1a060*/  LOP3.LUT R3, R29, 0x3, RZ, 0xc0, !PT ;  /* 0x000000031d037812 */ /* 0x002fc400078ec0ff */
[----:B------:R-:W-:-:S03]  /*1a070*/  SHF.R.U32.HI R4, RZ, 0x2, R29 ;  /* 0x00000002ff047819 */ /* 0x000fc6000001161d */
[----:B------:R-:W-:Y:S01]  /*1a080*/  IMAD R3, R3, 0x220, RZ ;  /* 0x0000022003037824 */ /* 0x000fe200078e02ff */
[----:B------:R-:W-:-:S04]  /*1a090*/  SGXT.U32 R4, R4, 0x3 ;  /* 0x000000030404781a */ /* 0x000fc80000000000 */
[----:B------:R-:W-:Y:S01]  /*1a0a0*/  LOP3.LUT R3, R3, R4, RZ, 0xfc, !PT ;  /* 0x0000000403037212 */ /* 0x000fe200078efcff */
[----:B------:R-:W-:Y:S04]  /*1a0b0*/  STL [R1+0xa34], R5 ;  /* 0x000a340501007387 */ /* 0x000fe80000100800 */
[----:B------:R-:W1:Y:S01]  /*1a0c0*/  LDS.U8 R4, [R2+UR4+0x980] ;  /* 0x0009800402047984 */ /* 0x000e620008000000 */
[----:B------:R-:W-:-:S05]  /*1a0d0*/  LOP3.LUT R3, R3, 0x40, RZ, 0x3c, !PT ;  /* 0x0000004003037812 */ /* 0x000fca00078e3cff */
[----:B------:R-:W2:Y:S04]  /*1a0e0*/  LDS.U8 R2, [R3+UR4] ;  /* 0x0000000403027984 */ /* 0x000ea80008000000 */
[----:B------:R-:W-:Y:S04]  /*1a0f0*/  LDS.U8 R5, [R3+UR4+0x908] ;  /* 0x0009080403057984 */ /* 0x000fe80008000000 */
        /* <DEDUP_REMOVED lines=51> */
[----:B------:R-:W-:Y:S04]  /*1a430*/  LDS.U8 R4, [R3+UR4+0x988] ;  /* 0x0009880403047984 */ /* 0x000fe80008000000 */
[----:B--2---:R-:W-:Y:S04]  /*1a440*/  STL [R1+0x1060], R2 ;  /* 0x0010600201007387 */ /* 0x004fe80000100800 */
[----:B------:R-:W1:Y:S04]  /*1a450*/  LDS.U8 R2, [R3+UR4+0x900] ;  /* 0x0009000403027984 */ /* 0x000e680008000000 */
[----:B0-----:R-:W-:Y:S04]  /*1a460*/  STL [R1+0x105c], R0 ;  /* 0x00105c0001007387 */ /* 0x001fe80000100800 */
[----:B------:R-:W0:Y:S04]  /*1a470*/  LDS.U8 R0, [R3+UR4+0x818] ;  /* 0x0008180403007984 */ /* 0x000e280008000000 */
[----:B-1----:R1:W-:Y:S04]  /*1a480*/  STL [R1+0x1160], R2 ;  /* 0x0011600201007387 */ /* 0x0023e80000100800 */
[----:B------:R-:W-:Y:S04]  /*1a490*/  STL [R1+0x115c], R4 ;  /* 0x00115c0401007387 */ /* 0x000fe80000100800 */
[----:B------:R-:W2:Y:S01]  /*1a4a0*/  LDS.U8 R4, [R3+UR4+0x890] ;  /* 0x0008900403047984 */ /* 0x000ea20008000000 */
[----:B-1----:R-:W-:-:S03]  /*1a4b0*/  SHF.R.U32.HI R2, RZ, 0x2, R29 ;  /* 0x00000002ff027819 */ /* 0x002fc6000001161d */
[----:B0-----:R0:W-:Y:S01]  /*1a4c0*/  STL [R1+0x1068], R0 ;  /* 0x0010680001007387 */ /* 0x0011e20000100800 */
[----:B------:R-:W-:Y:S02]  /*1a4d0*/  SGXT.U32 R2, R2, 0x3 ;  /* 0x000000030202781a */ /* 0x000fe40000000000 */
[----:B0-----:R-:W-:-:S05]  /*1a4e0*/  LOP3.LUT R0, R29, 0x3, RZ, 0xc0, !PT ;  /* 0x000000031d007812 */ /* 0x001fca00078ec0ff */
[----:B------:R-:W-:-:S05]  /*1a4f0*/  IMAD R0, R0, 0x220, RZ ;  /* 0x0000022000007824 */ /* 0x000fca00078e02ff */
[----:B------:R-:W-:Y:S02]  /*1a500*/  LOP3.LUT R0, R0, R2, RZ, 0xfc, !PT ;  /* 0x0000000200007212 */ /* 0x000fe400078efcff */
[----:B------:R-:W0:Y:S02]  /*1a510*/  LDS.U8 R2, [R3+UR4+0x980] ;  /* 0x0009800403027984 */ /* 0x000e240008000000 */
[----:B------:R-:W-:Y:S02]  /*1a520*/  LOP3.LUT R0, R0, 0x60, RZ, 0x3c, !PT ;  /* 0x0000006000007812 */ /* 0x000fe400078e3cff */
[----:B--2---:R-:W-:Y:S04]  /*1a530*/  STL [R1+0x1064], R4 ;  /* 0x0010640401007387 */ /* 0x004fe80000100800 */
[----:B------:R-:W1:Y:S04]  /*1a540*/  LDS.U8 R4, [R0+UR4] ;  /* 0x0000000400047984 */ /* 0x000e680008000000 */
[----:B------:R-:W-:Y:S04]  /*1a550*/  STL [R1+0x1168], R5 ;  /* 0x0011680501007387 */ /* 0x000fe80000100800 */
        /* <DEDUP_REMOVED lines=34> */
[----:B------:R-:W3:Y:S04]  /*1a780*/  LDL.LU R13, [R1+0x9a8] ;  /* 0x0009a800010d7983 */ /* 0x000ee80000300800 */
[----:B--2---:R-:W-:Y:S04]  /*1a790*/  STL [R1+0x1090], R3 ;  /* 0x0010900301007387 */ /* 0x004fe80000100800 */
[----:B------:R-:W2:Y:S04]  /*1a7a0*/  LDL.LU R15, [R1+0x9a4] ;  /* 0x0009a400010f7983 */ /* 0x000ea80000300800 */
[----:B------:R-:W-:Y:S04]  /*1a7b0*/  LDS.U8 R4, [R0+UR4+0x188] ;  /* 0x0001880400047984 */ /* 0x000fe80008000000 */
[----:B------:R-:W-:Y:S04]  /*1a7c0*/  LDS.U8 R3, [R0+UR4+0x18] ;  /* 0x0000180400037984 */ /* 0x000fe80008000000 */
[----:B0-----:R-:W-:Y:S04]  /*1a7d0*/  STL [R1+0x108c], R2 ;  /* 0x00108c0201007387 */ /* 0x001fe80000100800 */
[----:B------:R-:W0:Y:S04]  /*1a7e0*/  LDS.U8 R2, [R0+UR4+0x100] ;  /* 0x0001000400027984 */ /* 0x000e280008000000 */
[----:B------:R-:W4:Y:S04]  /*1a7f0*/  LDL.LU R16, [R1+0x998] ;  /* 0x0009980001107983 */ /* 0x000f280000300800 */
[----:B------:R-:W4:Y:S04]  /*1a800*/  LDL.LU R17, [R1+0x994] ;  /* 0x0009940001117983 */ /* 0x000f280000300800 */
[----:B------:R-:W4:Y:S04]  /*1a810*/  LDL.LU R21, [R1+0x988] ;  /* 0x0009880001157983 */ /* 0x000f280000300800 */
[----:B------:R-:W4:Y:S04]  /*1a820*/  LDL.LU R22, [R1+0x984] ;  /* 0x0009840001167983 */ /* 0x000f280000300800 */
[----:B------:R-:W4:Y:S04]  /*1a830*/  LDL.LU R23, [R1+0x978] ;  /* 0x0009780001177983 */ /* 0x000f280000300800 */
[----:B------:R-:W4:Y:S04]  /*1a840*/  LDL.LU R24, [R1+0x974] ;  /* 0x0009740001187983 */ /* 0x000f280000300800 */
[----:B------:R-:W4:Y:S04]  /*1a850*/  LDL.LU R25, [R1+0x968] ;  /* 0x0009680001197983 */ /* 0x000f280000300800 */
[----:B0-----:R-:W-:Y:S04]  /*1a860*/  STL [R1+0x1190], R2 ;  /* 0x0011900201007387 */ /* 0x001fe80000100800 */
[----:B------:R-:W0:Y:S04]  /*1a870*/  LDS.U8 R2, [R0+UR4+0x90] ;  /* 0x0000900400027984 */ /* 0x000e280008000000 */
[----:B------:R-:W-:Y:S04]  /*1a880*/  STL [R1+0x118c], R4 ;  /* 0x00118c0401007387 */ /* 0x000fe80000100800 */
[----:B------:R-:W1:Y:S04]  /*1a890*/  LDS.U8 R4, [R0+UR4+0x108] ;  /* 0x0001080400047984 */ /* 0x000e680008000000 */
[----:B------:R-:W-:Y:S04]  /*1a8a0*/  STL [R1+0x1098], R3 ;  /* 0x0010980301007387 */ /* 0x000fe80000100800 */
[----:B------:R-:W1:Y:S04]  /*1a8b0*/  LDS.U8 R3, [R0+UR4+0x180] ;  /* 0x0001800400037984 */ /* 0x000e680008000000 */
[----:B0-----:R-:W-:Y:S04]  /*1a8c0*/  STL [R1+0x1094], R2 ;  /* 0x0010940201007387 */ /* 0x001fe80000100800 */
[----:B------:R-:W0:Y:S04]  /*1a8d0*/  LDS.U8 R2, [R0+UR4+0x810] ;  /* 0x0008100400027984 */ /* 0x000e280008000000 */
[----:B-1----:R-:W-:Y:S04]  /*1a8e0*/  STL [R1+0x1198], R4 ;  /* 0x0011980401007387 */ /* 0x002fe80000100800 */
        /* <DEDUP_REMOVED lines=11> */
[----:B-1----:R-:W-:Y:S01]  /*1a9a0*/  STL [R1+0x10a8], R4 ;  /* 0x0010a80401007387 */ /* 0x002fe20000100800 */
[----:B------:R-:W-:-:S03]  /*1a9b0*/  LOP3.LUT R14, R29, 0x3f, RZ, 0xc0, !PT ;  /* 0x0000003f1d0e7812 */ /* 0x000fc600078ec0ff */
[----:B------:R-:W-:Y:S04]  /*1a9c0*/  STL [R1+0x10a4], R3 ;  /* 0x0010a40301007387 */ /* 0x000fe80000100800 */
[----:B------:R-:W1:Y:S01]  /*1a9d0*/  LDS.U8 R0, [R0+UR4+0x980] ;  /* 0x0009800400007984 */ /* 0x000e620008000000 */
[----:B------:R-:W-:Y:S06]  /*1a9e0*/  BAR.SYNC.DEFER_BLOCKING 0x0 ;  /* 0x0000000000007b1d */ /* 0x000fec0000010000 */
[----:B0-----:R-:W-:Y:S04]  /*1a9f0*/  STL [R1+0x11a8], R2 ;  /* 0x0011a80201007387 */ /* 0x001fe80000100800 */
[----:B------:R-:W4:Y:S04]  /*1aa00*/  LDL.LU R18, [R1+0x964] ;  /* 0x0009640001127983 */ /* 0x000f280000300800 */
[----:B------:R-:W4:Y:S04]  /*1aa10*/  LDL.LU R19, [R1+0x958] ;  /* 0x0009580001137983 */ /* 0x000f280000300800 */
[----:B------:R-:W4:Y:S04]  /*1aa20*/  LDL.LU R20, [R1+0x954] ;  /* 0x0009540001147983 */ /* 0x000f280000300800 */
[----:B------:R-:W4:Y:S04]  /*1aa30*/  LDL.LU R28, [R1+0x948] ;  /* 0x00094800011c7983 */ /* 0x000f280000300800 */
[----:B------:R-:W4:Y:S04]  /*1aa40*/  LDL.LU R29, [R1+0x944] ;  /* 0x00094400011d7983 */ /* 0x000f280000300800 */
[----:B-1----:R0:W-:Y:S04]  /*1aa50*/  STL [R1+0x18e8], R0 ;  /* 0x0018e80001007387 */ /* 0x0021e80000100800 */
[----:B0-----:R-:W4:Y:S04]  /*1aa60*/  LDL.LU R0, [R1+0x938] ;  /* 0x0009380001007983 */ /* 0x001f280000300800 */
[----:B------:R-:W4:Y:S04]  /*1aa70*/  LDL.LU R2, [R1+0x934] ;  /* 0x0009340001027983 */ /* 0x000f280000300800 */
        /* <DEDUP_REMOVED lines=8> */
[----:B---3--:R-:W-:Y:S04]  /*1ab00*/  STS.U8 [R14+UR4], R13 ;  /* 0x0000000d0e007988 */ /* 0x008fe80008000004 */
[----:B--2---:R-:W-:Y:S04]  /*1ab10*/  STS.U8 [R14+UR4+0x40], R15 ;  /* 0x0000400f0e007988 */ /* 0x004fe80008000004 */
[----:B----4-:R-:W-:Y:S04]  /*1ab20*/  STS.U8 [R14+UR4+0x100], R16 ;  /* 0x000100100e007988 */ /* 0x010fe80008000004 */
[----:B------:R-:W-:Y:S04]  /*1ab30*/  STS.U8 [R14+UR4+0x140], R17 ;  /* 0x000140110e007988 */ /* 0x000fe80008000004 */
[----:B------:R0:W-:Y:S04]  /*1ab40*/  STS.U8 [R14+UR4+0x200], R21 ;  /* 0x000200150e007988 */ /* 0x0001e80008000004 */
[----:B------:R1:W-:Y:S04]  /*1ab50*/  STS.U8 [R14+UR4+0x240], R22 ;  /* 0x000240160e007988 */ /* 0x0003e80008000004 */
[----:B------:R2:W-:Y:S04]  /*1ab60*/  STS.U8 [R14+UR4+0x300], R23 ;  /* 0x000300170e007988 */ /* 0x0005e80008000004 */
[----:B------:R3:W-:Y:S04]  /*1ab70*/  STS.U8 [R14+UR4+0x340], R24 ;  /* 0x000340180e007988 */ /* 0x0007e80008000004 */
[----:B------:R4:W-:Y:S04]  /*1ab80*/  STS.U8 [R14+UR4+0x400], R25 ;  /* 0x000400190e007988 */ /* 0x0009e80008000004 */
[----:B0-----:R-:W4:Y:S04]  /*1ab90*/  LDL.LU R21, [R1+0x8e8] ;  /* 0x0008e80001157983 */ /* 0x001f280000300800 */
[----:B-1----:R-:W4:Y:S04]  /*1aba0*/  LDL.LU R22, [R1+0x8e4] ;  /* 0x0008e40001167983 */ /* 0x002f280000300800 */
[----:B--2---:R-:W2:Y:S04]  /*1abb0*/  LDL.LU R23, [R1+0x8d8] ;  /* 0x0008d80001177983 */ /* 0x004ea80000300800 */
[----:B---3--:R-:W3:Y:S04]  /*1abc0*/  LDL.LU R24, [R1+0x8d4] ;  /* 0x0008d40001187983 */ /* 0x008ee80000300800 */
[----:B----4-:R-:W4:Y:S04]  /*1abd0*/  LDL.LU R25, [R1+0x8c8] ;  /* 0x0008c80001197983 */ /* 0x010f280000300800 */
[----:B------:R-:W4:Y:S04]  /*1abe0*/  LDL.LU R11, [R1+0x8c4] ;  /* 0x0008c400010b7983 */ /* 0x000f280000300800 */
[----:B------:R-:W4:Y:S04]  /*1abf0*/  LDL.LU R12, [R1+0xb4] ;  /* 0x0000b400010c7983 */ /* 0x000f280000300800 */
[----:B------:R-:W4:Y:S04]  /*1ac00*/  LDL.LU R13, [R1+0xb0] ;  /* 0x0000b000010d7983 */ /* 0x000f280000300800 */
[----:B------:R-:W4:Y:S04]  /*1ac10*/  LDL.LU R15, [R1+0x94] ;  /* 0x00009400010f7983 */ /* 0x000f280000300800 */
[----:B------:R-:W4:Y:S04]  /*1ac20*/  LDL.LU R16, [R1+0x90] ;  /* 0x0000900001107983 */ /* 0x000f280000300800 */
[----:B------:R-:W4:Y:S04]  /*1ac30*/  LDL.LU R17, [R1+0x84] ;  /* 0x0000840001117983 */ /* 0x000f280000300800 */
[----:B------:R0:W-:Y:S04]  /*1ac40*/  STS.U8 [R14+UR4+0x440], R18 ;  /* 0x000440120e007988 */ /* 0x0001e80008000004 */
[----:B------:R1:W-:Y:S04]  /*1ac50*/  STS.U8 [R14+UR4+0x500], R19 ;  /* 0x000500130e007988 */ /* 0x0003e80008000004 */
[----:B------:R1:W-:Y:S04]  /*1ac60*/  STS.U8 [R14+UR4+0x540], R20 ;  /* 0x000540140e007988 */ /* 0x0003e80008000004 */
[----:B------:R1:W-:Y:S04]  /*1ac70*/  STS.U8 [R14+UR4+0x600], R28 ;  /* 0x0006001c0e007988 */ /* 0x0003e80008000004 */
[----:B------:R1:W-:Y:S04]  /*1ac80*/  STS.U8 [R14+UR4+0x640], R29 ;  /* 0x0006401d0e007988 */ /* 0x0003e80008000004 */
[----:B0-----:R-:W4:Y:S04]  /*1ac90*/  LDL.LU R18, [R1+0x80] ;  /* 0x0000800001127983 */ /* 0x001f280000300800 */
[----:B-1----:R-:W4:Y:S04]  /*1aca0*/  LDL.LU R19, [R1+0x74] ;  /* 0x0000740001137983 */ /* 0x002f280000300800 */
[----:B------:R-:W4:Y:S04]  /*1acb0*/  LDL.LU R20, [R1+0x70] ;  /* 0x0000700001147983 */ /* 0x000f280000300800 */
[----:B------:R-:W4:Y:S04]  /*1acc0*/  LDL.LU R28, [R1+0x64] ;  /* 0x00006400011c7983 */ /* 0x000f280000300800 */
[----:B------:R-:W4:Y:S04]  /*1acd0*/  LDL.LU R29, [R1+0x60] ;  /* 0x00006000011d7983 */ /* 0x000f280000300800 */
[----:B------:R-:W-:Y:S04]  /*1ace0*/  STS.U8 [R14+UR4+0x700], R0 ;  /* 0x000700000e007988 */ /* 0x000fe80008000004 */
        /* <DEDUP_REMOVED lines=9> */
[----:B------:R0:W-:Y:S04]  /*1ad80*/  STS.U8 [R14+UR4+0xc00], R21 ;  /* 0x000c00150e007988 */ /* 0x0001e80008000004 */
[----:B------:R1:W-:Y:S04]  /*1ad90*/  STS.U8 [R14+UR4+0xc40], R22 ;  /* 0x000c40160e007988 */ /* 0x0003e80008000004 */
[----:B--2---:R2:W-:Y:S04]  /*1ada0*/  STS.U8 [R14+UR4+0xd00], R23 ;  /* 0x000d00170e007988 */ /* 0x0045e80008000004 */
[----:B---3--:R3:W-:Y:S04]  /*1adb0*/  STS.U8 [R14+UR4+0xd40], R24 ;  /* 0x000d40180e007988 */ /* 0x0087e80008000004 */
[----:B----4-:R4:W-:Y:S04]  /*1adc0*/  STS.U8 [R14+UR4+0xe00], R25 ;  /* 0x000e00190e007988 */ /* 0x0109e80008000004 */
[----:B------:R-:W-:Y:S04]  /*1add0*/  STS.U8 [R14+UR4+0xe40], R11 ;  /* 0x000e400b0e007988 */ /* 0x000fe80008000004 */
[----:B------:R-:W-:Y:S04]  /*1ade0*/  STS.U8 [R14+UR4+0xf00], R12 ;  /* 0x000f000c0e007988 */ /* 0x000fe80008000004 */
[----:B------:R-:W-:Y:S04]  /*1adf0*/  STS.U8 [R14+UR4+0xf40], R13 ;  /* 0x000f400d0e007988 */ /* 0x000fe80008000004 */
[----:B------:R-:W-:Y:S04]  /*1ae00*/  STS.U8 [R14+UR4+0x1000], R15 ;  /* 0x0010000f0e007988 */ /* 0x000fe80008000004 */
[----:B------:R-:W-:Y:S04]  /*1ae10*/  STS.U8 [R14+UR4+0x1040], R16 ;  /* 0x001040100e007988 */ /* 0x000fe80008000004 */
[----:B0-----:R-:W4:Y:S04]  /*1ae20*/  LDL.LU R21, [R1+0x54] ;  /* 0x0000540001157983 */ /* 0x001f280000300800 */
[----:B------:R-:W-:Y:S04]  /*1ae30*/  STS.U8 [R14+UR4+0x1100], R17 ;  /* 0x001100110e007988 */ /* 0x000fe80008000004 */
[----:B-1----:R-:W4:Y:S04]  /*1ae40*/  LDL.LU R22, [R1+0x50] ;  /* 0x0000500001167983 */ /* 0x002f280000300800 */
[----:B--2---:R-:W2:Y:S04]  /*1ae50*/  LDL.LU R23, [R1+0x44] ;  /* 0x0000440001177983 */ /* 0x004ea80000300800 */
[----:B---3--:R-:W3:Y:S04]  /*1ae60*/  LDL.LU R24, [R1+0x40] ;  /* 0x0000400001187983 */ /* 0x008ee80000300800 */
[----:B----4-:R-:W4:Y:S04]  /*1ae70*/  LDL.LU R25, [R1+0x3c] ;  /* 0x00003c0001197983 */ /* 0x010f280000300800 */
[----:B------:R-:W-:Y:S04]  /*1ae80*/  STS.U8 [R14+UR4+0x1140], R18 ;  /* 0x001140120e007988 */ /* 0x000fe80008000004 */
[----:B------:R-:W-:Y:S04]  /*1ae90*/  STS.U8 [R14+UR4+0x1200], R19 ;  /* 0x001200130e007988 */ /* 0x000fe80008000004 */
[----:B------:R-:W-:Y:S04]  /*1aea0*/  STS.U8 [R14+UR4+0x1240], R20 ;  /* 0x001240140e007988 */ /* 0x000fe80008000004 */
[----:B------:R0:W-:Y:S04]  /*1aeb0*/  STS.U8 [R14+UR4+0x1300], R28 ;  /* 0x0013001c0e007988 */ /* 0x0001e80008000004 */
[----:B------:R1:W-:Y:S04]  /*1aec0*/  STS.U8 [R14+UR4+0x1340], R29 ;  /* 0x0013401d0e007988 */ /* 0x0003e80008000004 */
[----:B0-----:R-:W4:Y:S04]  /*1aed0*/  LDL.LU R28, [R1+0x38] ;  /* 0x00003800011c7983 */ /* 0x001f280000300800 */
[----:B-1----:R-:W4:Y:S04]  /*1aee0*/  LDL.LU R29, [R1+0x34] ;  /* 0x00003400011d7983 */ /* 0x002f280000300800 */
        /* <DEDUP_REMOVED lines=12> */
[----:B------:R-:W4:Y:S04]  /*1afb0*/  LDL.LU R13, [R1] ;  /* 0x00000000010d7983 */ /* 0x000f280000300800 */
        /* <DEDUP_REMOVED lines=8> */
[----:B--2---:R2:W-:Y:S04]  /*1b040*/  STS.U8 [R14+UR4+0x1500], R23 ;  /* 0x001500170e007988 */ /* 0x0045e80008000004 */
[----:B---3--:R3:W-:Y:S04]  /*1b050*/  STS.U8 [R14+UR4+0x1540], R24 ;  /* 0x001540180e007988 */ /* 0x0087e80008000004 */
[----:B----4-:R4:W-:Y:S04]  /*1b060*/  STS.U8 [R14+UR4+0x1600], R25 ;  /* 0x001600190e007988 */ /* 0x0109e80008000004 */
[----:B0-----:R-:W4:Y:S04]  /*1b070*/  LDL.LU R21, [R1+0x970] ;  /* 0x0009700001157983 */ /* 0x001f280000300800 */
[----:B-1----:R-:W4:Y:S04]  /*1b080*/  LDL.LU R22, [R1+0x96c] ;  /* 0x00096c0001167983 */ /* 0x002f280000300800 */
[----:B--2---:R-:W2:Y:S04]  /*1b090*/  LDL.LU R23, [R1+0x960] ;  /* 0x0009600001177983 */ /* 0x004ea80000300800 */
[----:B---3--:R-:W3:Y:S04]  /*1b0a0*/  LDL.LU R24, [R1+0x95c] ;  /* 0x00095c0001187983 */ /* 0x008ee80000300800 */
[----:B----4-:R-:W4:Y:S04]  /*1b0b0*/  LDL.LU R25, [R1+0x950] ;  /* 0x0009500001197983 */ /* 0x010f280000300800 */
[----:B------:R0:W-:Y:S04]  /*1b0c0*/  STS.U8 [R14+UR4+0x1640], R28 ;  /* 0x0016401c0e007988 */ /* 0x0001e80008000004 */
[----:B------:R1:W-:Y:S04]  /*1b0d0*/  STS.U8 [R14+UR4+0x1700], R29 ;  /* 0x0017001d0e007988 */ /* 0x0003e80008000004 */
[----:B------:R-:W-:Y:S04]  /*1b0e0*/  STS.U8 [R14+UR4+0x1740], R0 ;  /* 0x001740000e007988 */ /* 0x000fe80008000004 */
[----:B------:R1:W-:Y:S04]  /*1b0f0*/  STS.U8 [R14+UR4+0x1800], R2 ;  /* 0x001800020e007988 */ /* 0x0003e80008000004 */
[----:B0-----:R-:W2:Y:S04]  /*1b100*/  LDL.LU R28, [R1+0x2654] ;  /* 0x00265400011c7983 */ /* 0x001ea80000300800 */
[----:B-1----:R-:W3:Y:S04]  /*1b110*/  LDL.LU R29, [R1+0x2650] ;  /* 0x00265000011d7983 */ /* 0x002ee80000300800 */
[----:B------:R-:W4:Y:S04]  /*1b120*/  LDL.LU R2, [R1+0x930] ;  /* 0x0009300001027983 */ /* 0x000f280000300800 */
[----:B----4-:R0:W-:Y:S04]  /*1b130*/  STL [R1+0x2644], R2 ;  /* 0x0026440201007387 */ /* 0x0101e80000100800 */
[----:B0-----:R-:W4:Y:S04]  /*1b140*/  LDL.LU R2, [R1+0x93c] ;  /* 0x00093c0001027983 */ /* 0x001f280000300800 */
[----:B----4-:R0:W-:Y:S04]  /*1b150*/  STL [R1+0x2648], R2 ;  /* 0x0026480201007387 */ /* 0x0101e80000100800 */
[----:B0-----:R-:W4:Y:S04]  /*1b160*/  LDL.LU R2, [R1+0x940] ;  /* 0x0009400001027983 */ /* 0x001f280000300800 */
        /* <DEDUP_REMOVED lines=10> */
[----:B------:R-:W-:Y:S01]  /*1b210*/  STS.U8 [R14+UR4+0x1d40], R13 ;  /* 0x001d400d0e007988 */ /* 0x000fe20008000004 */
[----:B------:R-:W-:-:S03]  /*1b220*/  LOP3.LUT R0, R14, 0x10, RZ, 0x3c, !PT ;  /* 0x000000100e007812 */ /* 0x000fc600078e3cff */
[----:B---3--:R-:W-:Y:S04]  /*1b230*/  STS.U8 [R14+UR4+0x1e00], R29 ;  /* 0x001e001d0e007988 */ /* 0x008fe80008000004 */
[----:B--2---:R-:W-:Y:S04]  /*1b240*/  STS.U8 [R14+UR4+0x1e40], R28 ;  /* 0x001e401c0e007988 */ /* 0x004fe80008000004 */
[----:B------:R-:W-:Y:S04]  /*1b250*/  STS.U8 [R14+UR4+0x1f00], R27 ;  /* 0x001f001b0e007988 */ /* 0x000fe80008000004 */
[----:B----4-:R0:W-:Y:S04]  /*1b260*/  STL [R1+0x264c], R2 ;  /* 0x00264c0201007387 */ /* 0x0101e80000100800 */
[----:B0-----:R-:W2:Y:S04]  /*1b270*/  LDL.LU R2, [R1+0x94c] ;  /* 0x00094c0001027983 */ /* 0x001ea80000300800 */
[----:B------:R-:W3:Y:S04]  /*1b280*/  LDL.LU R3, [R1+0x92c] ;  /* 0x00092c0001037983 */ /* 0x000ee80000300800 */
        /* <DEDUP_REMOVED lines=9> */
[----:B------:R0:W-:Y:S04]  /*1b320*/  STS.U8 [R14+UR4+0x1f40], R26 ;  /* 0x001f401a0e007988 */ /* 0x0001e80008000004 */
        /* <DEDUP_REMOVED lines=28> */
[----:B--2---:R0:W-:Y:S04]  /*1b4f0*/  STS.U8 [R0+UR4+0x5c0], R2 ;  /* 0x0005c00200007988 */ /* 0x0041e80008000004 */
[----:B0-----:R-:W2:Y:S04]  /*1b500*/  LDL.LU R2, [R1+0x264c] ;  /* 0x00264c0001027983 */ /* 0x001ea80000300800 */
[----:B--2---:R0:W-:Y:S04]  /*1b510*/  STS.U8 [R0+UR4+0x680], R2 ;  /* 0x0006800200007988 */ /* 0x0041e80008000004 */
[----:B0-----:R-:W2:Y:S04]  /*1b520*/  LDL.LU R2, [R1+0x2648] ;  /* 0x0026480001027983 */ /* 0x001ea80000300800 */
[----:B--2---:R0:W-:Y:S04]  /*1b530*/  STS.U8 [R0+UR4+0x6c0], R2 ;  /* 0x0006c00200007988 */ /* 0x0041e80008000004 */
[----:B0-----:R-:W2:Y:S04]  /*1b540*/  LDL.LU R2, [R1+0x2644] ;  /* 0x0026440001027983 */ /* 0x001ea80000300800 */
[----:B--2---:R0:W-:Y:S04]  /*1b550*/  STS.U8 [R0+UR4+0x780], R2 ;  /* 0x0007800200007988 */ /* 0x0041e80008000004 */
[----:B---3--:R1:W-:Y:S04]  /*1b560*/  STS.U8 [R0+UR4+0x7c0], R3 ;  /* 0x0007c00300007988 */ /* 0x0083e80008000004 */
[----:B----4-:R2:W-:Y:S04]  /*1b570*/  STS.U8 [R0+UR4+0x880], R4 ;  /* 0x0008800400007988 */ /* 0x0105e80008000004 */
        /* <DEDUP_REMOVED lines=8> */
[----:B------:R-:W2:Y:S04]  /*1b600*/  LDL.LU R7, [R1+0x262c] ;  /* 0x00262c0001077983 */ /* 0x000ea80000300800 */
[----:B------:R0:W-:Y:S04]  /*1b610*/  STS.U8 [R0+UR4+0xa80], R8 ;  /* 0x000a800800007988 */ /* 0x0001e80008000004 */
[----:B------:R1:W-:Y:S04]  /*1b620*/  STS.U8 [R0+UR4+0xac0], R9 ;  /* 0x000ac00900007988 */ /* 0x0003e80008000004 */
[----:B------:R1:W-:Y:S04]  /*1b630*/  STS.U8 [R0+UR4+0xb80], R10 ;  /* 0x000b800a00007988 */ /* 0x0003e80008000004 */
[----:B------:R1:W-:Y:S04]  /*1b640*/  STS.U8 [R0+UR4+0xbc0], R11 ;  /* 0x000bc00b00007988 */ /* 0x0003e80008000004 */
[----:B------:R1:W-:Y:S04]  /*1b650*/  STS.U8 [R0+UR4+0xc80], R12 ;  /* 0x000c800c00007988 */ /* 0x0003e80008000004 */
[----:B------:R1:W-:Y:S04]  /*1b660*/  STS.U8 [R0+UR4+0xcc0], R13 ;  /* 0x000cc00d00007988 */ /* 0x0003e80008000004 */
[----:B0-----:R-:W3:Y:S04]  /*1b670*/  LDL.LU R8, [R1+0x2628] ;  /* 0x0026280001087983 */ /* 0x001ee80000300800 */
[----:B-1----:R-:W4:Y:S04]  /*1b680*/  LDL.LU R9, [R1+0x2624] ;  /* 0x0026240001097983 */ /* 0x002f280000300800 */
[----:B------:R-:W2:Y:S04]  /*1b690*/  LDL.LU R10, [R1+0x2620] ;  /* 0x00262000010a7983 */ /* 0x000ea80000300800 */
[----:B------:R-:W3:Y:S04]  /*1b6a0*/  LDL.LU R11, [R1+0x261c] ;  /* 0x00261c00010b7983 */ /* 0x000ee80000300800 */
[----:B------:R-:W4:Y:S04]  /*1b6b0*/  LDL.LU R12, [R1+0x2618] ;  /* 0x00261800010c7983 */ /* 0x000f280000300800 */
        /* <DEDUP_REMOVED lines=25> */
[----:B------:R-:W-:Y:S04]  /*1b850*/  STS.U8 [R0+UR4+0x1380], R26 ;  /* 0x0013801a00007988 */ /* 0x000fe80008000004 */
[----:B------:R-:W-:Y:S04]  /*1b860*/  STS.U8 [R0+UR4+0x13c0], R27 ;  /* 0x0013c01b00007988 */ /* 0x000fe80008000004 */
[----:B------:R-:W-:Y:S04]  /*1b870*/  STS.U8 [R0+UR4+0x1480], R28 ;  /* 0x0014801c00007988 */ /* 0x000fe80008000004 */
[----:B------:R0:W-:Y:S04]  /*1b880*/  STS.U8 [R0+UR4+0x14c0], R29 ;  /* 0x0014c01d00007988 */ /* 0x0001e80008000004 */
[----:B0-----:R-:W3:Y:S04]  /*1b890*/  LDL R29, [R1+0x8bc] ;  /* 0x0008bc00011d7983 */ /* 0x001ee80000100800 */
[----:B--2---:R-:W-:Y:S04]  /*1b8a0*/  STS.U8 [R0+UR4+0x1580], R25 ;  /* 0x0015801900007988 */ /* 0x004fe80008000004 */
[----:B----4-:R-:W-:Y:S04]  /*1b8b0*/  STS.U8 [R0+UR4+0x15c0], R24 ;  /* 0x0015c01800007988 */ /* 0x010fe80008000004 */
[----:B---3--:R-:W-:Y:S04]  /*1b8c0*/  STS.U8 [R0+UR4+0x1680], R23 ;  /* 0x0016801700007988 */ /* 0x008fe80008000004 */
[----:B------:R-:W-:Y:S04]  /*1b8d0*/  STS.U8 [R0+UR4+0x16c0], R22 ;  /* 0x0016c01600007988 */ /* 0x000fe80008000004 */
[----:B------:R-:W-:Y:S04]  /*1b8e0*/  STS.U8 [R0+UR4+0x1780], R21 ;  /* 0x0017801500007988 */ /* 0x000fe80008000004 */
[----:B------:R-:W-:Y:S04]  /*1b8f0*/  STS.U8 [R0+UR4+0x17c0], R20 ;  /* 0x0017c01400007988 */ /* 0x000fe80008000004 */
[----:B------:R0:W-:Y:S04]  /*1b900*/  STS.U8 [R0+UR4+0x1880], R19 ;  /* 0x0018801300007988 */ /* 0x0001e80008000004 */
[----:B0-----:R-:W2:Y:S04]  /*1b910*/  LDL.LU R19, [R1+0x9b0] ;  /* 0x0009b00001137983 */ /* 0x001ea80000300800 */
        /* <DEDUP_REMOVED lines=15> */
[----:B------:R-:W-:Y:S06]  /*1ba10*/  BAR.SYNC.DEFER_BLOCKING 0x0 ;  /* 0x0000000000007b1d */ /* 0x000fec0000010000 */
[----:B------:R-:W0:Y:S02]  /*1ba20*/  LDSM.16.M88.4 R4, [R29+UR9] ;  /* 0x000000091d04783b */ /* 0x000e240008000200 */
[----:B0-----:R-:W-:-:S02]  /*1ba30*/  IMAD.MOV.U32 R14, RZ, RZ, R6 ;  /* 0x000000ffff0e7224 */ /* 0x001fc400078e0006 */
[----:B------:R-:W-:Y:S02]  /*1ba40*/  IMAD.MOV.U32 R9, RZ, RZ, R7 ;  /* 0x000000ffff097224 */ /* 0x000fe400078e0007 */
[----:B------:R-:W-:Y:S02]  /*1ba50*/  IMAD.MOV.U32 R13, RZ, RZ, R4 ;  /* 0x000000ffff0d7224 */ /* 0x000fe400078e0004 */
[----:B------:R-:W-:Y:S01]  /*1ba60*/  IMAD.MOV.U32 R12, RZ, RZ, R5 ;  /* 0x000000ffff0c7224 */ /* 0x000fe200078e0005 */
[----:B--2---:R-:W-:Y:S04]  /*1ba70*/  STL [R1+0x25e0], R19 ;  /* 0x0025e01301007387 */ /* 0x004fe80000100800 */
[----:B------:R-:W2:Y:S04]  /*1ba80*/  LDL.LU R20, [R1+0x9ac] ;  /* 0x0009ac0001147983 */ /* 0x000ea80000300800 */
[----:B------:R-:W3:Y:S04]  /*1ba90*/  LDL.LU R21, [R1+0x9b8] ;  /* 0x0009b80001157983 */ /* 0x000ee80000300800 */
[----:B------:R-:W3:Y:S04]  /*1baa0*/  LDL.LU R22, [R1+0x9b4] ;  /* 0x0009b40001167983 */ /* 0x000ee80000300800 */
[----:B------:R-:W4:Y:S04]  /*1bab0*/  LDL.LU R23, [R1+0x9c0] ;  /* 0x0009c00001177983 */ /* 0x000f280000300800 */
[----:B------:R-:W4:Y:S04]  /*1bac0*/  LDL.LU R27, [R1+0x9bc] ;  /* 0x0009bc00011b7983 */ /* 0x000f280000300800 */
[----:B------:R-:W-:Y:S04]  /*1bad0*/  STL.64 [R1+0x30], R4 ;  /* 0x0000300401007387 */ /* 0x000fe80000100a00 */
[----:B------:R-:W-:Y:S04]  /*1bae0*/  STL.64 [R1+0x38], R6 ;  /* 0x0000380601007387 */ /* 0x000fe80000100a00 */
[----:B------:R-:W0:Y:S04]  /*1baf0*/  LDSM.16.M88.4 R4, [R29+UR9+0x400] ;  /* 0x000400091d04783b */ /* 0x000e280008000200 */
[----:B------:R-:W1:Y:S01]  /*1bb00*/  LDSM.16.M88.4 R16, [R29+UR9+0x800] ;  /* 0x000800091d10783b */ /* 0x000e620008000200 */
[----:B0-----:R-:W-:-:S02]  /*1bb10*/  IMAD.MOV.U32 R0, RZ, RZ, R5 ;  /* 0x000000ffff007224 */ /* 0x001fc400078e0005 */
[----:B------:R-:W-:Y:S02]  /*1bb20*/  IMAD.MOV.U32 R11, RZ, RZ, R6 ;  /* 0x000000ffff0b7224 */ /* 0x000fe400078e0006 */
[----:B------:R-:W-:Y:S02]  /*1bb30*/  IMAD.MOV.U32 R10, RZ, RZ, R7 ;  /* 0x000000ffff0a7224 */ /* 0x000fe400078e0007 */
[----:B------:R-:W-:Y:S01]  /*1bb40*/  IMAD.MOV.U32 R8, RZ, RZ, R4 ;  /* 0x000000ffff087224 */ /* 0x000fe200078e0004 */
[----:B------:R0:W-:Y:S04]  /*1bb50*/  STL.64 [R1+0x40], R4 ;  /* 0x0000400401007387 */ /* 0x0001e80000100a00 */
[----:B------:R0:W-:Y:S04]  /*1bb60*/  STL.64 [R1+0x48], R6 ;  /* 0x0000480601007387 */ /* 0x0001e80000100a00 */
[----:B------:R-:W-:Y:S04]  /*1bb70*/  STL [R1+0x25d8], R0 ;  /* 0x0025d80001007387 */ /* 0x000fe80000100800 */
[----:B------:R-:W-:Y:S04]  /*1bb80*/  STL.64 [R1+0x25d0], R10 ;  /* 0x0025d00a01007387 */ /* 0x000fe80000100a00 */
[----:B------:R-:W-:Y:S04]  /*1bb90*/  STL [R1+0x25cc], R8 ;  /* 0x0025cc0801007387 */ /* 0x000fe80000100800 */
[----:B-1----:R-:W-:Y:S01]  /*1bba0*/  STL.64 [R1+0x50], R16 ;  /* 0x0000501001007387 */ /* 0x002fe20000100a00 */
[----:B------:R-:W-:-:S03]  /*1bbb0*/  IMAD.MOV.U32 R28, RZ, RZ, R18 ;  /* 0x000000ffff1c7224 */ /* 0x000fc600078e0012 */
[----:B------:R-:W-:Y:S01]  /*1bbc0*/  STL.64 [R1+0x58], R18 ;  /* 0x0000581201007387 */ /* 0x000fe20000100a00 */
[----:B0-----:R-:W-:Y:S02]  /*1bbd0*/  IMAD.MOV.U32 R4, RZ, RZ, R16 ;  /* 0x000000ffff047224 */ /* 0x001fe400078e0010 */
[----:B------:R-:W-:Y:S02]  /*1bbe0*/  IMAD.MOV.U32 R5, RZ, RZ, R17 ;  /* 0x000000ffff057224 */ /* 0x000fe400078e0011 */
[----:B------:R-:W-:Y:S02]  /*1bbf0*/  IMAD.MOV.U32 R6, RZ, RZ, R19 ;  /* 0x000000ffff067224 */ /* 0x000fe400078e0013 */
[----:B------:R-:W0:Y:S04]  /*1bc00*/  LDSM.16.M88.4 R16, [R29+UR9+0xc00] ;  /* 0x000c00091d10783b */ /* 0x000e280008000200 */
[----:B------:R-:W-:Y:S04]  /*1bc10*/  STL [R1+0x25dc], R4 ;  /* 0x0025dc0401007387 */ /* 0x000fe80000100800 */
[----:B0-----:R-:W-:Y:S04]  /*1bc20*/  STL.64 [R1+0x60], R16 ;  /* 0x0000601001007387 */ /* 0x001fe80000100a00 */
[----:B------:R0:W-:Y:S01]  /*1bc30*/  STL.64 [R1+0x68], R18 ;  /* 0x0000681201007387 */ /* 0x0001e20000100a00 */
[----:B------:R-:W-:-:S03]  /*1bc40*/  IMAD.MOV.U32 R7, RZ, RZ, R19 ;  /* 0x000000ffff077224 */ /* 0x000fc600078e0013 */
[----:B0-----:R-:W2:Y:S01]  /*1bc50*/  LDL.LU R19, [R1+0x25e0] ;  /* 0x0025e00001137983 */ /* 0x001ea20000300800 */
[----:B------:R-:W-:Y:S02]  /*1bc60*/  IMAD.MOV.U32 R26, RZ, RZ, R16 ;  /* 0x000000ffff1a7224 */ /* 0x000fe400078e0010 */
[----:B------:R-:W-:Y:S02]  /*1bc70*/  IMAD R16, R2, 0x100, R3 ;  /* 0x0000010002107824 */ /* 0x000fe400078e0203 */
[----:B------:R-:W-:Y:S02]  /*1bc80*/  IMAD.MOV.U32 R3, RZ, RZ, R9 ;  /* 0x000000ffff037224 */ /* 0x000fe400078e0009 */
[----:B------:R-:W0:Y:S01]  /*1bc90*/  LDSM.16.M88.4 R8, [R29+UR9+0x1000] ;  /* 0x001000091d08783b */ /* 0x000e220008000200 */
[----:B------:R-:W-:Y:S02]  /*1bca0*/  IMAD.MOV.U32 R25, RZ, RZ, R17 ;  /* 0x000000ffff197224 */ /* 0x000fe400078e0011 */
[----:B------:R-:W-:Y:S01]  /*1bcb0*/  IMAD.MOV.U32 R24, RZ, RZ, R18 ;  /* 0x000000ffff187224 */ /* 0x000fe200078e0012 */
[----:B------:R-:W-:Y:S04]  /*1bcc0*/  STL [R1+0x25c8], R26 ;  /* 0x0025c81a01007387 */ /* 0x000fe80000100800 */
[----:B------:R-:W-:Y:S04]  /*1bcd0*/  STL.64 [R1+0x25c0], R24 ;  /* 0x0025c01801007387 */ /* 0x000fe80000100a00 */
[----:B0-----:R0:W-:Y:S04]  /*1bce0*/  STL.64 [R1+0x70], R8 ;  /* 0x0000700801007387 */ /* 0x0011e80000100a00 */
[----:B------:R1:W-:Y:S01]  /*1bcf0*/  STL.64 [R1+0x78], R10 ;  /* 0x0000780a01007387 */ /* 0x0003e20000100a00 */
[----:B---3--:R-:W-:-:S02]  /*1bd00*/  IMAD R18, R22, 0x100, R21 ;  /* 0x0000010016127824 */ /* 0x008fc400078e0215 */
[----:B------:R-:W-:Y:S02]  /*1bd10*/  IMAD.MOV.U32 R22, RZ, RZ, R8 ;  /* 0x000000ffff167224 */ /* 0x000fe400078e0008 */
[----:B------:R-:W-:Y:S02]  /*1bd20*/  IMAD.MOV.U32 R21, RZ, RZ, R11 ;  /* 0x000000ffff157224 */ /* 0x000fe400078e000b */
[----:B--2---:R-:W-:Y:S02]  /*1bd30*/  IMAD R17, R20, 0x100, R19 ;  /* 0x0000010014117824 */ /* 0x004fe400078e0213 */
[----:B----4-:R-:W-:Y:S02]  /*1bd40*/  IMAD R19, R27, 0x100, R23 ;  /* 0x000001001b137824 */ /* 0x010fe400078e0217 */
[----:B------:R-:W-:Y:S02]  /*1bd50*/  IMAD.MOV.U32 R23, RZ, RZ, R9 ;  /* 0x000000ffff177224 */ /* 0x000fe400078e0009 */
[----:B------:R-:W-:Y:S01]  /*1bd60*/  IMAD.MOV.U32 R20, RZ, RZ, R10 ;  /* 0x000000ffff147224 */ /* 0x000fe200078e000a */
[----:B0-----:R-:W2:Y:S04]  /*1bd70*/  LDL.LU.64 R8, [R1+0xe0] ;  /* 0x0000e00001087983 */ /* 0x001ea80000300a00 */
[----:B-1----:R-:W2:Y:S04]  /*1bd80*/  LDL.LU.64 R10, [R1+0xe8] ;  /* 0x0000e800010a7983 */ /* 0x002ea80000300a00 */
[----:B------:R-:W3:Y:S04]  /*1bd90*/  LDL.LU.64 R24, [R1+0x100] ;  /* 0x0001000001187983 */ /* 0x000ee80000300a00 */
[----:B------:R-:W3:Y:S04]  /*1bda0*/  LDL.LU.64 R26, [R1+0x108] ;  /* 0x00010800011a7983 */ /* 0x000ee80000300a00 */
[----:B------:R-:W-:Y:S04]  /*1bdb0*/  STL.64 [R1+0x25b8], R22 ;  /* 0x0025b81601007387 */ /* 0x000fe80000100a00 */
[----:B------:R-:W-:Y:S04]  /*1bdc0*/  STL.64 [R1+0x25b0], R20 ;  /* 0x0025b01401007387 */ /* 0x000fe80000100a00 */
[----:B------:R-:W0:Y:S01]  /*1bdd0*/  LDSM.16.M88.4 R20, [R29+UR9+0x1400] ;  /* 0x001400091d14783b */ /* 0x000e220008000200 */
[----:B------:R-:W-:-:S02]  /*1bde0*/  F2FP.F16.E5M2.UNPACK_B R4, R13 ;  /* 0x0000000dff04723e */ /* 0x000fc400020004ff */
[----:B------:R-:W-:Y:S01]  /*1bdf0*/  F2FP.F16.E5M2.UNPACK_B R0, R12 ;  /* 0x0000000cff00723e */ /* 0x000fe200020004ff */
[----:B------:R-:W-:Y:S01]  /*1be00*/  IMAD.MOV.U32 R2, RZ, RZ, R14 ;  /* 0x000000ffff027224 */ /* 0x000fe200078e000e */
[----:B------:R-:W-:Y:S02]  /*1be10*/  F2FP.F16.E5M2.UNPACK_B R16, R16 ;  /* 0x00000010ff10723e */ /* 0x000fe400020004ff */
[----:B------:R-:W-:Y:S02]  /*1be20*/  F2FP.F16.E5M2.UNPACK_B R17, R17 ;  /* 0x00000011ff11723e */ /* 0x000fe400020004ff */
[----:B------:R-:W-:Y:S02]  /*1be30*/  F2FP.F16.E5M2.UNPACK_B R18, R18 ;  /* 0x00000012ff12723e */ /* 0x000fe400020004ff */
[----:B------:R-:W-:Y:S01]  /*1be40*/  F2FP.F16.E5M2.UNPACK_B R19, R19 ;  /* 0x00000013ff13723e */ /* 0x000fe200020004ff */
[----:B0-----:R0:W-:Y:S01]  /*1be50*/  STL.64 [R1+0x80], R20 ;  /* 0x0000801401007387 */ /* 0x0011e20000100a00 */
[----:B------:R-:W-:-:S02]  /*1be60*/  IMAD.MOV.U32 R14, RZ, RZ, R20 ;  /* 0x000000ffff0e7224 */ /* 0x000fc400078e0014 */
[----:B------:R-:W-:Y:S01]  /*1be70*/  IMAD.MOV.U32 R15, RZ, RZ, R21 ;  /* 0x000000ffff0f7224 */ /* 0x000fe200078e0015 */
[----:B------:R1:W-:Y:S04]  /*1be80*/  STL.64 [R1+0x88], R22 ;  /* 0x0000881601007387 */ /* 0x0003e80000100a00 */
[----:B------:R-:W-:Y:S04]  /*1be90*/  STL [R1+0x20], R4 ;  /* 0x0000200401007387 */ /* 0x000fe80000100800 */
[----:B------:R-:W-:Y:S01]  /*1bea0*/  STL [R1+0x24], R0 ;  /* 0x0000240001007387 */ /* 0x000fe20000100800 */
[----:B------:R-:W-:-:S02]  /*1beb0*/  IMAD.MOV.U32 R12, RZ, RZ, R22 ;  /* 0x000000ffff0c7224 */ /* 0x000fc400078e0016 */
[----:B------:R-:W-:Y:S01]  /*1bec0*/  IMAD.MOV.U32 R13, RZ, RZ, R23 ;  /* 0x000000ffff0d7224 */ /* 0x000fe200078e0017 */
[----:B0-----:R-:W4:Y:S04]  /*1bed0*/  LDL.LU.64 R20, [R1+0x120] ;  /* 0x0001200001147983 */ /* 0x001f280000300a00 */
[----:B-1----:R-:W4:Y:S04]  /*1bee0*/  LDL.LU.64 R22, [R1+0x128] ;  /* 0x0001280001167983 */ /* 0x002f280000300a00 */
[----:B------:R0:W-:Y:S02]  /*1bef0*/  STL.64 [R1+0x25a8], R14 ;  /* 0x0025a80e01007387 */ /* 0x0001e40000100a00 */
[----:B0-----:R-:W-:-:S02]  /*1bf00*/  IMAD.MOV.U32 R14, RZ, RZ, R4 ;  /* 0x000000ffff0e7224 */ /* 0x001fc400078e0004 */
[----:B------:R-:W-:Y:S01]  /*1bf10*/  IMAD.MOV.U32 R15, RZ, RZ, R0 ;  /* 0x000000ffff0f7224 */ /* 0x000fe200078e0000 */
[----:B------:R-:W4:Y:S04]  /*1bf20*/  LDL.LU R4, [R1+0x25dc] ;  /* 0x0025dc0001047983 */ /* 0x000f280000300800 */
[----:B------:R-:W4:Y:S04]  /*1bf30*/  LDL.LU R0, [R1+0x25d8] ;  /* 0x0025d80001007983 */ /* 0x000f280000300800 */
[----:B------:R2:W-:Y:S02]  /*1bf40*/  STL.64 [R1+0x25a0], R12 ;  /* 0x0025a00c01007387 */ /* 0x0005e40000100a00 */
[----:B--2---:R-:W-:Y:S02]  /*1bf50*/  HMMA.16816.F32 R12, R16, R14, R8 ;  /* 0x0000000e100c723c */ /* 0x004fe40000001808 */
[----:B------:R-:W2:Y:S04]  /*1bf60*/  LDL.LU.64 R10, [R1+0x25d0] ;  /* 0x0025d000010a7983 */ /* 0x000ea80000300a00 */
[----:B------:R-:W2:Y:S01]  /*1bf70*/  LDL.LU R8, [R1+0x25cc] ;  /* 0x0025cc0001087983 */ /* 0x000ea20000300800 */
[----:B------:R-:W-:-:S02]  /*1bf80*/  F2FP.F16.E5M2.UNPACK_B R2, R2 ;  /* 0x00000002ff02723e */ /* 0x000fc400020004ff */
[----:B------:R-:W-:-:S03]  /*1bf90*/  F2FP.F16.E5M2.UNPACK_B R3, R3 ;  /* 0x00000003ff03723e */ /* 0x000fc600020004ff */
[----:B------:R-:W-:Y:S11]  /*1bfa0*/  STL [R1+0x18], R2 ;  /* 0x0000180201007387 */ /* 0x000ff60000100800 */
[----:B------:R-:W-:Y:S04]  /*1bfb0*/  STL.64 [R1+0xe0], R12 ;  /* 0x0000e00c01007387 */ /* 0x000fe80000100a00 */
[----:B------:R3:W-:Y:S02]  /*1bfc0*/  STL.64 [R1+0xe8], R14 ;  /* 0x0000e80e01007387 */ /* 0x0007e40000100a00 */
[----:B---3--:R-:W-:Y:S06]  /*1bfd0*/  HMMA.16816.F32 R12, R16, R2, R24 ;  /* 0x00000002100c723c */ /* 0x008fec0000001818 */
[----:B------:R-:W-:Y:S01]  /*1bfe0*/  STL [R1+0x1c], R3 ;  /* 0x00001c0301007387 */ /* 0x000fe20000100800 */
[----:B----4-:R-:W-:Y:S01]  /*1bff0*/  F2FP.F16.E5M2.UNPACK_B R9, R0 ;  /* 0x00000000ff09723e */ /* 0x010fe200020004ff */
[----:B------:R-:W-:Y:S01]  /*1c000*/  IMAD.MOV.U32 R0, RZ, RZ, R3 ;  /* 0x000000ffff007224 */ /* 0x000fe200078e0003 */
[----:B--2---:R-:W-:-:S05]  /*1c010*/  F2FP.F16.E5M2.UNPACK_B R8, R8 ;  /* 0x00000008ff08723e */ /* 0x004fca00020004ff */
[----:B------:R-:W-:Y:S09]  /*1c020*/  STL [R1+0x10], R8 ;  /* 0x0000100801007387 */ /* 0x000ff20000100800 */
[----:B------:R0:W-:Y:S04]  /*1c030*/  STL.64 [R1+0x100], R12 ;  /* 0x0001000c01007387 */ /* 0x0001e80000100a00 */
[----:B------:R1:W-:Y:S01]  /*1c040*/  STL.64 [R1+0x108], R14 ;  /* 0x0001080e01007387 */ /* 0x0003e20000100a00 */
[----:B------:R-:W-:Y:S03]  /*1c050*/  HMMA.16816.F32 R24, R16, R8, R20 ;  /* 0x000000081018723c */ /* 0x000fe60000001814 */
[----:B------:R-:W2:Y:S04]  /*1c060*/  LDSM.16.M88.4 R20, [R29+UR9+0x1800] ;  /* 0x001800091d14783b */ /* 0x000ea80008000200 */
[----:B0-----:R-:W3:Y:S04]  /*1c070*/  LDL.LU.64 R12, [R1+0x140] ;  /* 0x00014000010c7983 */ /* 0x001ee80000300a00 */
[----:B------:R-:W-:Y:S04]  /*1c080*/  STL [R1+0x14], R9 ;  /* 0x0000140901007387 */ /* 0x000fe80000100800 */
[----:B-1----:R-:W3:Y:S04]  /*1c090*/  LDL.LU.64 R14, [R1+0x148] ;  /* 0x00014800010e7983 */ /* 0x002ee80000300a00 */
[----:B------:R-:W-:Y:S01]  /*1c0a0*/  STL [R1+0x2570], R0 ;  /* 0x0025700001007387 */ /* 0x000fe20000100800 */
[----:B------:R-:W-:-:S02]  /*1c0b0*/  F2FP.F16.E5M2.UNPACK_B R2, R11 ;  /* 0x0000000bff02723e */ /* 0x000fc400020004ff */
[----:B------:R-:W-:Y:S01]  /*1c0c0*/  F2FP.F16.E5M2.UNPACK_B R3, R10 ;  /* 0x0000000aff03723e */ /* 0x000fe200020004ff */
[----:B------:R0:W-:Y:S04]  /*1c0d0*/  STL.64 [R1+0x120], R24 ;  /* 0x0001201801007387 */ /* 0x0001e80000100a00 */
[----:B------:R1:W-:Y:S04]  /*1c0e0*/  STL.64 [R1+0x128], R26 ;  /* 0x0001281a01007387 */ /* 0x0003e80000100a00 */
[----:B--2---:R-:W-:Y:S04]  /*1c0f0*/  STL.64 [R1+0x90], R20 ;  /* 0x0000901401007387 */ /* 0x004fe80000100a00 */
[----:B------:R-:W-:Y:S04]  /*1c100*/  STL.64 [R1+0x98], R22 ;  /* 0x0000981601007387 */ /* 0x000fe80000100a00 */
[----:B------:R-:W-:Y:S04]  /*1c110*/  STL.64 [R1+0x8], R2 ;  /* 0x0000080201007387 */ /* 0x000fe80000100a00 */
[----:B0-----:R-:W2:Y:S04]  /*1c120*/  LDL.LU.64 R24, [R1+0x160] ;  /* 0x0001600001187983 */ /* 0x001ea80000300a00 */
[----:B-1----:R-:W2:Y:S01]  /*1c130*/  LDL.LU.64 R26, [R1+0x168] ;  /* 0x00016800011a7983 */ /* 0x002ea20000300a00 */
[----:B------:R-:W-:-:S02]  /*1c140*/  IMAD.MOV.U32 R10, RZ, RZ, R20 ;  /* 0x000000ffff0a7224 */ /* 0x000fc400078e0014 */
[----:B------:R-:W-:Y:S02]  /*1c150*/  IMAD.MOV.U32 R11, RZ, RZ, R21 ;  /* 0x000000ffff0b7224 */ /* 0x000fe400078e0015 */
[----:B------:R-:W-:Y:S02]  /*1c160*/  IMAD.MOV.U32 R8, RZ, RZ, R22 ;  /* 0x000000ffff087224 */ /* 0x000fe400078e0016 */
[----:B------:R-:W-:Y:S01]  /*1c170*/  IMAD.MOV.U32 R9, RZ, RZ, R23 ;  /* 0x000000ffff097224 */ /* 0x000fe200078e0017 */
[----:B------:R-:W-:Y:S04]  /*1c180*/  STL.64 [R1+0x2598], R10 ;  /* 0x0025980a01007387 */ /* 0x000fe80000100a00 */
[----:B------:R3:W-:Y:S01]  /*1c190*/  STL.64 [R1+0x2590], R8 ;  /* 0x0025900801007387 */ /* 0x0007e20000100a00 */
[----:B------:R-:W-:-:S02]  /*1c1a0*/  F2FP.F16.E5M2.UNPACK_B R4, R4 ;  /* 0x00000004ff04723e */ /* 0x000fc400020004ff */
[----:B------:R-:W-:Y:S01]  /*1c1b0*/  F2FP.F16.E5M2.UNPACK_B R5, R5 ;  /* 0x00000005ff05723e */ /* 0x000fe200020004ff */
[----:B---3--:R-:W-:Y:S01]  /*1c1c0*/  HMMA.16816.F32 R8, R16, R2, R12 ;  /* 0x000000021008723c */ /* 0x008fe2000000180c */
[----:B------:R-:W3:Y:S04]  /*1c1d0*/  LDL.LU.64 R12, [R1+0x180] ;  /* 0x00018000010c7983 */ /* 0x000ee80000300a00 */
[----:B------:R-:W-:-:S15]  /*1c1e0*/  STL [R1], R4 ;  /* 0x0000000401007387 */ /* 0x000fde0000100800 */
[----:B------:R-:W-:-:S03]  /*1c1f0*/  NOP ;  /* 0x0000000000007918 */ /* 0x000fc60000000000 */
[----:B------:R-:W-:Y:S04]  /*1c200*/  STL.64 [R1+0x140], R8 ;  /* 0x0001400801007387 */ /* 0x000fe80000100a00 */
[----:B------:R-:W-:Y:S04]  /*1c210*/  STL.64 [R1+0x148], R10 ;  /* 0x0001480a01007387 */ /* 0x000fe80000100a00 */
[----:B------:R-:W0:Y:S04]  /*1c220*/  LDSM.16.M88.4 R8, [R29+UR9+0x1c00] ;  /* 0x001c00091d08783b */ /* 0x000e280008000200 */
[----:B------:R-:W3:Y:S01]  /*1c230*/  LDL.LU.64 R14, [R1+0x188] ;  /* 0x00018800010e7983 */ /* 0x000ee20000300a00 */
[----:B--2---:R-:W-:Y:S06]  /*1c240*/  HMMA.16816.F32 R24, R16, R4, R24 ;  /* 0x000000041018723c */ /* 0x004fec0000001818 */
[----:B------:R-:W-:Y:S04]  /*1c250*/  STL [R1+0x4], R5 ;  /* 0x0000040501007387 */ /* 0x000fe80000100800 */
[----:B0-----:R0:W-:Y:S04]  /*1c260*/  STL.64 [R1+0xb0], R8 ;  /* 0x0000b00801007387 */ /* 0x0011e80000100a00 */
[----:B------:R1:W-:Y:S04]  /*1c270*/  STL.64 [R1+0xb8], R10 ;  /* 0x0000b80a01007387 */ /* 0x0003e80000100a00 */
[----:B------:R-:W2:Y:S01]  /*1c280*/  LDL.LU.64 R20, [R1+0x1a0] ;  /* 0x0001a00001147983 */ /* 0x000ea20000300a00 */
[----:B------:R-:W-:-:S02]  /*1c290*/  IMAD.MOV.U32 R2, RZ, RZ, R8 ;  /* 0x000000ffff027224 */ /* 0x000fc400078e0008 */
[----:B------:R-:W-:Y:S01]  /*1c2a0*/  IMAD.MOV.U32 R3, RZ, RZ, R9 ;  /* 0x000000ffff037224 */ /* 0x000fe200078e0009 */
[----:B------:R-:W2:Y:S01]  /*1c2b0*/  LDL.LU.64 R22, [R1+0x1a8] ;  /* 0x0001a80001167983 */ /* 0x000ea20000300a00 */
[----:B------:R-:W-:-:S03]  /*1c2c0*/  IMAD.MOV.U32 R0, RZ, RZ, R11 ;  /* 0x000000ffff007224 */ /* 0x000fc600078e000b */
[----:B0-----:R-:W4:Y:S04]  /*1c2d0*/  LDL.LU.64 R8, [R1+0x1c0] ;  /* 0x0001c00001087983 */ /* 0x001f280000300a00 */
[----:B-1----:R-:W4:Y:S04]  /*1c2e0*/  LDL.LU.64 R10, [R1+0x1c8] ;  /* 0x0001c800010a7983 */ /* 0x002f280000300a00 */
[----:B------:R-:W-:Y:S04]  /*1c2f0*/  STL.64 [R1+0x160], R24 ;  /* 0x0001601801007387 */ /* 0x000fe80000100a00 */
[----:B------:R0:W-:Y:S04]  /*1c300*/  STL.64 [R1+0x168], R26 ;  /* 0x0001681a01007387 */ /* 0x0001e80000100a00 */
[----:B0-----:R-:W2:Y:S04]  /*1c310*/  LDL.LU R26, [R1+0x25c8] ;  /* 0x0025c800011a7983 */ /* 0x001ea80000300800 */
[----:B------:R-:W4:Y:S01]  /*1c320*/  LDL.LU.64 R24, [R1+0x25c0] ;  /* 0x0025c00001187983 */ /* 0x000f220000300a00 */
[----:B------:R-:W-:-:S02]  /*1c330*/  F2FP.F16.E5M2.UNPACK_B R28, R28 ;  /* 0x0000001cff1c723e */ /* 0x000fc400020004ff */
[----:B------:R-:W-:Y:S01]  /*1c340*/  F2FP.F16.E5M2.UNPACK_B R29, R6 ;  /* 0x00000006ff1d723e */ /* 0x000fe200020004ff */
[----:B------:R-:W4:Y:S04]  /*1c350*/  LDL.LU R4, [R1+0x9d4] ;  /* 0x0009d40001047983 */ /* 0x000f280000300800 */
[----:B------:R-:W4:Y:S04]  /*1c360*/  LDL.LU R5, [R1+0x9dc] ;  /* 0x0009dc0001057983 */ /* 0x000f280000300800 */
[----:B------:R-:W4:Y:S01]  /*1c370*/  LDL.LU R6, [R1+0x9e4] ;  /* 0x0009e40001067983 */ /* 0x000f220000300800 */
[----:B---3--:R-:W-:-:S15]  /*1c380*/  HMMA.16816.F32 R12, R16, R28, R12 ;  /* 0x0000001c100c723c */ /* 0x008fde000000180c */
[----:B------:R-:W-:-:S08]  /*1c390*/  NOP ;  /* 0x0000000000007918 */ /* 0x000fd00000000000 */
[----:B------:R0:W-:Y:S04]  /*1c3a0*/  STL.64 [R1+0x180], R12 ;  /* 0x0001800c01007387 */ /* 0x0001e80000100a00 */
[----:B------:R1:W-:Y:S04]  /*1c3b0*/  STL.64 [R1+0x188], R14 ;  /* 0x0001880e01007387 */ /* 0x0003e80000100a00 */
[----:B0-----:R-:W3:Y:S04]  /*1c3c0*/  LDL.LU.64 R12, [R1+0x1e0] ;  /* 0x0001e000010c7983 */ /* 0x001ee80000300a00 */
[----:B-1----:R-:W3:Y:S01]  /*1c3d0*/  LDL.LU.64 R14, [R1+0x1e8] ;  /* 0x0001e800010e7983 */ /* 0x002ee20000300a00 */
[----:B--2---:R-:W-:-:S02]  /*1c3e0*/  F2FP.F16.E5M2.UNPACK_B R26, R26 ;  /* 0x0000001aff1a723e */ /* 0x004fc400020004ff */
[----:B----4-:R-:W-:Y:S02]  /*1c3f0*/  F2FP.F16.E5M2.UNPACK_B R27, R25 ;  /* 0x00000019ff1b723e */ /* 0x010fe400020004ff */
[----:B------:R-:W-:Y:S02]  /*1c400*/  F2FP.F16.E5M2.UNPACK_B R24, R24 ;  /* 0x00000018ff18723e */ /* 0x000fe400020004ff */
[----:B------:R-:W-:-:S03]  /*1c410*/  F2FP.F16.E5M2.UNPACK_B R25, R7 ;  /* 0x00000007ff19723e */ /* 0x000fc600020004ff */
[C---:B------:R-:W-:Y:S06]  /*1c420*/  HMMA.16816.F32 R20, R16.reuse, R26, R20 ;  /* 0x0000001a1014723c */ /* 0x040fec0000001814 */
[----:B------:R-:W-:-:S15]  /*1c430*/  HMMA.16816.F32 R8, R16, R24, R8 ;  /* 0x000000181008723c */ /* 0x000fde0000001808 */
[----:B------:R-:W-:-:S02]  /*1c440*/  NOP ;  /* 0x0000000000007918 */ /* 0x000fc40000000000 */
[----:B------:R-:W-:Y:S04]  /*1c450*/  STL.64 [R1+0x1a0], R20 ;  /* 0x0001a01401007387 */ /* 0x000fe80000100a00 */
[----:B------:R0:W-:Y:S04]  /*1c460*/  STL.64 [R1+0x1a8], R22 ;  /* 0x0001a81601007387 */ /* 0x0001e80000100a00 */
[----:B0-----:R-:W2:Y:S04]  /*1c470*/  LDL.LU.64 R22, [R1+0x25b8] ;  /* 0x0025b80001167983 */ /* 0x001ea80000300a00 */
[----:B------:R-:W4:Y:S04]  /*1c480*/  LDL.LU.64 R20, [R1+0x25b0] ;  /* 0x0025b00001147983 */ /* 0x000f280000300a00 */
[----:B------:R-:W4:Y:S04]  /*1c490*/  LDL.LU R7, [R1+0x9ec] ;  /* 0x0009ec0001077983 */ /* 0x000f280000300800 */
[----:B------:R0:W-:Y:S04]  /*1c4a0*/  STL.64 [R1+0x1c0], R8 ;  /* 0x0001c00801007387 */ /* 0x0001e80000100a00 */
[----:B------:R1:W-:Y:S04]  /*1c4b0*/  STL.64 [R1+0x1c8], R10 ;  /* 0x0001c80a01007387 */ /* 0x0003e80000100a00 */
[----:B0-----:R-:W4:Y:S04]  /*1c4c0*/  LDL.LU.64 R8, [R1+0x220] ;  /* 0x0002200001087983 */ /* 0x001f280000300a00 */
[----:B-1----:R-:W4:Y:S04]  /*1c4d0*/  LDL.LU.64 R10, [R1+0x228] ;  /* 0x00022800010a7983 */ /* 0x002f280000300a00 */
[----:B------:R0:W-:Y:S04]  /*1c4e0*/  STL.64 [R1+0x2508], R26 ;  /* 0x0025081a01007387 */ /* 0x0001e80000100a00 */
[----:B0-----:R-:W3:Y:S04]  /*1c4f0*/  LDL.LU R27, [R1+0x9f0] ;  /* 0x0009f000011b7983 */ /* 0x001ee80000300800 */
[----:B------:R0:W-:Y:S04]  /*1c500*/  STL.64 [R1+0x2500], R24 ;  /* 0x0025001801007387 */ /* 0x0001e80000100a00 */
[----:B---3--:R1:W-:Y:S04]  /*1c510*/  STL [R1+0x2588], R27 ;  /* 0x0025881b01007387 */ /* 0x0083e80000100800 */
[----:B0-----:R-:W3:Y:S04]  /*1c520*/  LDL.LU.64 R24, [R1+0x200] ;  /* 0x0002000001187983 */ /* 0x001ee80000300a00 */
[----:B-1----:R-:W3:Y:S01]  /*1c530*/  LDL.LU.64 R26, [R1+0x208] ;  /* 0x00020800011a7983 */ /* 0x002ee20000300a00 */
[----:B--2---:R-:W-:-:S02]  /*1c540*/  F2FP.F16.E5M2.UNPACK_B R22, R22 ;  /* 0x00000016ff16723e */ /* 0x004fc400020004ff */
[----:B------:R-:W-:-:S07]  /*1c550*/  F2FP.F16.E5M2.UNPACK_B R23, R23 ;  /* 0x00000017ff17723e */ /* 0x000fce00020004ff */
[----:B------:R-:W-:Y:S01]  /*1c560*/  HMMA.16816.F32 R12, R16, R22, R12 ;  /* 0x00000016100c723c */ /* 0x000fe2000000180c */
[----:B----4-:R-:W-:Y:S02]  /*1c570*/  F2FP.F16.E5M2.UNPACK_B R20, R20 ;  /* 0x00000014ff14723e */ /* 0x010fe400020004ff */
[----:B------:R-:W-:-:S15]  /*1c580*/  F2FP.F16.E5M2.UNPACK_B R21, R21 ;  /* 0x00000015ff15723e */ /* 0x000fde00020004ff */
[----:B------:R-:W-:-:S05]  /*1c590*/  NOP ;  /* 0x0000000000007918 */ /* 0x000fca0000000000 */
[----:B------:R-:W-:Y:S04]  /*1c5a0*/  STL.64 [R1+0x1e0], R12 ;  /* 0x0001e00c01007387 */ /* 0x000fe80000100a00 */
[----:B------:R0:W-:Y:S04]  /*1c5b0*/  STL.64 [R1+0x1e8], R14 ;  /* 0x0001e80e01007387 */ /* 0x0001e80000100a00 */
[----:B0-----:R-:W2:Y:S04]  /*1c5c0*/  LDL.LU.64 R14, [R1+0x25a8] ;  /* 0x0025a800010e7983 */ /* 0x001ea80000300a00 */
[----:B------:R-:W4:Y:S01]  /*1c5d0*/  LDL.LU.64 R12, [R1+0x25a0] ;  /* 0x0025a000010c7983 */ /* 0x000f220000300a00 */
[----:B---3--:R-:W-:-:S15]  /*1c5e0*/  HMMA.16816.F32 R24, R16, R20, R24 ;  /* 0x000000141018723c */ /* 0x008fde0000001818 */
[----:B------:R-:W-:-:S08]  /*1c5f0*/  NOP ;  /* 0x0000000000007918 */ /* 0x000fd00000000000 */
[----:B------:R0:W-:Y:S04]  /*1c600*/  STL.64 [R1+0x200], R24 ;  /* 0x0002001801007387 */ /* 0x0001e80000100a00 */
[----:B------:R1:W-:Y:S04]  /*1c610*/  STL.64 [R1+0x208], R26 ;  /* 0x0002081a01007387 */ /* 0x0003e80000100a00 */
[----:B0-----:R-:W3:Y:S04]  /*1c620*/  LDL.LU.64 R24, [R1+0x240] ;  /* 0x0002400001187983 */ /* 0x001ee80000300a00 */
[----:B-1----:R-:W3:Y:S04]  /*1c630*/  LDL.LU.64 R26, [R1+0x248] ;  /* 0x00024800011a7983 */ /* 0x002ee80000300a00 */
[----:B------:R0:W-:Y:S04]  /*1c640*/  STL [R1+0x24fc], R20 ;  /* 0x0024fc1401007387 */ /* 0x0001e80000100800 */
[----:B0-----:R-:W4:Y:S04]  /*1c650*/  LDL.LU R20, [R1+0x9e8] ;  /* 0x0009e80001147983 */ /* 0x001f280000300800 */
[----:B------:R0:W-:Y:S04]  /*1c660*/  STL [R1+0x24f8], R21 ;  /* 0x0024f81501007387 */ /* 0x0001e80000100800 */
[----:B0-----:R-:W3:Y:S04]  /*1c670*/  LDL.LU R21, [R1+0x9e0] ;  /* 0x0009e00001157983 */ /* 0x001ee80000300800 */
[----:B------:R0:W-:Y:S04]  /*1c680*/  STL.64 [R1+0x2568], R22 ;  /* 0x0025681601007387 */ /* 0x0001e80000100a00 */
[----:B0-----:R-:W3:Y:S01]  /*1c690*/  LDL.LU R23, [R1+0x9d8] ;  /* 0x0009d80001177983 */ /* 0x001ee20000300800 */
[----:B--2---:R-:W-:-:S02]  /*1c6a0*/  F2FP.F16.E5M2.UNPACK_B R14, R14 ;  /* 0x0000000eff0e723e */ /* 0x004fc400020004ff */
[----:B------:R-:W-:-:S07]  /*1c6b0*/  F2FP.F16.E5M2.UNPACK_B R15, R15 ;  /* 0x0000000fff0f723e */ /* 0x000fce00020004ff */
[----:B------:R-:W-:-:S15]  /*1c6c0*/  HMMA.16816.F32 R8, R16, R14, R8 ;  /* 0x0000000e1008723c */ /* 0x000fde0000001808 */
[----:B------:R-:W-:-:S08]  /*1c6d0*/  NOP ;  /* 0x0000000000007918 */ /* 0x000fd00000000000 */
[----:B------:R-:W-:Y:S04]  /*1c6e0*/  STL.64 [R1+0x220], R8 ;  /* 0x0002200801007387 */ /* 0x000fe80000100a00 */
[----:B------:R0:W-:Y:S04]  /*1c6f0*/  STL.64 [R1+0x228], R10 ;  /* 0x0002280a01007387 */ /* 0x0001e80000100a00 */
[----:B0-----:R-:W2:Y:S04]  /*1c700*/  LDL.LU.64 R10, [R1+0x2598] ;  /* 0x00259800010a7983 */ /* 0x001ea80000300a00 */
[----:B------:R-:W2:Y:S01]  /*1c710*/  LDL.LU.64 R8, [R1+0x2590] ;  /* 0x0025900001087983 */ /* 0x000ea20000300a00 */
[----:B----4-:R-:W-:-:S02]  /*1c720*/  IMAD R6, R6, 0x100, R20 ;  /* 0x0000010006067824 */ /* 0x010fc400078e0214 */
[----:B---3--:R-:W-:Y:S02]  /*1c730*/  IMAD R5, R5, 0x100, R21 ;  /* 0x0000010005057824 */ /* 0x008fe400078e0215 */
[----:B------:R-:W3:Y:S01]  /*1c740*/  LDL.LU.64 R20, [R1+0x8a0] ;  /* 0x0008a00001147983 */ /* 0x000ee20000300a00 */
[----:B------:R-:W-:-:S03]  /*1c750*/  IMAD R4, R4, 0x100, R23 ;  /* 0x0000010004047824 */ /* 0x000fc600078e0217 */
[----:B------:R-:W4:Y:S01]  /*1c760*/  LDL.LU.64 R22, [R1+0x8a8] ;  /* 0x0008a80001167983 */ /* 0x000f220000300a00 */
[----:B------:R-:W-:Y:S02]  /*1c770*/  F2FP.F16.E5M2.UNPACK_B R12, R12 ;  /* 0x0000000cff0c723e */ /* 0x000fe400020004ff */
[----:B------:R-:W-:-:S07]  /*1c780*/  F2FP.F16.E5M2.UNPACK_B R13, R13 ;  /* 0x0000000dff0d723e */ /* 0x000fce00020004ff */
[----:B------:R-:W-:Y:S01]  /*1c790*/  HMMA.16816.F32 R24, R16, R12, R24 ;  /* 0x0000000c1018723c */ /* 0x000fe20000001818 */
[----:B----4-:R-:W-:Y:S04]  /*1c7a0*/  STL.64 [R1+0x2580], R22 ;  /* 0x0025801601007387 */ /* 0x010fe80000100a00 */
[----:B---3--:R0:W-:Y:S04]  /*1c7b0*/  STL.64 [R1+0x2578], R20 ;  /* 0x0025781401007387 */ /* 0x0081e80000100a00 */
[----:B0-----:R-:W3:Y:S04]  /*1c7c0*/  LDL.LU.64 R20, [R1+0x270] ;  /* 0x0002700001147983 */ /* 0x001ee80000300a00 */
[----:B------:R-:W3:Y:S10]  /*1c7d0*/  LDL.LU.64 R22, [R1+0x278] ;  /* 0x0002780001167983 */ /* 0x000ef40000300a00 */
[----:B------:R-:W-:Y:S04]  /*1c7e0*/  STL.64 [R1+0x240], R24 ;  /* 0x0002401801007387 */ /* 0x000fe80000100a00 */
[----:B------:R0:W-:Y:S04]  /*1c7f0*/  STL.64 [R1+0x248], R26 ;  /* 0x0002481a01007387 */ /* 0x0001e80000100a00 */
[----:B0-----:R-:W4:Y:S01]  /*1c800*/  LDL.LU R27, [R1+0x2588] ;  /* 0x00258800011b7983 */ /* 0x001f220000300800 */
[----:B--2---:R-:W-:-:S02]  /*1c810*/  F2FP.F16.E5M2.UNPACK_B R10, R10 ;  /* 0x0000000aff0a723e */ /* 0x004fc400020004ff */
[----:B------:R-:W-:Y:S01]  /*1c820*/  F2FP.F16.E5M2.UNPACK_B R11, R11 ;  /* 0x0000000bff0b723e */ /* 0x000fe200020004ff */
[----:B------:R0:W-:Y:S04]  /*1c830*/  STL.64 [R1+0x24e0], R14 ;  /* 0x0024e00e01007387 */ /* 0x0001e80000100a00 */
[----:B0-----:R-:W2:Y:S04]  /*1c840*/  LDL R15, [R1+0xb8] ;  /* 0x0000b800010f7983 */ /* 0x001ea80000100800 */
[----:B------:R-:W-:Y:S04]  /*1c850*/  STL.64 [R1+0x24d8], R12 ;  /* 0x0024d80c01007387 */ /* 0x000fe80000100a00 */
[----:B------:R-:W2:Y:S01]  /*1c860*/  LDL.LU.64 R24, [R1+0x7c0] ;  /* 0x0007c00001187983 */ /* 0x000ea20000300a00 */
[----:B---3--:R-:W-:Y:S01]  /*1c870*/  HMMA.16816.F32 R20, R16, R10, R20 ;  /* 0x0000000a1014723c */ /* 0x008fe20000001814 */
[----:B----4-:R-:W-:-:S02]  /*1c880*/  IMAD R7, R7, 0x100, R27 ;  /* 0x0000010007077824 */ /* 0x010fc400078e021b */
[----:B------:R-:W3:-:S15]  /*1c890*/  LDL.LU.64 R26, [R1+0x7c8] ;  /* 0x0007c800011a7983 */ /* 0x000ede0000300a00 */
[----:B------:R-:W-:-:S05]  /*1c8a0*/  NOP ;  /* 0x0000000000007918 */ /* 0x000fca0000000000 */
[----:B------:R-:W-:Y:S04]  /*1c8b0*/  STL.64 [R1+0x270], R20 ;  /* 0x0002701401007387 */ /* 0x000fe80000100a00 */
[----:B------:R0:W-:Y:S04]  /*1c8c0*/  STL.64 [R1+0x278], R22 ;  /* 0x0002781601007387 */ /* 0x0001e80000100a00 */
[----:B0-----:R-:W4:Y:S04]  /*1c8d0*/  LDL.LU.64 R22, [R1+0x2580] ;  /* 0x0025800001167983 */ /* 0x001f280000300a00 */
[----:B------:R-:W4:Y:S01]  /*1c8e0*/  LDL.LU.64 R20, [R1+0x2578] ;  /* 0x0025780001147983 */ /* 0x000f220000300a00 */
[----:B------:R-:W-:-:S02]  /*1c8f0*/  F2FP.F16.E5M2.UNPACK_B R8, R8 ;  /* 0x00000008ff08723e */ /* 0x000fc400020004ff */
[----:B------:R-:W-:Y:S02]  /*1c900*/  F2FP.F16.E5M2.UNPACK_B R9, R9 ;  /* 0x00000009ff09723e */ /* 0x000fe400020004ff */
[----:B------:R-:W-:Y:S02]  /*1c910*/  F2FP.F16.E5M2.UNPACK_B R13, R0 ;  /* 0x00000000ff0d723e */ /* 0x000fe400020004ff */
[----:B--2---:R-:W-:Y:S01]  /*1c920*/  F2FP.F16.E5M2.UNPACK_B R12, R15 ;  /* 0x0000000fff0c723e */ /* 0x004fe200020004ff */
[----:B------:R-:W2:Y:S02]  /*1c930*/  LDL.LU R0, [R1+0x2570] ;  /* 0x0025700001007983 */ /* 0x000ea40000300800 */
[----:B----4-:R-:W-:-:S15]  /*1c940*/  HMMA.16816.F32 R20, R16, R8, R20 ;  /* 0x000000081014723c */ /* 0x010fde0000001814 */
[----:B------:R-:W-:-:S08]  /*1c950*/  NOP ;  /* 0x0000000000007918 */ /* 0x000fd00000000000 */
[----:B------:R-:W-:Y:S04]  /*1c960*/  STL.64 [R1+0x8a0], R20 ;  /* 0x0008a01401007387 */ /* 0x000fe80000100a00 */
[----:B------:R0:W-:Y:S04]  /*1c970*/  STL.64 [R1+0x8a8], R22 ;  /* 0x0008a81601007387 */ /* 0x0001e80000100a00 */
[----:B0-----:R-:W4:Y:S04]  /*1c980*/  LDL.LU.64 R22, [R1+0x2568] ;  /* 0x0025680001167983 */ /* 0x001f280000300a00 */
[----:B------:R0:W-:Y:S04]  /*1c990*/  STL.64 [R1+0x24c0], R10 ;  /* 0x0024c00a01007387 */ /* 0x0001e80000100a00 */
[----:B------:R-:W-:Y:S04]  /*1c9a0*/  STL [R1+0x28], R12 ;  /* 0x0000280c01007387 */ /* 0x000fe80000100800 */
[----:B0-----:R-:W3:Y:S04]  /*1c9b0*/  LDL.64 R10, [R1] ;  /* 0x00000000010a7983 */ /* 0x001ee80000100a00 */
[----:B------:R-:W-:Y:S04]  /*1c9c0*/  STL [R1+0x2c], R13 ;  /* 0x00002c0d01007387 */ /* 0x000fe80000100800 */
[----:B------:R0:W-:Y:S01]  /*1c9d0*/  STL.64 [R1+0x24b8], R8 ;  /* 0x0024b80801007387 */ /* 0x0001e20000100a00 */
[----:B------:R-:W-:-:S02]  /*1c9e0*/  F2FP.F16.E5M2.UNPACK_B R2, R2 ;  /* 0x00000002ff02723e */ /* 0x000fc400020004ff */
[----:B------:R-:W-:Y:S01]  /*1c9f0*/  F2FP.F16.E5M2.UNPACK_B R3, R3 ;  /* 0x00000003ff03723e */ /* 0x000fe200020004ff */
[----:B---3--:R1:W-:Y:S04]  /*1ca00*/  STL.64 [R1+0x2560], R10 ;  /* 0x0025600a01007387 */ /* 0x0083e80000100a00 */
[----:B0-----:R-:W3:Y:S04]  /*1ca10*/  LDL.LU.64 R8, [R1+0x890] ;  /* 0x0008900001087983 */ /* 0x001ee80000300a00 */
[----:B-1----:R-:W3:Y:S02]  /*1ca20*/  LDL.LU.64 R10, [R1+0x898] ;  /* 0x00089800010a7983 */ /* 0x002ee40000300a00 */
[----:B---3--:R-:W-:-:S15]  /*1ca30*/  HMMA.16816.F32 R8, R16, R2, R8 ;  /* 0x000000021008723c */ /* 0x008fde0000001808 */
[----:B------:R-:W-:-:S08]  /*1ca40*/  NOP ;  /* 0x0000000000007918 */ /* 0x000fd00000000000 */
[----:B------:R-:W-:Y:S04]  /*1ca50*/  STL.64 [R1+0x890], R8 ;  /* 0x0008900801007387 */ /* 0x000fe80000100a00 */
[----:B------:R0:W-:Y:S02]  /*1ca60*/  STL.64 [R1+0x898], R10 ;  /* 0x0008980a01007387 */ /* 0x0001e40000100a00 */
[----:B0-----:R-:W-:-:S15]  /*1ca70*/  HMMA.16816.F32 R8, R16, R12, R24 ;  /* 0x0000000c1008723c */ /* 0x001fde0000001818 */
[----:B------:R-:W-:-:S08]  /*1ca80*/  NOP ;  /* 0x0000000000007918 */ /* 0x000fd00000000000 */
[----:B------:R0:W-:Y:S04]  /*1ca90*/  STL.64 [R1+0x7c0], R8 ;  /* 0x0007c00801007387 */ /* 0x0001e80000100a00 */
[----:B------:R1:W-:Y:S04]  /*1caa0*/  STL.64 [R1+0x7c8], R10 ;  /* 0x0007c80a01007387 */ /* 0x0003e80000100a00 */
[----:B0-----:R-:W3:Y:S04]  /*1cab0*/  LDL.LU.64 R8, [R1+0x7b0] ;  /* 0x0007b00001087983 */ /* 0x001ee80000300a00 */
[----:B-1----:R-:W3:Y:S04]  /*1cac0*/  LDL.LU.64 R10, [R1+0x7b8] ;  /* 0x0007b800010a7983 */ /* 0x002ee80000300a00 */
[----:B------:R-:W2:Y:S04]  /*1cad0*/  LDL R18, [R1+0x8] ;  /* 0x0000080001127983 */ /* 0x000ea80000100800 */
[----:B------:R-:W2:Y:S04]  /*1cae0*/  LDL R19, [R1+0xc] ;  /* 0x00000c0001137983 */ /* 0x000ea80000100800 */
[----:B------:R-:W4:Y:S04]  /*1caf0*/  LDL R16, [R1+0x10] ;  /* 0x0000100001107983 */ /* 0x000f280000100800 */
[----:B------:R-:W4:Y:S01]  /*1cb00*/  LDL R17, [R1+0x14] ;  /* 0x0000140001117983 */ /* 0x000f220000100800 */
[----:B------:R-:W-:-:S02]  /*1cb10*/  IMAD.MOV.U32 R20, RZ, RZ, R12 ;  /* 0x000000ffff147224 */ /* 0x000fc400078e000c */
[----:B------:R-:W-:Y:S01]  /*1cb20*/  IMAD.MOV.U32 R21, RZ, RZ, R13 ;  /* 0x000000ffff157224 */ /* 0x000fe200078e000d */
[----:B--2---:R0:W-:Y:S04]  /*1cb30*/  STL.64 [R1+0x2530], R18 ;  /* 0x0025301201007387 */ /* 0x0041e80000100a00 */
[----:B0-----:R-:W2:Y:S04]  /*1cb40*/  LDL R18, [R1+0x18] ;  /* 0x0000180001127983 */ /* 0x001ea80000100800 */
[----:B----4-:R0:W-:Y:S04]  /*1cb50*/  STL.64 [R1+0x2548], R16 ;  /* 0x0025481001007387 */ /* 0x0101e80000100a00 */
[----:B0-----:R-:W3:Y:S04]  /*1cb60*/  LDL.64 R16, [R1+0x20] ;  /* 0x0000200001107983 */ /* 0x001ee80000100a00 */
[----:B------:R-:W-:Y:S04]  /*1cb70*/  STL.64 [R1+0x2518], R22 ;  /* 0x0025181601007387 */ /* 0x000fe80000100a00 */
[----:B------:R0:W-:Y:S04]  /*1cb80*/  STL.64 [R1+0x2510], R20 ;  /* 0x0025101401007387 */ /* 0x0001e80000100a00 */
[----:B0-----:R-:W4:Y:S04]  /*1cb90*/  LDL.LU.64 R20, [R1+0x770] ;  /* 0x0007700001147983 */ /* 0x001f280000300a00 */
[----:B------:R-:W2:Y:S04]  /*1cba0*/  LDL.LU.64 R22, [R1+0x778] ;  /* 0x0007780001167983 */ /* 0x000ea80000300a00 */
[----:B--2---:R-:W-:Y:S04]  /*1cbb0*/  STL.64 [R1+0x2528], R22 ;  /* 0x0025281601007387 */ /* 0x004fe80000100a00 */
[----:B----4-:R0:W-:Y:S04]  /*1cbc0*/  STL.64 [R1+0x2520], R20 ;  /* 0x0025201401007387 */ /* 0x0101e80000100a00 */
[----:B0-----:R-:W2:Y:S04]  /*1cbd0*/  LDL.LU.64 R20, [R1+0x780] ;  /* 0x0007800001147983 */ /* 0x001ea80000300a00 */
[----:B------:R-:W4:Y:S04]  /*1cbe0*/  LDL.LU.64 R22, [R1+0x788] ;  /* 0x0007880001167983 */ /* 0x000f280000300a00 */
[----:B----4-:R-:W-:Y:S04]  /*1cbf0*/  STL.64 [R1+0x2540], R22 ;  /* 0x0025401601007387 */ /* 0x010fe80000100a00 */
[----:B--2---:R0:W-:Y:S04]  /*1cc00*/  STL.64 [R1+0x2538], R20 ;  /* 0x0025381401007387 */ /* 0x0041e80000100a00 */
[----:B0-----:R-:W2:Y:S04]  /*1cc10*/  LDL.LU.64 R20, [R1+0x790] ;  /* 0x0007900001147983 */ /* 0x001ea80000300a00 */
[----:B------:R-:W4:Y:S01]  /*1cc20*/  LDL.LU.64 R22, [R1+0x798] ;  /* 0x0007980001167983 */ /* 0x000f220000300a00 */
[----:B------:R-:W-:-:S02]  /*1cc30*/  F2FP.F16.E5M2.UNPACK_B R4, R4 ;  /* 0x00000004ff04723e */ /* 0x000fc400020004ff */
[----:B------:R-:W-:Y:S02]  /*1cc40*/  F2FP.F16.E5M2.UNPACK_B R5, R5 ;  /* 0x00000005ff05723e */ /* 0x000fe400020004ff */
[----:B------:R-:W-:Y:S02]  /*1cc50*/  F2FP.F16.E5M2.UNPACK_B R6, R6 ;  /* 0x00000006ff06723e */ /* 0x000fe400020004ff */
[----:B------:R-:W-:-:S07]  /*1cc60*/  F2FP.F16.E5M2.UNPACK_B R7, R7 ;  /* 0x00000007ff07723e */ /* 0x000fce00020004ff */
[----:B---3--:R-:W-:Y:S01]  /*1cc70*/  HMMA.16816.F32 R8, R4, R16, R8 ;  /* 0x000000100408723c */ /* 0x008fe20000001808 */
[----:B----4-:R-:W-:Y:S04]  /*1cc80*/  STL.64 [R1+0x2558], R22 ;  /* 0x0025581601007387 */ /* 0x010fe80000100a00 */
[----:B--2---:R0:W-:Y:S04]  /*1cc90*/  STL.64 [R1+0x2550], R20 ;  /* 0x0025501401007387 */ /* 0x0041e80000100a00 */
[----:B0-----:R-:W2:Y:S04]  /*1cca0*/  LDL.LU.64 R20, [R1+0x7a0] ;  /* 0x0007a00001147983 */ /* 0x001ea80000300a00 */
[----:B------:R-:W2:Y:S01]  /*1ccb0*/  LDL.LU.64 R22, [R1+0x7a8] ;  /* 0x0007a80001167983 */ /* 0x000ea20000300a00 */
[----:B------:R-:W-:-:S03]  /*1ccc0*/  IMAD.MOV.U32 R19, RZ, RZ, R0 ;  /* 0x000000ffff137224 */ /* 0x000fc600078e0000 */
[----:B------:R-:W3:Y:S04]  /*1ccd0*/  LDL.LU.64 R24, [R1+0x760] ;  /* 0x0007600001187983 */ /* 0x000ee80000300a00 */
[----:B------:R-:W3:Y:S04]  /*1cce0*/  LDL.LU.64 R26, [R1+0x768] ;  /* 0x00076800011a7983 */ /* 0x000ee80000300a00 */
[----:B------:R-:W4:Y:S04]  /*1ccf0*/  LDL.LU.64 R12, [R1+0x740] ;  /* 0x00074000010c7983 */ /* 0x000f280000300a00 */
[----:B------:R-:W4:Y:S04]  /*1cd00*/  LDL.LU.64 R14, [R1+0x748] ;  /* 0x00074800010e7983 */ /* 0x000f280000300a00 */
[----:B------:R0:W-:Y:S02]  /*1cd10*/  STL.64 [R1+0x7b0], R8 ;  /* 0x0007b00801007387 */ /* 0x0001e40000100a00 */
[----:B0-----:R-:W-:-:S02]  /*1cd20*/  IMAD.MOV.U32 R9, RZ, RZ, R16 ;  /* 0x000000ffff097224 */ /* 0x001fc400078e0010 */
[----:B------:R-:W-:Y:S01]  /*1cd30*/  IMAD.MOV.U32 R8, RZ, RZ, R17 ;  /* 0x000000ffff087224 */ /* 0x000fe200078e0011 */
[----:B------:R0:W-:Y:S04]  /*1cd40*/  STL.64 [R1+0x7b8], R10 ;  /* 0x0007b80a01007387 */ /* 0x0001e80000100a00 */
[----:B0-----:R-:W4:Y:S01]  /*1cd50*/  LDL.LU.64 R10, [R1+0x2560] ;  /* 0x00256000010a7983 */ /* 0x001f220000300a00 */
[----:B--2---:R-:W-:Y:S03]  /*1cd60*/  HMMA.16816.F32 R16, R4, R18, R20 ;  /* 0x000000120410723c */ /* 0x004fe60000001814 */
[----:B------:R-:W2:Y:S04]  /*1cd70*/  LDL.LU.64 R22, [R1+0x2558] ;  /* 0x0025580001167983 */ /* 0x000ea80000300a00 */
[----:B------:R-:W2:-:S15]  /*1cd80*/  LDL.LU.64 R20, [R1+0x2550] ;  /* 0x0025500001147983 */ /* 0x000e9e0000300a00 */
[----:B------:R-:W-:-:S01]  /*1cd90*/  NOP ;  /* 0x0000000000007918 */ /* 0x000fc20000000000 */
[----:B------:R0:W-:Y:S04]  /*1cda0*/  STL.64 [R1+0x7a0], R16 ;  /* 0x0007a01001007387 */ /* 0x0001e80000100a00 */
[----:B------:R2:W-:Y:S04]  /*1cdb0*/  STL.64 [R1+0x7a8], R18 ;  /* 0x0007a81201007387 */ /* 0x0005e80000100a00 */
[----:B0-----:R-:W2:Y:S02]  /*1cdc0*/  LDL.LU.64 R16, [R1+0x2548] ;  /* 0x0025480001107983 */ /* 0x001ea40000300a00 */
[----:B--2---:R-:W-:Y:S02]  /*1cdd0*/  HMMA.16816.F32 R16, R4, R16, R20 ;  /* 0x000000100410723c */ /* 0x004fe40000001814 */
[----:B------:R-:W2:Y:S04]  /*1cde0*/  LDL.LU.64 R22, [R1+0x2540] ;  /* 0x0025400001167983 */ /* 0x000ea80000300a00 */
[----:B------:R-:W2:-:S15]  /*1cdf0*/  LDL.LU.64 R20, [R1+0x2538] ;  /* 0x0025380001147983 */ /* 0x000e9e0000300a00 */
[----:B------:R-:W-:-:S02]  /*1ce00*/  NOP ;  /* 0x0000000000007918 */ /* 0x000fc40000000000 */
[----:B------:R-:W-:Y:S04]  /*1ce10*/  STL.64 [R1+0x790], R16 ;  /* 0x0007901001007387 */ /* 0x000fe80000100a00 */
[----:B------:R0:W-:Y:S04]  /*1ce20*/  STL.64 [R1+0x798], R18 ;  /* 0x0007981201007387 */ /* 0x0001e80000100a00 */
[----:B0-----:R-:W2:Y:S02]  /*1ce30*/  LDL.LU.64 R18, [R1+0x2530] ;  /* 0x0025300001127983 */ /* 0x001ea40000300a00 */
[----:B--2---:R-:W-:Y:S02]  /*1ce40*/  HMMA.16816.F32 R16, R4, R18, R20 ;  /* 0x000000120410723c */ /* 0x004fe40000001814 */
[----:B------:R-:W4:Y:S04]  /*1ce50*/  LDL.LU.64 R22, [R1+0x2528] ;  /* 0x0025280001167983 */ /* 0x000f280000300a00 */
[----:B------:R-:W4:-:S15]  /*1ce60*/  LDL.LU.64 R20, [R1+0x2520] ;  /* 0x0025200001147983 */ /* 0x000f1e0000300a00 */
[----:B------:R-:W-:-:S02]  /*1ce70*/  NOP ;  /* 0x0000000000007918 */ /* 0x000fc40000000000 */
[----:B------:R0:W-:Y:S04]  /*1ce80*/  STL.64 [R1+0x780], R16 ;  /* 0x0007801001007387 */ /* 0x0001e80000100a00 */
[----:B------:R1:W-:Y:S04]  /*1ce90*/  STL.64 [R1+0x788], R18 ;  /* 0x0007881201007387 */ /* 0x0003e80000100a00 */
[----:B0-----:R-:W2:Y:S04]  /*1cea0*/  LDL.LU R16, [R1+0x9f8] ;  /* 0x0009f80001107983 */ /* 0x001ea80000300800 */
[----:B------:R-:W2:Y:S04]  /*1ceb0*/  LDL.LU R17, [R1+0xa00] ;  /* 0x000a000001117983 */ /* 0x000ea80000300800 */
[----:B-1----:R-:W2:Y:S04]  /*1cec0*/  LDL.LU R18, [R1+0xa08] ;  /* 0x000a080001127983 */ /* 0x002ea80000300800 */
[----:B------:R-:W2:Y:S01]  /*1ced0*/  LDL.LU R19, [R1+0xa10] ;  /* 0x000a100001137983 */ /* 0x000ea20000300800 */
[C---:B---3--:R-:W-:Y:S06]  /*1cee0*/  HMMA.16816.F32 R24, R4.reuse, R28, R24 ;  /* 0x0000001c0418723c */ /* 0x048fec0000001818 */
[C---:B----4-:R-:W-:Y:S01]  /*1cef0*/  HMMA.16816.F32 R20, R4.reuse, R10, R20 ;  /* 0x0000000a0414723c */ /* 0x050fe20000001814 */
[----:B--2---:R-:W-:Y:S04]  /*1cf00*/  STL.64 [R1+0x24d0], R18 ;  /* 0x0024d01201007387 */ /* 0x004fe80000100a00 */
[----:B------:R0:W-:Y:S04]  /*1cf10*/  STL.64 [R1+0x24c8], R16 ;  /* 0x0024c81001007387 */ /* 0x0001e80000100a00 */
[----:B0-----:R-:W2:Y:S04]  /*1cf20*/  LDL.LU.64 R16, [R1+0x750] ;  /* 0x0007500001107983 */ /* 0x001ea80000300a00 */
[----:B------:R-:W2:Y:S10]  /*1cf30*/  LDL.LU.64 R18, [R1+0x758] ;  /* 0x0007580001127983 */ /* 0x000eb40000300a00 */
[----:B------:R-:W-:Y:S04]  /*1cf40*/  STL.64 [R1+0x770], R20 ;  /* 0x0007701401007387 */ /* 0x000fe80000100a00 */
[----:B------:R0:W-:Y:S04]  /*1cf50*/  STL.64 [R1+0x778], R22 ;  /* 0x0007781601007387 */ /* 0x0001e80000100a00 */
[----:B0-----:R-:W3:Y:S04]  /*1cf60*/  LDL.LU.64 R22, [R1+0x2518] ;  /* 0x0025180001167983 */ /* 0x001ee80000300a00 */
[----:B------:R-:W4:Y:S04]  /*1cf70*/  LDL.LU.64 R20, [R1+0x2510] ;  /* 0x0025100001147983 */ /* 0x000f280000300a00 */
[----:B------:R-:W-:Y:S04]  /*1cf80*/  STL.64 [R1+0x760], R24 ;  /* 0x0007601801007387 */ /* 0x000fe80000100a00 */
[----:B------:R0:W-:Y:S04]  /*1cf90*/  STL.64 [R1+0x768], R26 ;  /* 0x0007681a01007387 */ /* 0x0001e80000100a00 */
[----:B0-----:R-:W2:Y:S04]  /*1cfa0*/  LDL.LU.64 R26, [R1+0x2508] ;  /* 0x00250800011a7983 */ /* 0x001ea80000300a00 */
[----:B------:R-:W3:Y:S01]  /*1cfb0*/  LDL.LU.64 R24, [R1+0x2500] ;  /* 0x0025000001187983 */ /* 0x000ee20000300a00 */
[----:B--2---:R-:W-:-:S15]  /*1cfc0*/  HMMA.16816.F32 R16, R4, R26, R16 ;  /* 0x0000001a0410723c */ /* 0x004fde0000001810 */
[----:B------:R-:W-:-:S08]  /*1cfd0*/  NOP ;  /* 0x0000000000007918 */ /* 0x000fd00000000000 */
[----:B------:R-:W-:Y:S04]  /*1cfe0*/  STL.64 [R1+0x750], R16 ;  /* 0x0007501001007387 */ /* 0x000fe80000100a00 */
[----:B------:R3:W-:Y:S02]  /*1cff0*/  STL.64 [R1+0x758], R18 ;  /* 0x0007581201007387 */ /* 0x0007e40000100a00 */
[----:B---3--:R-:W-:Y:S02]  /*1d000*/  HMMA.16816.F32 R16, R4, R24, R12 ;  /* 0x000000180410723c */ /* 0x008fe4000000180c */
[----:B------:R-:W2:Y:S04]  /*1d010*/  LDL.LU.64 R12, [R1+0x720] ;  /* 0x00072000010c7983 */ /* 0x000ea80000300a00 */
[----:B------:R-:W3:-:S15]  /*1d020*/  LDL.LU.64 R14, [R1+0x728] ;  /* 0x00072800010e7983 */ /* 0x000ede0000300a00 */
[----:B------:R-:W-:-:S02]  /*1d030*/  NOP ;  /* 0x0000000000007918 */ /* 0x000fc40000000000 */
[----:B------:R-:W-:Y:S04]  /*1d040*/  STL.64 [R1+0x740], R16 ;  /* 0x0007401001007387 */ /* 0x000fe80000100a00 */
[----:B------:R-:W-:Y:S04]  /*1d050*/  STL.64 [R1+0x748], R18 ;  /* 0x0007481201007387 */ /* 0x000fe80000100a00 */
[----:B---3--:R-:W-:Y:S04]  /*1d060*/  STL.64 [R1+0x24f0], R14 ;  /* 0x0024f00e01007387 */ /* 0x008fe80000100a00 */
[----:B--2---:R0:W-:Y:S04]  /*1d070*/  STL.64 [R1+0x24e8], R12 ;  /* 0x0024e80c01007387 */ /* 0x0041e80000100a00 */
[----:B0-----:R-:W2:Y:S04]  /*1d080*/  LDL.LU.64 R12, [R1+0x730] ;  /* 0x00073000010c7983 */ /* 0x001ea80000300a00 */
[----:B------:R-:W2:Y:S04]  /*1d090*/  LDL.LU.64 R14, [R1+0x738] ;  /* 0x00073800010e7983 */ /* 0x000ea80000300a00 */
[----:B------:R0:W-:Y:S04]  /*1d0a0*/  STL.64 [R1+0x2440], R26 ;  /* 0x0024401a01007387 */ /* 0x0001e80000100a00 */
[----:B0-----:R-:W3:Y:S04]  /*1d0b0*/  LDL.64 R26, [R1+0x10] ;  /* 0x00001000011a7983 */ /* 0x001ee80000100a00 */
[----:B------:R0:W-:Y:S04]  /*1d0c0*/  STL.64 [R1+0x2438], R24 ;  /* 0x0024381801007387 */ /* 0x0001e80000100a00 */
[----:B0-----:R-:W4:Y:S01]  /*1d0d0*/  LDL.64 R24, [R1+0x18] ;  /* 0x0000180001187983 */ /* 0x001f220000100a00 */
[----:B------:R-:W-:Y:S01]  /*1d0e0*/  IMAD.MOV.U32 R0, RZ, RZ, R11 ;  /* 0x000000ffff007224 */ /* 0x000fe200078e000b */
[----:B--2---:R-:W-:Y:S02]  /*1d0f0*/  HMMA.16816.F32 R12, R4, R22, R12 ;  /* 0x00000016040c723c */ /* 0x004fe4000000180c */
[----:B---3--:R0:W-:Y:S04]  /*1d100*/  STL.64 [R1+0x2478], R26 ;  /* 0x0024781a01007387 */ /* 0x0081e80000100a00 */
[----:B------:R-:W2:Y:S04]  /*1d110*/  LDL.LU.64 R16, [R1+0x710] ;  /* 0x0007100001107983 */ /* 0x000ea80000300a00 */
[----:B------:R-:W2:Y:S01]  /*1d120*/  LDL.LU.64 R18, [R1+0x718] ;  /* 0x0007180001127983 */ /* 0x000ea20000300a00 */
[----:B0-----:R-:W-:-:S02]  /*1d130*/  IMAD.MOV.U32 R26, RZ, RZ, R9 ;  /* 0x000000ffff1a7224 */ /* 0x001fc400078e0009 */
[----:B------:R-:W-:Y:S02]  /*1d140*/  IMAD.MOV.U32 R27, RZ, RZ, R8 ;  /* 0x000000ffff1b7224 */ /* 0x000fe400078e0008 */
[----:B------:R-:W3:Y:S04]  /*1d150*/  LDL.LU.64 R8, [R1+0x700] ;  /* 0x0007000001087983 */ /* 0x000ee80000300a00 */
[----:B------:R-:W3:Y:S04]  /*1d160*/  LDL.LU.64 R10, [R1+0x708] ;  /* 0x00070800010a7983 */ /* 0x000ee80000300a00 */
[----:B----4-:R0:W-:Y:S02]  /*1d170*/  STL.64 [R1+0x2470], R24 ;  /* 0x0024701801007387 */ /* 0x0101e40000100a00 */
[----:B0-----:R-:W-:-:S02]  /*1d180*/  IMAD.MOV.U32 R24, RZ, RZ, R20 ;  /* 0x000000ffff187224 */ /* 0x001fc400078e0014 */
[----:B------:R-:W-:Y:S01]  /*1d190*/  IMAD.MOV.U32 R25, RZ, RZ, R21 ;  /* 0x000000ffff197224 */ /* 0x000fe200078e0015 */
[----:B------:R-:W4:Y:S04]  /*1d1a0*/  LDL.LU R20, [R1+0x24fc] ;  /* 0x0024fc0001147983 */ /* 0x000f280000300800 */
[----:B------:R-:W4:Y:S04]  /*1d1b0*/  LDL.LU R21, [R1+0x24f8] ;  /* 0x0024f80001157983 */ /* 0x000f280000300800 */
[----:B------:R0:W-:Y:S04]  /*1d1c0*/  STL.64 [R1+0x24a0], R26 ;  /* 0x0024a01a01007387 */ /* 0x0001e80000100a00 */
[----:B0-----:R-:W3:Y:S04]  /*1d1d0*/  LDL.LU R26, [R1+0xa0c] ;  /* 0x000a0c00011a7983 */ /* 0x001ee80000300800 */
[----:B------:R-:W3:Y:S04]  /*1d1e0*/  LDL.LU R27, [R1+0xa14] ;  /* 0x000a1400011b7983 */ /* 0x000ee80000300800 */
[----:B------:R0:W-:Y:S04]  /*1d1f0*/  STL.64 [R1+0x2498], R24 ;  /* 0x0024981801007387 */ /* 0x0001e80000100a00 */
[----:B0-----:R-:W3:Y:S04]  /*1d200*/  LDL.LU R24, [R1+0x9fc] ;  /* 0x0009fc0001187983 */ /* 0x001ee80000300800 */
[----:B------:R-:W3:Y:S04]  /*1d210*/  LDL.LU R25, [R1+0xa04] ;  /* 0x000a040001197983 */ /* 0x000ee80000300800 */
[----:B------:R-:W-:Y:S04]  /*1d220*/  STL.64 [R1+0x730], R12 ;  /* 0x0007300c01007387 */ /* 0x000fe80000100a00 */
[----:B------:R0:W-:Y:S04]  /*1d230*/  STL.64 [R1+0x738], R14 ;  /* 0x0007380e01007387 */ /* 0x0001e80000100a00 */
[----:B0-----:R-:W4:Y:S04]  /*1d240*/  LDL.LU.64 R14, [R1+0x24f0] ;  /* 0x0024f000010e7983 */ /* 0x001f280000300a00 */
[----:B------:R-:W4:Y:S02]  /*1d250*/  LDL.LU.64 R12, [R1+0x24e8] ;  /* 0x0024e800010c7983 */ /* 0x000f240000300a00 */
[----:B----4-:R-:W-:-:S15]  /*1d260*/  HMMA.16816.F32 R12, R4, R20, R12 ;  /* 0x00000014040c723c */ /* 0x010fde000000180c */
[----:B------:R-:W-:-:S08]  /*1d270*/  NOP ;  /* 0x0000000000007918 */ /* 0x000fd00000000000 */
[----:B------:R-:W-:Y:S04]  /*1d280*/  STL.64 [R1+0x720], R12 ;  /* 0x0007200c01007387 */ /* 0x000fe80000100a00 */
[----:B------:R0:W-:Y:S04]  /*1d290*/  STL.64 [R1+0x728], R14 ;  /* 0x0007280e01007387 */ /* 0x0001e80000100a00 */
[----:B0-----:R-:W2:Y:S04]  /*1d2a0*/  LDL.LU.64 R14, [R1+0x24e0] ;  /* 0x0024e000010e7983 */ /* 0x001ea80000300a00 */
[----:B------:R-:W3:Y:S04]  /*1d2b0*/  LDL.LU.64 R12, [R1+0x24d8] ;  /* 0x0024d800010c7983 */ /* 0x000ee80000300a00 */
[----:B------:R-:W-:Y:S04]  /*1d2c0*/  STL.64 [R1+0x2420], R22 ;  /* 0x0024201601007387 */ /* 0x000fe80000100a00 */
[----:B------:R0:W-:Y:S04]  /*1d2d0*/  STL.64 [R1+0x2418], R20 ;  /* 0x0024181401007387 */ /* 0x0001e80000100a00 */
[----:B0-----:R-:W4:Y:S04]  /*1d2e0*/  LDL.LU.64 R20, [R1+0x6f0] ;  /* 0x0006f00001147983 */ /* 0x001f280000300a00 */
[----:B------:R-:W4:Y:S01]  /*1d2f0*/  LDL.LU.64 R22, [R1+0x6f8] ;  /* 0x0006f80001167983 */ /* 0x000f220000300a00 */
[C---:B--2---:R-:W-:Y:S06]  /*1d300*/  HMMA.16816.F32 R16, R4.reuse, R14, R16 ;  /* 0x0000000e0410723c */ /* 0x044fec0000001810 */
[----:B---3--:R-:W-:-:S15]  /*1d310*/  HMMA.16816.F32 R8, R4, R12, R8 ;  /* 0x0000000c0408723c */ /* 0x008fde0000001808 */
[----:B------:R-:W-:-:S02]  /*1d320*/  NOP ;  /* 0x0000000000007918 */ /* 0x000fc40000000000 */
[----:B------:R-:W-:Y:S04]  /*1d330*/  STL.64 [R1+0x710], R16 ;  /* 0x0007101001007387 */ /* 0x000fe80000100a00 */
[----:B------:R0:W-:Y:S04]  /*1d340*/  STL.64 [R1+0x718], R18 ;  /* 0x0007181201007387 */ /* 0x0001e80000100a00 */
[----:B0-----:R-:W2:Y:S04]  /*1d350*/  LDL.LU.64 R18, [R1+0x24d0] ;  /* 0x0024d00001127983 */ /* 0x001ea80000300a00 */
[----:B------:R-:W3:Y:S04]  /*1d360*/  LDL.LU.64 R16, [R1+0x24c8] ;  /* 0x0024c80001107983 */ /* 0x000ee80000300a00 */
[----:B------:R-:W-:Y:S04]  /*1d370*/  STL.64 [R1+0x700], R8 ;  /* 0x0007000801007387 */ /* 0x000fe80000100a00 */
[----:B------:R0:W-:Y:S04]  /*1d380*/  STL.64 [R1+0x708], R10 ;  /* 0x0007080a01007387 */ /* 0x0001e80000100a00 */
[----:B0-----:R-:W4:Y:S04]  /*1d390*/  LDL.LU.64 R10, [R1+0x24c0] ;  /* 0x0024c000010a7983 */ /* 0x001f280000300a00 */
[----:B------:R-:W2:Y:S04]  /*1d3a0*/  LDL.LU.64 R8, [R1+0x24b8] ;  /* 0x0024b80001087983 */ /* 0x000ea80000300a00 */
[----:B------:R-:W-:Y:S04]  /*1d3b0*/  STL [R1+0x2414], R12 ;  /* 0x0024140c01007387 */ /* 0x000fe80000100800 */
[----:B------:R-:W-:Y:S04]  /*1d3c0*/  STL [R1+0x2410], R13 ;  /* 0x0024100d01007387 */ /* 0x000fe80000100800 */
[----:B------:R4:W-:Y:S02]  /*1d3d0*/  STL.64 [R1+0x2480], R14 ;  /* 0x0024800e01007387 */ /* 0x0009e40000100a00 */
[----:B----4-:R-:W-:Y:S01]  /*1d3e0*/  HMMA.16816.F32 R12, R4, R10, R20 ;  /* 0x0000000a040c723c */ /* 0x010fe20000001814 */
[----:B---3--:R-:W-:-:S02]  /*1d3f0*/  IMAD R16, R16, 0x100, R24 ;  /* 0x0000010010107824 */ /* 0x008fc400078e0218 */
[----:B------:R-:W-:Y:S02]  /*1d400*/  IMAD R17, R17, 0x100, R25 ;  /* 0x0000010011117824 */ /* 0x000fe400078e0219 */
[----:B--2---:R-:W-:Y:S02]  /*1d410*/  IMAD R18, R18, 0x100, R26 ;  /* 0x0000010012127824 */ /* 0x004fe400078e021a */
[----:B------:R-:W-:-:S15]  /*1d420*/  IMAD R19, R19, 0x100, R27 ;  /* 0x0000010013137824 */ /* 0x000fde00078e021b */
[----:B------:R-:W-:-:S01]  /*1d430*/  NOP ;  /* 0x0000000000007918 */ /* 0x000fc20000000000 */
[----:B------:R-:W-:Y:S04]  /*1d440*/  STL.64 [R1+0x6f0], R12 ;  /* 0x0006f00c01007387 */ /* 0x000fe80000100a00 */
[----:B------:R-:W-:Y:S04]  /*1d450*/  STL.64 [R1+0x6f8], R14 ;  /* 0x0006f80e01007387 */ /* 0x000fe80000100a00 */
[----:B------:R-:W2:Y:S04]  /*1d460*/  LDL.LU.64 R24, [R1+0x870] ;  /* 0x0008700001187983 */ /* 0x000ea80000300a00 */
[----:B------:R-:W3:Y:S04]  /*1d470*/  LDL.LU.64 R26, [R1+0x878] ;  /* 0x00087800011a7983 */ /* 0x000ee80000300a00 */
[----:B---3--:R-:W-:Y:S04]  /*1d480*/  STL.64 [R1+0x24b0], R26 ;  /* 0x0024b01a01007387 */ /* 0x008fe80000100a00 */
[----:B--2---:R0:W-:Y:S04]  /*1d490*/  STL.64 [R1+0x24a8], R24 ;  /* 0x0024a81801007387 */ /* 0x0041e80000100a00 */
[----:B0-----:R-:W2:Y:S04]  /*1d4a0*/  LDL.LU.64 R24, [R1+0x880] ;  /* 0x0008800001187983 */ /* 0x001ea80000300a00 */
[----:B------:R-:W2:Y:S04]  /*1d4b0*/  LDL.LU.64 R26, [R1+0x888] ;  /* 0x00088800011a7983 */ /* 0x000ea80000300a00 */
[----:B------:R-:W3:Y:S04]  /*1d4c0*/  LDL.LU.64 R12, [R1+0x6d0] ;  /* 0x0006d000010c7983 */ /* 0x000ee80000300a00 */
[----:B------:R-:W4:Y:S01]  /*1d4d0*/  LDL.LU.64 R14, [R1+0x6d8] ;  /* 0x0006d800010e7983 */ /* 0x000f220000300a00 */
[C---:B--2---:R-:W-:Y:S03]  /*1d4e0*/  HMMA.16816.F32 R24, R4.reuse, R8, R24 ;  /* 0x000000080418723c */ /* 0x044fe60000001818 */
[----:B----4-:R-:W-:Y:S04]  /*1d4f0*/  STL.64 [R1+0x2490], R14 ;  /* 0x0024900e01007387 */ /* 0x010fe80000100a00 */
[----:B---3--:R0:W-:Y:S04]  /*1d500*/  STL.64 [R1+0x2488], R12 ;  /* 0x0024880c01007387 */ /* 0x0081e80000100a00 */
[----:B0-----:R-:W2:Y:S04]  /*1d510*/  LDL.LU.64 R12, [R1+0x6e0] ;  /* 0x0006e000010c7983 */ /* 0x001ea80000300a00 */
[----:B------:R-:W2:Y:S04]  /*1d520*/  LDL.LU.64 R14, [R1+0x6e8] ;  /* 0x0006e800010e7983 */ /* 0x000ea80000300a00 */
[----:B------:R-:W3:Y:S04]  /*1d530*/  LDL.LU.64 R20, [R1+0x6b0] ;  /* 0x0006b00001147983 */ /* 0x000ee80000300a00 */
[----:B------:R-:W3:Y:S04]  /*1d540*/  LDL.LU.64 R22, [R1+0x6b8] ;  /* 0x0006b80001167983 */ /* 0x000ee80000300a00 */
[----:B------:R-:W-:Y:S04]  /*1d550*/  STL.64 [R1+0x880], R24 ;  /* 0x0008801801007387 */ /* 0x000fe80000100a00 */
[----:B------:R0:W-:Y:S04]  /*1d560*/  STL.64 [R1+0x888], R26 ;  /* 0x0008881a01007387 */ /* 0x0001e80000100a00 */
[----:B0-----:R-:W4:Y:S04]  /*1d570*/  LDL.LU.64 R26, [R1+0x24b0] ;  /* 0x0024b000011a7983 */ /* 0x001f280000300a00 */
[----:B------:R-:W4:Y:S04]  /*1d580*/  LDL.LU.64 R24, [R1+0x24a8] ;  /* 0x0024a80001187983 */ /* 0x000f280000300a00 */
[----:B------:R-:W-:Y:S04]  /*1d590*/  STL.64 [R1+0x2400], R10 ;  /* 0x0024000a01007387 */ /* 0x000fe80000100a00 */
[----:B------:R0:W-:Y:S04]  /*1d5a0*/  STL.64 [R1+0x23f8], R8 ;  /* 0x0023f80801007387 */ /* 0x0001e80000100a00 */
[----:B0-----:R-:W3:Y:S04]  /*1d5b0*/  LDL.LU.64 R8, [R1+0x6c0] ;  /* 0x0006c00001087983 */ /* 0x001ee80000300a00 */
[----:B------:R-:W3:Y:S01]  /*1d5c0*/  LDL.LU.64 R10, [R1+0x6c8] ;  /* 0x0006c800010a7983 */ /* 0x000ee20000300a00 */
[----:B----4-:R-:W-:-:S15]  /*1d5d0*/  HMMA.16816.F32 R24, R4, R2, R24 ;  /* 0x000000020418723c */ /* 0x010fde0000001818 */
[----:B------:R-:W-:-:S08]  /*1d5e0*/  NOP ;  /* 0x0000000000007918 */ /* 0x000fd00000000000 */
[----:B------:R-:W-:Y:S04]  /*1d5f0*/  STL.64 [R1+0x870], R24 ;  /* 0x0008701801007387 */ /* 0x000fe80000100a00 */
[----:B------:R0:W-:Y:S04]  /*1d600*/  STL.64 [R1+0x878], R26 ;  /* 0x0008781a01007387 */ /* 0x0001e80000100a00 */
[----:B0-----:R-:W4:Y:S04]  /*1d610*/  LDL.LU.64 R26, [R1+0x24a0] ;  /* 0x0024a000011a7983 */ /* 0x001f280000300a00 */
[----:B------:R-:W2:Y:S04]  /*1d620*/  LDL.LU.64 R24, [R1+0x2498] ;  /* 0x0024980001187983 */ /* 0x000ea80000300a00 */
[----:B------:R-:W-:Y:S04]  /*1d630*/  STL [R1+0x240c], R2 ;  /* 0x00240c0201007387 */ /* 0x000fe80000100800 */
[----:B------:R-:W-:Y:S01]  /*1d640*/  STL [R1+0x2408], R3 ;  /* 0x0024080301007387 */ /* 0x000fe20000100800 */
[----:B------:R-:W-:-:S02]  /*1d650*/  F2FP.F16.E5M2.UNPACK_B R16, R16 ;  /* 0x00000010ff10723e */ /* 0x000fc400020004ff */
[----:B------:R-:W-:Y:S02]  /*1d660*/  F2FP.F16.E5M2.UNPACK_B R17, R17 ;  /* 0x00000011ff11723e */ /* 0x000fe400020004ff */
[----:B------:R-:W-:Y:S01]  /*1d670*/  F2FP.F16.E5M2.UNPACK_B R18, R18 ;  /* 0x00000012ff12723e */ /* 0x000fe200020004ff */
[----:B--2---:R-:W-:Y:S01]  /*1d680*/  HMMA.16816.F32 R4, R4, R24, R12 ;  /* 0x000000180404723c */ /* 0x004fe2000000180c */
[----:B------:R-:W4:Y:S04]  /*1d690*/  LDL.LU.64 R14, [R1+0x2490] ;  /* 0x00249000010e7983 */ /* 0x000f280000300a00 */
[----:B------:R-:W4:Y:S01]  /*1d6a0*/  LDL.LU.64 R12, [R1+0x2488] ;  /* 0x00248800010c7983 */ /* 0x000f220000300a00 */
[----:B------:R-:W-:-:S15]  /*1d6b0*/  F2FP.F16.E5M2.UNPACK_B R19, R19 ;  /* 0x00000013ff13723e */ /* 0x000fde00020004ff */
[----:B------:R-:W-:-:S02]  /*1d6c0*/  NOP ;  /* 0x0000000000007918 */ /* 0x000fc40000000000 */
[----:B------:R0:W-:Y:S04]  /*1d6d0*/  STL.64 [R1+0x6e0], R4 ;  /* 0x0006e00401007387 */ /* 0x0001e80000100a00 */
[----:B------:R-:W-:Y:S04]  /*1d6e0*/  STL.64 [R1+0x6e8], R6 ;  /* 0x0006e80601007387 */ /* 0x000fe80000100a00 */
[----:B0-----:R-:W2:Y:S01]  /*1d6f0*/  LDL.64 R4, [R1+0x8] ;  /* 0x0000080001047983 */ /* 0x001ea20000100a00 */
[----:B----4-:R-:W-:Y:S03]  /*1d700*/  HMMA.16816.F32 R24, R16, R26, R12 ;  /* 0x0000001a1018723c */ /* 0x010fe6000000180c */
[----:B------:R-:W4:-:S15]  /*1d710*/  LDL.LU.64 R14, [R1+0x2480] ;  /* 0x00248000010e7983 */ /* 0x000f1e0000300a00 */
[----:B------:R-:W-:-:S05]  /*1d720*/  NOP ;  /* 0x0000000000007918 */ /* 0x000fca0000000000 */
[----:B------:R-:W-:Y:S04]  /*1d730*/  STL.64 [R1+0x6d0], R24 ;  /* 0x0006d01801007387 */ /* 0x000fe80000100a00 */
[----:B------:R0:W-:Y:S04]  /*1d740*/  STL.64 [R1+0x6d8], R26 ;  /* 0x0006d81a01007387 */ /* 0x0001e80000100a00 */
[----:B0-----:R-:W2:Y:S04]  /*1d750*/  LDL.LU.64 R26, [R1+0x2478] ;  /* 0x00247800011a7983 */ /* 0x001ea80000300a00 */
[----:B------:R-:W3:Y:S02]  /*1d760*/  LDL.LU.64 R24, [R1+0x2470] ;  /* 0x0024700001187983 */ /* 0x000ee40000300a00 */
[----:B---3--:R-:W-:-:S15]  /*1d770*/  HMMA.16816.F32 R8, R16, R24, R8 ;  /* 0x000000181008723c */ /* 0x008fde0000001808 */
[----:B------:R-:W-:-:S08]  /*1d780*/  NOP ;  /* 0x0000000000007918 */ /* 0x000fd00000000000 */
[----:B------:R-:W-:Y:S04]  /*1d790*/  STL.64 [R1+0x6c0], R8 ;  /* 0x0006c00801007387 */ /* 0x000fe80000100a00 */
[----:B------:R2:W-:Y:S02]  /*1d7a0*/  STL.64 [R1+0x6c8], R10 ;  /* 0x0006c80a01007387 */ /* 0x0005e40000100a00 */
[----:B--2---:R-:W-:Y:S01]  /*1d7b0*/  HMMA.16816.F32 R8, R16, R26, R20 ;  /* 0x0000001a1008723c */ /* 0x004fe20000001814 */
[----:B------:R-:W-:Y:S02]  /*1d7c0*/  IMAD.MOV.U32 R2, RZ, RZ, R24 ;  /* 0x000000ffff027224 */ /* 0x000fe400078e0018 */
[----:B------:R-:W-:-:S03]  /*1d7d0*/  IMAD.MOV.U32 R3, RZ, RZ, R25 ;  /* 0x000000ffff037224 */ /* 0x000fc600078e0019 */
[----:B------:R-:W-:Y:S02]  /*1d7e0*/  IMAD.MOV.U32 R12, RZ, RZ, R26 ;  /* 0x000000ffff0c7224 */ /* 0x000fe400078e001a */
[----:B------:R-:W-:-:S15]  /*1d7f0*/  IMAD.MOV.U32 R13, RZ, RZ, R27 ;  /* 0x000000ffff0d7224 */ /* 0x000fde00078e001b */
[----:B------:R-:W-:Y:S04]  /*1d800*/  STL.64 [R1+0x6b0], R8 ;  /* 0x0006b00801007387 */ /* 0x000fe80000100a00 */
[----:B------:R-:W-:Y:S04]  /*1d810*/  STL.64 [R1+0x6b8], R10 ;  /* 0x0006b80a01007387 */ /* 0x000fe80000100a00 */
[----:B------:R-:W2:Y:S04]  /*1d820*/  LDL.LU.64 R24, [R1+0x680] ;  /* 0x0006800001187983 */ /* 0x000ea80000300a00 */
[----:B------:R-:W3:Y:S04]  /*1d830*/  LDL.LU.64 R26, [R1+0x688] ;  /* 0x00068800011a7983 */ /* 0x000ee80000300a00 */
[----:B---3--:R0:W-:Y:S04]  /*1d840*/  STL.64 [R1+0x2450], R26 ;  /* 0x0024501a01007387 */ /* 0x0081e80000100a00 */
[----:B0-----:R-:W3:Y:S01]  /*1d850*/  LDL R26, [R1] ;  /* 0x00000000011a7983 */ /* 0x001ee20000100800 */
[----:B------:R-:W-:-:S03]  /*1d860*/  IMAD.MOV.U32 R27, RZ, RZ, R0 ;  /* 0x000000ffff1b7224 */ /* 0x000fc600078e0000 */
[----:B--2---:R0:W-:Y:S04]  /*1d870*/  STL.64 [R1+0x2448], R24 ;  /* 0x0024481801007387 */ /* 0x0041e80000100a00 */
[----:B---3--:R1:W-:Y:S04]  /*1d880*/  STL.64 [R1+0x2468], R26 ;  /* 0x0024681a01007387 */ /* 0x0083e80000100a00 */
[----:B0-----:R-:W2:Y:S04]  /*1d890*/  LDL.LU.64 R24, [R1+0x6a0] ;  /* 0x0006a00001187983 */ /* 0x001ea80000300a00 */
[----:B-1----:R-:W2:Y:S04]  /*1d8a0*/  LDL.LU.64 R26, [R1+0x6a8] ;  /* 0x0006a800011a7983 */ /* 0x002ea80000300a00 */
[----:B----4-:R-:W-:Y:S04]  /*1d8b0*/  STL.64 [R1+0x2430], R14 ;  /* 0x0024300e01007387 */ /* 0x010fe80000100a00 */
[----:B------:R0:W-:Y:S04]  /*1d8c0*/  STL.64 [R1+0x2428], R12 ;  /* 0x0024280c01007387 */ /* 0x0001e80000100a00 */
[----:B0-----:R-:W3:Y:S04]  /*1d8d0*/  LDL.LU.64 R12, [R1+0x670] ;  /* 0x00067000010c7983 */ /* 0x001ee80000300a00 */
[----:B------:R-:W4:Y:S01]  /*1d8e0*/  LDL.LU.64 R14, [R1+0x678] ;  /* 0x00067800010e7983 */ /* 0x000f220000300a00 */
[----:B--2---:R-:W-:Y:S03]  /*1d8f0*/  HMMA.16816.F32 R24, R16, R4, R24 ;  /* 0x000000041018723c */ /* 0x004fe60000001818 */
[----:B----4-:R-:W-:Y:S04]  /*1d900*/  STL.64 [R1+0x2460], R14 ;  /* 0x0024600e01007387 */ /* 0x010fe80000100a00 */
[----:B---3--:R0:W-:Y:S04]  /*1d910*/  STL.64 [R1+0x2458], R12 ;  /* 0x0024580c01007387 */ /* 0x0081e80000100a00 */
[----:B0-----:R-:W2:Y:S04]  /*1d920*/  LDL.LU.64 R12, [R1+0x690] ;  /* 0x00069000010c7983 */ /* 0x001ea80000300a00 */
[----:B------:R-:W2:Y:S04]  /*1d930*/  LDL.LU.64 R14, [R1+0x698] ;  /* 0x00069800010e7983 */ /* 0x000ea80000300a00 */
[----:B------:R-:W3:Y:S04]  /*1d940*/  LDL.LU.64 R20, [R1+0x660] ;  /* 0x0006600001147983 */ /* 0x000ee80000300a00 */
[----:B------:R-:W3:Y:S04]  /*1d950*/  LDL.LU.64 R22, [R1+0x668] ;  /* 0x0006680001167983 */ /* 0x000ee80000300a00 */
[----:B------:R-:W4:Y:S04]  /*1d960*/  LDL.LU.64 R8, [R1+0x650] ;  /* 0x0006500001087983 */ /* 0x000f280000300a00 */
[----:B------:R-:W4:Y:S04]  /*1d970*/  LDL.LU.64 R10, [R1+0x658] ;  /* 0x00065800010a7983 */ /* 0x000f280000300a00 */
[----:B------:R-:W4:Y:S04]  /*1d980*/  LDL.LU R6, [R1+0xa2c] ;  /* 0x000a2c0001067983 */ /* 0x000f280000300800 */
[----:B------:R-:W4:Y:S04]  /*1d990*/  LDL.LU R7, [R1+0xa34] ;  /* 0x000a340001077983 */ /* 0x000f280000300800 */
[----:B------:R-:W-:Y:S04]  /*1d9a0*/  STL.64 [R1+0x6a0], R24 ;  /* 0x0006a01801007387 */ /* 0x000fe80000100a00 */
[----:B------:R0:W-:Y:S04]  /*1d9b0*/  STL.64 [R1+0x6a8], R26 ;  /* 0x0006a81a01007387 */ /* 0x0001e80000100a00 */
[----:B0-----:R-:W2:Y:S01]  /*1d9c0*/  LDL.LU.64 R26, [R1+0x2468] ;  /* 0x00246800011a7983 */ /* 0x001ea20000300a00 */
[----:B------:R-:W-:-:S03]  /*1d9d0*/  IMAD.MOV.U32 R0, RZ, RZ, R5 ;  /* 0x000000ffff007224 */ /* 0x000fc600078e0005 */
[----:B------:R-:W4:Y:S04]  /*1d9e0*/  LDL.LU R4, [R1+0xa1c] ;  /* 0x000a1c0001047983 */ /* 0x000f280000300800 */
[----:B------:R-:W4:Y:S01]  /*1d9f0*/  LDL.LU R5, [R1+0xa24] ;  /* 0x000a240001057983 */ /* 0x000f220000300800 */
[----:B--2---:R-:W-:Y:S03]  /*1da00*/  HMMA.16816.F32 R24, R16, R26, R12 ;  /* 0x0000001a1018723c */ /* 0x004fe6000000180c */
[----:B------:R-:W2:Y:S04]  /*1da10*/  LDL.LU.64 R14, [R1+0x2460] ;  /* 0x00246000010e7983 */ /* 0x000ea80000300a00 */
[----:B------:R-:W2:-:S15]  /*1da20*/  LDL.LU.64 R12, [R1+0x2458] ;  /* 0x00245800010c7983 */ /* 0x000e9e0000300a00 */
[----:B------:R-:W-:-:S01]  /*1da30*/  NOP ;  /* 0x0000000000007918 */ /* 0x000fc20000000000 */
[----:B------:R-:W-:Y:S04]  /*1da40*/  STL.64 [R1+0x690], R24 ;  /* 0x0006901801007387 */ /* 0x000fe80000100a00 */
[----:B------:R0:W-:Y:S04]  /*1da50*/  STL.64 [R1+0x698], R26 ;  /* 0x0006981a01007387 */ /* 0x0001e80000100a00 */
[----:B0-----:R-:W3:Y:S04]  /*1da60*/  LDL.LU.64 R26, [R1+0x2450] ;  /* 0x00245000011a7983 */ /* 0x001ee80000300a00 */
[----:B------:R-:W3:Y:S02]  /*1da70*/  LDL.LU.64 R24, [R1+0x2448] ;  /* 0x0024480001187983 */ /* 0x000ee40000300a00 */
[----:B---3--:R-:W-:-:S15]  /*1da80*/  HMMA.16816.F32 R24, R16, R28, R24 ;  /* 0x0000001c1018723c */ /* 0x008fde0000001818 */
[----:B------:R-:W-:-:S08]  /*1da90*/  NOP ;  /* 0x0000000000007918 */ /* 0x000fd00000000000 */
[----:B------:R-:W-:Y:S04]  /*1daa0*/  STL.64 [R1+0x680], R24 ;  /* 0x0006801801007387 */ /* 0x000fe80000100a00 */
[----:B------:R0:W-:Y:S04]  /*1dab0*/  STL.64 [R1+0x688], R26 ;  /* 0x0006881a01007387 */ /* 0x0001e80000100a00 */
[----:B0-----:R-:W2:Y:S04]  /*1dac0*/  LDL.LU.64 R26, [R1+0x2440] ;  /* 0x00244000011a7983 */ /* 0x001ea80000300a00 */
[----:B------:R-:W3:Y:S04]  /*1dad0*/  LDL.LU.64 R24, [R1+0x2438] ;  /* 0x0024380001187983 */ /* 0x000ee80000300a00 */
[----:B------:R0:W-:Y:S04]  /*1dae0*/  STL.64 [R1+0x23a8], R28 ;  /* 0x0023a81c01007387 */ /* 0x0001e80000100a00 */
[----:B0-----:R-:W4:Y:S04]  /*1daf0*/  LDL.LU R28, [R1+0xa30] ;  /* 0x000a3000011c7983 */ /* 0x001f280000300800 */
[----:B------:R-:W4:Y:S01]  /*1db00*/  LDL.LU R29, [R1+0xa38] ;  /* 0x000a3800011d7983 */ /* 0x000f220000300800 */
        /* <DEDUP_REMOVED lines=11> */
[----:B------:R-:W-:Y:S04]  /*1dbc0*/  STL.64 [R1+0x23a0], R26 ;  /* 0x0023a01a01007387 */ /* 0x000fe80000100a00 */
[----:B------:R0:W-:Y:S04]  /*1dbd0*/  STL.64 [R1+0x2398], R24 ;  /* 0x0023981801007387 */ /* 0x0001e80000100a00 */
[----:B0-----:R-:W2:Y:S04]  /*1dbe0*/  LDL.LU.64 R24, [R1+0x640] ;  /* 0x0006400001187983 */ /* 0x001ea80000300a00 */
[----:B------:R-:W2:Y:S01]  /*1dbf0*/  LDL.LU.64 R26, [R1+0x648] ;  /* 0x00064800011a7983 */ /* 0x000ea20000300a00 */
[C---:B----4-:R-:W-:Y:S06]  /*1dc00*/  HMMA.16816.F32 R8, R16.reuse, R22, R8 ;  /* 0x000000161008723c */ /* 0x050fec0000001808 */
[----:B--2---:R-:W-:-:S15]  /*1dc10*/  HMMA.16816.F32 R24, R16, R20, R24 ;  /* 0x000000141018723c */ /* 0x004fde0000001818 */
[----:B------:R-:W-:-:S02]  /*1dc20*/  NOP ;  /* 0x0000000000007918 */ /* 0x000fc40000000000 */
[----:B------:R0:W-:Y:S04]  /*1dc30*/  STL.64 [R1+0x650], R8 ;  /* 0x0006500801007387 */ /* 0x0001e80000100a00 */
[----:B------:R1:W-:Y:S04]  /*1dc40*/  STL.64 [R1+0x658], R10 ;  /* 0x0006580a01007387 */ /* 0x0003e80000100a00 */
[----:B0-----:R-:W2:Y:S04]  /*1dc50*/  LDL.LU.64 R8, [R1+0x620] ;  /* 0x0006200001087983 */ /* 0x001ea80000300a00 */
[----:B-1----:R-:W2:Y:S04]  /*1dc60*/  LDL.LU.64 R10, [R1+0x628] ;  /* 0x00062800010a7983 */ /* 0x002ea80000300a00 */
[----:B------:R-:W-:Y:S04]  /*1dc70*/  STL.64 [R1+0x640], R24 ;  /* 0x0006401801007387 */ /* 0x000fe80000100a00 */
[----:B------:R3:W-:Y:S02]  /*1dc80*/  STL.64 [R1+0x648], R26 ;  /* 0x0006481a01007387 */ /* 0x0007e40000100a00 */
[----:B---3--:R-:W-:-:S02]  /*1dc90*/  IMAD.MOV.U32 R26, RZ, RZ, R12 ;  /* 0x000000ffff1a7224 */ /* 0x008fc400078e000c */
[----:B------:R-:W-:Y:S01]  /*1dca0*/  IMAD.MOV.U32 R27, RZ, RZ, R13 ;  /* 0x000000ffff1b7224 */ /* 0x000fe200078e000d */
[----:B------:R-:W2:Y:S04]  /*1dcb0*/  LDL.LU R12, [R1+0x2414] ;  /* 0x00241400010c7983 */ /* 0x000ea80000300800 */
[----:B------:R-:W2:Y:S04]  /*1dcc0*/  LDL.LU R13, [R1+0x2410] ;  /* 0x00241000010d7983 */ /* 0x000ea80000300800 */
[----:B------:R0:W-:Y:S04]  /*1dcd0*/  STL.64 [R1+0x23d0], R26 ;  /* 0x0023d01a01007387 */ /* 0x0001e80000100a00 */
[----:B0-----:R-:W3:Y:S04]  /*1dce0*/  LDL.64 R26, [R1+0x28] ;  /* 0x00002800011a7983 */ /* 0x001ee80000100a00 */
[----:B------:R-:W-:Y:S04]  /*1dcf0*/  STL.64 [R1+0x2390], R22 ;  /* 0x0023901601007387 */ /* 0x000fe80000100a00 */
[----:B------:R0:W-:Y:S04]  /*1dd00*/  STL.64 [R1+0x2388], R20 ;  /* 0x0023881401007387 */ /* 0x0001e80000100a00 */
[----:B0-----:R-:W4:Y:S04]  /*1dd10*/  LDL.LU.64 R20, [R1+0x630] ;  /* 0x0006300001147983 */ /* 0x001f280000300a00 */
[----:B------:R-:W4:Y:S01]  /*1dd20*/  LDL.LU.64 R22, [R1+0x638] ;  /* 0x0006380001167983 */ /* 0x000f220000300a00 */
[----:B------:R-:W-:-:S02]  /*1dd30*/  IMAD.MOV.U32 R24, RZ, RZ, R2 ;  /* 0x000000ffff187224 */ /* 0x000fc400078e0002 */
[----:B------:R-:W-:Y:S01]  /*1dd40*/  IMAD.MOV.U32 R25, RZ, RZ, R3 ;  /* 0x000000ffff197224 */ /* 0x000fe200078e0003 */
[C---:B--2---:R-:W-:Y:S06]  /*1dd50*/  HMMA.16816.F32 R8, R16.reuse, R12, R8 ;  /* 0x0000000c1008723c */ /* 0x044fec0000001808 */
[----:B----4-:R-:W-:-:S15]  /*1dd60*/  HMMA.16816.F32 R20, R16, R14, R20 ;  /* 0x0000000e1014723c */ /* 0x010fde0000001814 */
[----:B------:R-:W-:-:S08]  /*1dd70*/  NOP ;  /* 0x0000000000007918 */ /* 0x000fd00000000000 */
[----:B------:R0:W-:Y:S04]  /*1dd80*/  STL.64 [R1+0x630], R20 ;  /* 0x0006301401007387 */ /* 0x0001e80000100a00 */
[----:B------:R1:W-:Y:S04]  /*1dd90*/  STL.64 [R1+0x638], R22 ;  /* 0x0006381601007387 */ /* 0x0003e80000100a00 */
[----:B0-----:R-:W2:Y:S04]  /*1dda0*/  LDL.LU.64 R20, [R1+0x860] ;  /* 0x0008600001147983 */ /* 0x001ea80000300a00 */
[----:B-1----:R-:W2:Y:S04]  /*1ddb0*/  LDL.LU.64 R22, [R1+0x868] ;  /* 0x0008680001167983 */ /* 0x002ea80000300a00 */
[----:B------:R-:W4:Y:S04]  /*1ddc0*/  LDL.LU R2, [R1+0x240c] ;  /* 0x00240c0001027983 */ /* 0x000f280000300800 */
[----:B------:R-:W4:Y:S04]  /*1ddd0*/  LDL.LU R3, [R1+0x2408] ;  /* 0x0024080001037983 */ /* 0x000f280000300800 */
[----:B---3--:R-:W-:Y:S04]  /*1dde0*/  STL.64 [R1+0x23f0], R26 ;  /* 0x0023f01a01007387 */ /* 0x008fe80000100a00 */
[----:B------:R0:W-:Y:S04]  /*1ddf0*/  STL.64 [R1+0x23e8], R24 ;  /* 0x0023e81801007387 */ /* 0x0001e80000100a00 */
[----:B0-----:R-:W3:Y:S04]  /*1de00*/  LDL.LU.64 R24, [R1+0x610] ;  /* 0x0006100001187983 */ /* 0x001ee80000300a00 */
[----:B------:R-:W3:Y:S04]  /*1de10*/  LDL.LU.64 R26, [R1+0x618] ;  /* 0x00061800011a7983 */ /* 0x000ee80000300a00 */
[----:B------:R-:W-:Y:S04]  /*1de20*/  STL.64 [R1+0x620], R8 ;  /* 0x0006200801007387 */ /* 0x000fe80000100a00 */
[----:B------:R0:W-:Y:S04]  /*1de30*/  STL.64 [R1+0x628], R10 ;  /* 0x0006280a01007387 */ /* 0x0001e80000100a00 */
[----:B0-----:R-:W3:Y:S04]  /*1de40*/  LDL.LU.64 R10, [R1+0x2400] ;  /* 0x00240000010a7983 */ /* 0x001ee80000300a00 */
[----:B------:R-:W2:Y:S04]  /*1de50*/  LDL.LU.64 R8, [R1+0x23f8] ;  /* 0x0023f80001087983 */ /* 0x000ea80000300a00 */
[----:B------:R0:W-:Y:S04]  /*1de60*/  STL.64 [R1+0x2370], R14 ;  /* 0x0023700e01007387 */ /* 0x0001e80000100a00 */
[----:B0-----:R-:W4:Y:S04]  /*1de70*/  LDL.LU R14, [R1+0xa20] ;  /* 0x000a2000010e7983 */ /* 0x001f280000300800 */
[----:B------:R-:W3:Y:S04]  /*1de80*/  LDL.LU R15, [R1+0xa28] ;  /* 0x000a2800010f7983 */ /* 0x000ee80000300800 */
[----:B------:R0:W-:Y:S01]  /*1de90*/  STL.64 [R1+0x2368], R12 ;  /* 0x0023680c01007387 */ /* 0x0001e20000100a00 */
[----:B----4-:R-:W-:-:S02]  /*1dea0*/  IMAD R4, R4, 0x100, R14 ;  /* 0x0000010004047824 */ /* 0x010fc400078e020e */
[----:B---3--:R-:W-:Y:S02]  /*1deb0*/  IMAD R5, R5, 0x100, R15 ;  /* 0x0000010005057824 */ /* 0x008fe400078e020f */
[----:B0-----:R-:W-:-:S15]  /*1dec0*/  HMMA.16816.F32 R12, R16, R10, R24 ;  /* 0x0000000a100c723c */ /* 0x001fde0000001818 */
[----:B------:R-:W-:-:S08]  /*1ded0*/  NOP ;  /* 0x0000000000007918 */ /* 0x000fd00000000000 */
[----:B------:R-:W-:Y:S04]  /*1dee0*/  STL.64 [R1+0x610], R12 ;  /* 0x0006100c01007387 */ /* 0x000fe80000100a00 */
[----:B------:R2:W-:Y:S04]  /*1def0*/  STL.64 [R1+0x618], R14 ;  /* 0x0006180e01007387 */ /* 0x0005e80000100a00 */
[----:B------:R-:W3:Y:S04]  /*1df00*/  LDL.LU.64 R24, [R1+0x850] ;  /* 0x0008500001187983 */ /* 0x000ee80000300a00 */
[----:B------:R-:W3:Y:S01]  /*1df10*/  LDL.LU.64 R26, [R1+0x858] ;  /* 0x00085800011a7983 */ /* 0x000ee20000300a00 */
[----:B--2---:R-:W-:Y:S03]  /*1df20*/  HMMA.16816.F32 R12, R16, R8, R20 ;  /* 0x00000008100c723c */ /* 0x004fe60000001814 */
[----:B------:R-:W2:Y:S04]  /*1df30*/  LDL.LU.64 R20, [R1+0x5e0] ;  /* 0x0005e00001147983 */ /* 0x000ea80000300a00 */
[----:B------:R-:W4:Y:S01]  /*1df40*/  LDL.LU.64 R22, [R1+0x5e8] ;  /* 0x0005e80001167983 */ /* 0x000f220000300a00 */
[----:B------:R-:W-:-:S02]  /*1df50*/  IMAD R6, R6, 0x100, R28 ;  /* 0x0000010006067824 */ /* 0x000fc400078e021c */
[----:B------:R-:W-:-:S13]  /*1df60*/  IMAD R7, R7, 0x100, R29 ;  /* 0x0000010007077824 */ /* 0x000fda00078e021d */
[----:B------:R-:W-:Y:S04]  /*1df70*/  STL.64 [R1+0x860], R12 ;  /* 0x0008600c01007387 */ /* 0x000fe80000100a00 */
[----:B------:R-:W-:Y:S01]  /*1df80*/  STL.64 [R1+0x868], R14 ;  /* 0x0008680e01007387 */ /* 0x000fe20000100a00 */
[C---:B---3--:R-:W-:Y:S03]  /*1df90*/  HMMA.16816.F32 R24, R16.reuse, R2, R24 ;  /* 0x000000021018723c */ /* 0x048fe60000001818 */
[----:B----4-:R-:W-:Y:S04]  /*1dfa0*/  STL.64 [R1+0x23e0], R22 ;  /* 0x0023e01601007387 */ /* 0x010fe80000100a00 */
[----:B--2---:R0:W-:Y:S04]  /*1dfb0*/  STL.64 [R1+0x23d8], R20 ;  /* 0x0023d81401007387 */ /* 0x0041e80000100a00 */
[----:B0-----:R-:W2:Y:S04]  /*1dfc0*/  LDL.LU.64 R20, [R1+0x600] ;  /* 0x0006000001147983 */ /* 0x001ea80000300a00 */
[----:B------:R-:W2:Y:S04]  /*1dfd0*/  LDL.LU.64 R22, [R1+0x608] ;  /* 0x0006080001167983 */ /* 0x000ea80000300a00 */
[----:B------:R-:W3:Y:S04]  /*1dfe0*/  LDL.LU.64 R12, [R1+0x5d0] ;  /* 0x0005d000010c7983 */ /* 0x000ee80000300a00 */
[----:B------:R-:W3:Y:S04]  /*1dff0*/  LDL.LU.64 R14, [R1+0x5d8] ;  /* 0x0005d800010e7983 */ /* 0x000ee80000300a00 */
[----:B------:R-:W4:Y:S04]  /*1e000*/  LDL.64 R28, [R1] ;  /* 0x00000000011c7983 */ /* 0x000f280000100a00 */
[----:B------:R-:W-:Y:S04]  /*1e010*/  STL [R1+0x234c], R8 ;  /* 0x00234c0801007387 */ /* 0x000fe80000100800 */
[----:B------:R-:W-:Y:S04]  /*1e020*/  STL [R1+0x2348], R9 ;  /* 0x0023480901007387 */ /* 0x000fe80000100800 */
[----:B------:R-:W-:Y:S04]  /*1e030*/  STL.64 [R1+0x850], R24 ;  /* 0x0008501801007387 */ /* 0x000fe80000100a00 */
[----:B------:R0:W-:Y:S04]  /*1e040*/  STL.64 [R1+0x858], R26 ;  /* 0x0008581a01007387 */ /* 0x0001e80000100a00 */
[----:B0-----:R-:W2:Y:S04]  /*1e050*/  LDL.LU.64 R26, [R1+0x23f0] ;  /* 0x0023f000011a7983 */ /* 0x001ea80000300a00 */
[----:B------:R-:W3:Y:S04]  /*1e060*/  LDL.LU.64 R24, [R1+0x23e8] ;  /* 0x0023e80001187983 */ /* 0x000ee80000300a00 */
[----:B------:R-:W-:Y:S04]  /*1e070*/  STL [R1+0x2360], R2 ;  /* 0x0023600201007387 */ /* 0x000fe80000100800 */
[----:B------:R0:W-:Y:S04]  /*1e080*/  STL [R1+0x2330], R3 ;  /* 0x0023300301007387 */ /* 0x0001e80000100800 */
[----:B0-----:R-:W4:Y:S01]  /*1e090*/  LDL.64 R2, [R1+0x20] ;  /* 0x0000200001027983 */ /* 0x001f220000100a00 */
[----:B--2---:R-:W-:Y:S03]  /*1e0a0*/  HMMA.16816.F32 R16, R16, R26, R20 ;  /* 0x0000001a1010723c */ /* 0x004fe60000001814 */
[----:B------:R-:W3:Y:S04]  /*1e0b0*/  LDL.LU.64 R22, [R1+0x23e0] ;  /* 0x0023e00001167983 */ /* 0x000ee80000300a00 */
[----:B------:R-:W3:Y:S01]  /*1e0c0*/  LDL.LU.64 R20, [R1+0x23d8] ;  /* 0x0023d80001147983 */ /* 0x000ee20000300a00 */
[----:B------:R-:W-:-:S02]  /*1e0d0*/  IMAD.MOV.U32 R8, RZ, RZ, R26 ;  /* 0x000000ffff087224 */ /* 0x000fc400078e001a */
[----:B------:R-:W-:-:S13]  /*1e0e0*/  IMAD.MOV.U32 R9, RZ, RZ, R27 ;  /* 0x000000ffff097224 */ /* 0x000fda00078e001b */
[----:B------:R0:W-:Y:S04]  /*1e0f0*/  STL.64 [R1+0x600], R16 ;  /* 0x0006001001007387 */ /* 0x0001e80000100a00 */
[----:B------:R-:W-:Y:S04]  /*1e100*/  STL.64 [R1+0x608], R18 ;  /* 0x0006081201007387 */ /* 0x000fe80000100a00 */
[----:B------:R-:W2:Y:S04]  /*1e110*/  LDL.LU.64 R26, [R1+0x23d0] ;  /* 0x0023d000011a7983 */ /* 0x000ea80000300a00 */
[----:B0-----:R-:W2:Y:S04]  /*1e120*/  LDL R16, [R1+0x8] ;  /* 0x0000080001107983 */ /* 0x001ea80000100800 */
[----:B------:R-:W-:Y:S04]  /*1e130*/  STL.64 [R1+0x2358], R10 ;  /* 0x0023580a01007387 */ /* 0x000fe80000100a00 */
[----:B------:R0:W-:Y:S04]  /*1e140*/  STL.64 [R1+0x2350], R8 ;  /* 0x0023500801007387 */ /* 0x0001e80000100a00 */
[----:B0-----:R-:W4:Y:S04]  /*1e150*/  LDL.LU.64 R8, [R1+0x5f0] ;  /* 0x0005f00001087983 */ /* 0x001f280000300a00 */
[----:B------:R-:W4:Y:S01]  /*1e160*/  LDL.LU.64 R10, [R1+0x5f8] ;  /* 0x0005f800010a7983 */ /* 0x000f220000300a00 */
[----:B------:R-:W-:-:S02]  /*1e170*/  F2FP.F16.E5M2.UNPACK_B R4, R4 ;  /* 0x00000004ff04723e */ /* 0x000fc400020004ff */
[----:B------:R-:W-:Y:S02]  /*1e180*/  F2FP.F16.E5M2.UNPACK_B R5, R5 ;  /* 0x00000005ff05723e */ /* 0x000fe400020004ff */
[----:B------:R-:W-:Y:S02]  /*1e190*/  F2FP.F16.E5M2.UNPACK_B R6, R6 ;  /* 0x00000006ff06723e */ /* 0x000fe400020004ff */
[----:B------:R-:W-:-:S07]  /*1e1a0*/  F2FP.F16.E5M2.UNPACK_B R7, R7 ;  /* 0x00000007ff07723e */ /* 0x000fce00020004ff */
[C---:B---3--:R-:W-:Y:S06]  /*1e1b0*/  HMMA.16816.F32 R20, R4.reuse, R24, R20 ;  /* 0x000000180414723c */ /* 0x048fec0000001814 */
[----:B----4-:R-:W-:-:S15]  /*1e1c0*/  HMMA.16816.F32 R8, R4, R2, R8 ;  /* 0x000000020408723c */ /* 0x010fde0000001808 */
[----:B------:R-:W-:-:S08]  /*1e1d0*/  NOP ;  /* 0x0000000000007918 */ /* 0x000fd00000000000 */
[----:B------:R-:W-:Y:S04]  /*1e1e0*/  STL.64 [R1+0x5f0], R8 ;  /* 0x0005f00801007387 */ /* 0x000fe80000100a00 */
[----:B------:R2:W-:Y:S04]  /*1e1f0*/  STL.64 [R1+0x5f8], R10 ;  /* 0x0005f80a01007387 */ /* 0x0005e80000100a00 */
[----:B------:R-:W3:Y:S04]  /*1e200*/  LDL.LU.64 R24, [R1+0x5a0] ;  /* 0x0005a00001187983 */ /* 0x000ee80000300a00 */
[----:B------:R-:W-:Y:S04]  /*1e210*/  STL.64 [R1+0x5e0], R20 ;  /* 0x0005e01401007387 */ /* 0x000fe80000100a00 */
[----:B------:R-:W-:Y:S01]  /*1e220*/  STL.64 [R1+0x5e8], R22 ;  /* 0x0005e81601007387 */ /* 0x000fe20000100a00 */
[----:B--2---:R-:W-:Y:S03]  /*1e230*/  HMMA.16816.F32 R8, R4, R26, R12 ;  /* 0x0000001a0408723c */ /* 0x004fe6000000180c */
[----:B------:R-:W2:-:S15]  /*1e240*/  LDL.LU.64 R26, [R1+0x5a8] ;  /* 0x0005a800011a7983 */ /* 0x000e9e0000300a00 */
[----:B------:R-:W-:-:S05]  /*1e250*/  NOP ;  /* 0x0000000000007918 */ /* 0x000fca0000000000 */
[----:B------:R-:W-:Y:S04]  /*1e260*/  STL.64 [R1+0x5d0], R8 ;  /* 0x0005d00801007387 */ /* 0x000fe80000100a00 */
[----:B------:R-:W-:Y:S04]  /*1e270*/  STL.64 [R1+0x5d8], R10 ;  /* 0x0005d80a01007387 */ /* 0x000fe80000100a00 */
[----:B--2---:R-:W-:Y:S04]  /*1e280*/  STL.64 [R1+0x23b8], R26 ;  /* 0x0023b81a01007387 */ /* 0x004fe80000100a00 */
[----:B---3--:R0:W-:Y:S04]  /*1e290*/  STL.64 [R1+0x23b0], R24 ;  /* 0x0023b01801007387 */ /* 0x0081e80000100a00 */
[----:B0-----:R-:W2:Y:S04]  /*1e2a0*/  LDL.LU.64 R24, [R1+0x5b0] ;  /* 0x0005b00001187983 */ /* 0x001ea80000300a00 */
[----:B------:R-:W3:Y:S01]  /*1e2b0*/  LDL.LU.64 R26, [R1+0x5b8] ;  /* 0x0005b800011a7983 */ /* 0x000ee20000300a00 */
[----:B------:R-:W-:-:S03]  /*1e2c0*/  IMAD.MOV.U32 R17, RZ, RZ, R0 ;  /* 0x000000ffff117224 */ /* 0x000fc600078e0000 */
[----:B---3--:R-:W-:Y:S04]  /*1e2d0*/  STL.64 [R1+0x23c8], R26 ;  /* 0x0023c81a01007387 */ /* 0x008fe80000100a00 */
[----:B--2---:R0:W-:Y:S04]  /*1e2e0*/  STL.64 [R1+0x23c0], R24 ;  /* 0x0023c01801007387 */ /* 0x0041e80000100a00 */
[----:B0-----:R-:W2:Y:S04]  /*1e2f0*/  LDL.LU.64 R24, [R1+0x5c0] ;  /* 0x0005c00001187983 */ /* 0x001ea80000300a00 */
[----:B------:R-:W2:Y:S04]  /*1e300*/  LDL.LU.64 R26, [R1+0x5c8] ;  /* 0x0005c800011a7983 */ /* 0x000ea80000300a00 */
[----:B------:R-:W3:Y:S04]  /*1e310*/  LDL.LU.64 R8, [R1+0x590] ;  /* 0x0005900001087983 */ /* 0x000ee80000300a00 */
[----:B------:R-:W3:Y:S04]  /*1e320*/  LDL.LU.64 R10, [R1+0x598] ;  /* 0x00059800010a7983 */ /* 0x000ee80000300a00 */
[----:B------:R-:W4:Y:S04]  /*1e330*/  LDL.LU.64 R20, [R1+0x580] ;  /* 0x0005800001147983 */ /* 0x000f280000300a00 */
[----:B------:R-:W4:Y:S04]  /*1e340*/  LDL.LU.64 R22, [R1+0x588] ;  /* 0x0005880001167983 */ /* 0x000f280000300a00 */
[----:B------:R-:W3:Y:S04]  /*1e350*/  LDL.LU.64 R12, [R1+0x560] ;  /* 0x00056000010c7983 */ /* 0x000ee80000300a00 */
[----:B------:R-:W4:Y:S01]  /*1e360*/  LDL.LU.64 R14, [R1+0x568] ;  /* 0x00056800010e7983 */ /* 0x000f220000300a00 */
[----:B--2---:R-:W-:Y:S03]  /*1e370*/  HMMA.16816.F32 R24, R4, R16, R24 ;  /* 0x000000100418723c */ /* 0x004fe60000001818 */
[----:B----4-:R-:W-:Y:S04]  /*1e380*/  STL.64 [R1+0x2380], R14 ;  /* 0x0023800e01007387 */ /* 0x010fe80000100a00 */
[----:B---3--:R0:W-:Y:S04]  /*1e390*/  STL.64 [R1+0x2378], R12 ;  /* 0x0023780c01007387 */ /* 0x0081e80000100a00 */
[----:B0-----:R-:W2:Y:S04]  /*1e3a0*/  LDL.LU.64 R12, [R1+0x570] ;  /* 0x00057000010c7983 */ /* 0x001ea80000300a00 */
[----:B------:R-:W2:Y:S04]  /*1e3b0*/  LDL.LU.64 R14, [R1+0x578] ;  /* 0x00057800010e7983 */ /* 0x000ea80000300a00 */
[----:B------:R-:W3:Y:S04]  /*1e3c0*/  LDL.LU R18, [R1+0xa4c] ;  /* 0x000a4c0001127983 */ /* 0x000ee80000300800 */
[----:B------:R-:W4:Y:S04]  /*1e3d0*/  LDL.LU R19, [R1+0xa54] ;  /* 0x000a540001137983 */ /* 0x000f280000300800 */
[----:B------:R-:W-:Y:S04]  /*1e3e0*/  STL.64 [R1+0x5c0], R24 ;  /* 0x0005c01801007387 */ /* 0x000fe80000100a00 */
[----:B------:R0:W-:Y:S04]  /*1e3f0*/  STL.64 [R1+0x5c8], R26 ;  /* 0x0005c81a01007387 */ /* 0x0001e80000100a00 */
[----:B0-----:R-:W2:Y:S04]  /*1e400*/  LDL.LU.64 R26, [R1+0x23c8] ;  /* 0x0023c800011a7983 */ /* 0x001ea80000300a00 */
[----:B------:R-:W2:Y:S04]  /*1e410*/  LDL.LU.64 R24, [R1+0x23c0] ;  /* 0x0023c00001187983 */ /* 0x000ea80000300a00 */
[----:B------:R-:W4:Y:S04]  /*1e420*/  LDL.LU R16, [R1+0xa3c] ;  /* 0x000a3c0001107983 */ /* 0x000f280000300800 */
[----:B------:R-:W4:Y:S01]  /*1e430*/  LDL.LU R17, [R1+0xa44] ;  /* 0x000a440001117983 */ /* 0x000f220000300800 */
[----:B------:R-:W-:-:S02]  /*1e440*/  IMAD.MOV.U32 R2, RZ, RZ, R3 ;  /* 0x000000ffff027224 */ /* 0x000fc400078e0003 */
[----:B------:R-:W-:Y:S02]  /*1e450*/  IMAD.MOV.U32 R3, RZ, RZ, R28 ;  /* 0x000000ffff037224 */ /* 0x000fe400078e001c */
[----:B------:R-:W-:Y:S01]  /*1e460*/  IMAD.MOV.U32 R0, RZ, RZ, R29 ;  /* 0x000000ffff007224 */ /* 0x000fe200078e001d */
[----:B--2---:R-:W-:-:S15]  /*1e470*/  HMMA.16816.F32 R24, R4, R28, R24 ;  /* 0x0000001c0418723c */ /* 0x004fde0000001818 */
[----:B------:R-:W-:-:S08]  /*1e480*/  NOP ;  /* 0x0000000000007918 */ /* 0x000fd00000000000 */
[----:B------:R-:W-:Y:S04]  /*1e490*/  STL.64 [R1+0x5b0], R24 ;  /* 0x0005b01801007387 */ /* 0x000fe80000100a00 */
[----:B------:R0:W-:Y:S04]  /*1e4a0*/  STL.64 [R1+0x5b8], R26 ;  /* 0x0005b81a01007387 */ /* 0x0001e80000100a00 */
[----:B0-----:R-:W2:Y:S04]  /*1e4b0*/  LDL.LU.64 R26, [R1+0x23b8] ;  /* 0x0023b800011a7983 */ /* 0x001ea80000300a00 */
[----:B------:R-:W2:Y:S04]  /*1e4c0*/  LDL.LU.64 R24, [R1+0x23b0] ;  /* 0x0023b00001187983 */ /* 0x000ea80000300a00 */
[----:B------:R-:W2:Y:S02]  /*1e4d0*/  LDL.LU.64 R28, [R1+0x23a8] ;  /* 0x0023a800011c7983 */ /* 0x000ea40000300a00 */
[----:B--2---:R-:W-:-:S15]  /*1e4e0*/  HMMA.16816.F32 R24, R4, R28, R24 ;  /* 0x0000001c0418723c */ /* 0x004fde0000001818 */
[----:B------:R-:W-:-:S08]  /*1e4f0*/  NOP ;  /* 0x0000000000007918 */ /* 0x000fd00000000000 */
[----:B------:R-:W-:Y:S04]  /*1e500*/  STL.64 [R1+0x5a0], R24 ;  /* 0x0005a01801007387 */ /* 0x000fe80000100a00 */
[----:B------:R0:W-:Y:S04]  /*1e510*/  STL.64 [R1+0x5a8], R26 ;  /* 0x0005a81a01007387 */ /* 0x0001e80000100a00 */
[----:B0-----:R-:W2:Y:S04]  /*1e520*/  LDL.LU.64 R26, [R1+0x23a0] ;  /* 0x0023a000011a7983 */ /* 0x001ea80000300a00 */
[----:B------:R-:W3:Y:S01]  /*1e530*/  LDL.LU.64 R24, [R1+0x2398] ;  /* 0x0023980001187983 */ /* 0x000ee20000300a00 */
[C---:B--2---:R-:W-:Y:S06]  /*1e540*/  HMMA.16816.F32 R8, R4.reuse, R26, R8 ;  /* 0x0000001a0408723c */ /* 0x044fec0000001808 */
[----:B---3--:R-:W-:-:S15]  /*1e550*/  HMMA.16816.F32 R20, R4, R24, R20 ;  /* 0x000000180414723c */ /* 0x008fde0000001814 */
[----:B------:R-:W-:-:S02]  /*1e560*/  NOP ;  /* 0x0000000000007918 */ /* 0x000fc40000000000 */
[----:B------:R0:W-:Y:S04]  /*1e570*/  STL.64 [R1+0x590], R8 ;  /* 0x0005900801007387 */ /* 0x0001e80000100a00 */
[----:B------:R1:W-:Y:S04]  /*1e580*/  STL.64 [R1+0x598], R10 ;  /* 0x0005980a01007387 */ /* 0x0003e80000100a00 */
[----:B0-----:R-:W2:Y:S04]  /*1e590*/  LDL.LU.64 R8, [R1+0x540] ;  /* 0x0005400001087983 */ /* 0x001ea80000300a00 */
[----:B-1----:R-:W2:Y:S04]  /*1e5a0*/  LDL.LU.64 R10, [R1+0x548] ;  /* 0x00054800010a7983 */ /* 0x002ea80000300a00 */
[----:B------:R-:W-:Y:S04]  /*1e5b0*/  STL.64 [R1+0x580], R20 ;  /* 0x0005801401007387 */ /* 0x000fe80000100a00 */
[----:B------:R0:W-:Y:S04]  /*1e5c0*/  STL.64 [R1+0x588], R22 ;  /* 0x0005881601007387 */ /* 0x0001e80000100a00 */
[----:B0-----:R-:W3:Y:S04]  /*1e5d0*/  LDL.LU.64 R22, [R1+0x2390] ;  /* 0x0023900001167983 */ /* 0x001ee80000300a00 */
[----:B------:R-:W4:Y:S04]  /*1e5e0*/  LDL.LU.64 R20, [R1+0x2388] ;  /* 0x0023880001147983 */ /* 0x000f280000300a00 */
[----:B------:R-:W-:Y:S04]  /*1e5f0*/  STL.64 [R1+0x22e8], R26 ;  /* 0x0022e81a01007387 */ /* 0x000fe80000100a00 */
[----:B------:R0:W-:Y:S04]  /*1e600*/  STL.64 [R1+0x22e0], R24 ;  /* 0x0022e01801007387 */ /* 0x0001e80000100a00 */
[----:B0-----:R-:W2:Y:S04]  /*1e610*/  LDL.LU.64 R24, [R1+0x550] ;  /* 0x0005500001187983 */ /* 0x001ea80000300a00 */
[----:B------:R-:W2:Y:S01]  /*1e620*/  LDL.LU.64 R26, [R1+0x558] ;  /* 0x00055800011a7983 */ /* 0x000ea20000300a00 */
[----:B---3--:R-:W-:-:S15]  /*1e630*/  HMMA.16816.F32 R12, R4, R22, R12 ;  /* 0x00000016040c723c */ /* 0x008fde000000180c */
[----:B------:R-:W-:-:S08]  /*1e640*/  NOP ;  /* 0x0000000000007918 */ /* 0x000fd00000000000 */
        /* <DEDUP_REMOVED lines=11> */
[----:B------:R2:W-:Y:S02]  /*1e700*/  STL.64 [R1+0x22c0], R20 ;  /* 0x0022c01401007387 */ /* 0x0005e40000100a00 */
[----:B--2---:R-:W-:Y:S02]  /*1e710*/  HMMA.16816.F32 R20, R4, R14, R24 ;  /* 0x0000000e0414723c */ /* 0x004fe40000001818 */
[----:B------:R-:W2:Y:S05]  /*1e720*/  LDL R24, [R1+0x20] ;  /* 0x0000200001187983 */ /* 0x000eaa0000100800 */
[----:B------:R-:W-:-:S15]  /*1e730*/  IMAD.MOV.U32 R25, RZ, RZ, R2 ;  /* 0x000000ffff197224 */ /* 0x000fde00078e0002 */
[----:B------:R-:W-:-:S01]  /*1e740*/  NOP ;  /* 0x0000000000007918 */ /* 0x000fc20000000000 */
[----:B------:R0:W-:Y:S04]  /*1e750*/  STL.64 [R1+0x550], R20 ;  /* 0x0005501401007387 */ /* 0x0001e80000100a00 */
[----:B------:R1:W-:Y:S04]  /*1e760*/  STL.64 [R1+0x558], R22 ;  /* 0x0005581601007387 */ /* 0x0003e80000100a00 */
[----:B------:R-:W4:Y:S04]  /*1e770*/  LDL.LU R2, [R1+0x2360] ;  /* 0x0023600001027983 */ /* 0x000f280000300800 */
[----:B0-----:R-:W2:Y:S04]  /*1e780*/  LDL.LU.64 R20, [R1+0x840] ;  /* 0x0008400001147983 */ /* 0x001ea80000300a00 */
[----:B-1----:R-:W4:Y:S01]  /*1e790*/  LDL.LU.64 R22, [R1+0x848] ;  /* 0x0008480001167983 */ /* 0x002f220000300a00 */
[C---:B---3--:R-:W-:Y:S03]  /*1e7a0*/  HMMA.16816.F32 R8, R4.reuse, R12, R8 ;  /* 0x0000000c0408723c */ /* 0x048fe60000001808 */
[----:B----4-:R-:W-:Y:S04]  /*1e7b0*/  STL.64 [R1+0x2340], R22 ;  /* 0x0023401601007387 */ /* 0x010fe80000100a00 */
[----:B--2---:R0:W-:Y:S04]  /*1e7c0*/  STL.64 [R1+0x2338], R20 ;  /* 0x0023381401007387 */ /* 0x0041e80000100a00 */
[----:B0-----:R-:W2:Y:S04]  /*1e7d0*/  LDL.LU.64 R20, [R1+0x530] ;  /* 0x0005300001147983 */ /* 0x001ea80000300a00 */
[----:B------:R-:W2:Y:S08]  /*1e7e0*/  LDL.LU.64 R22, [R1+0x538] ;  /* 0x0005380001167983 */ /* 0x000eb00000300a00 */
[----:B------:R-:W-:Y:S04]  /*1e7f0*/  STL.64 [R1+0x540], R8 ;  /* 0x0005400801007387 */ /* 0x000fe80000100a00 */
[----:B------:R0:W-:Y:S04]  /*1e800*/  STL.64 [R1+0x548], R10 ;  /* 0x0005480a01007387 */ /* 0x0001e80000100a00 */
[----:B0-----:R-:W2:Y:S04]  /*1e810*/  LDL.LU.64 R10, [R1+0x2358] ;  /* 0x00235800010a7983 */ /* 0x001ea80000300a00 */
[----:B------:R-:W3:Y:S04]  /*1e820*/  LDL.LU.64 R8, [R1+0x2350] ;  /* 0x0023500001087983 */ /* 0x000ee80000300a00 */
[----:B------:R-:W4:Y:S04]  /*1e830*/  LDL.64 R26, [R1+0x18] ;  /* 0x00001800011a7983 */ /* 0x000f280000100a00 */
[----:B----4-:R0:W-:Y:S04]  /*1e840*/  STL.64 [R1+0x2318], R26 ;  /* 0x0023181a01007387 */ /* 0x0101e80000100a00 */
[----:B0-----:R-:W4:Y:S04]  /*1e850*/  LDL.LU R26, [R1+0xa50] ;  /* 0x000a5000011a7983 */ /* 0x001f280000300800 */
[----:B------:R-:W4:Y:S04]  /*1e860*/  LDL.LU R27, [R1+0xa58] ;  /* 0x000a5800011b7983 */ /* 0x000f280000300800 */
[----:B------:R0:W-:Y:S04]  /*1e870*/  STL.64 [R1+0x2310], R24 ;  /* 0x0023101801007387 */ /* 0x0001e80000100a00 */
[----:B0-----:R-:W4:Y:S04]  /*1e880*/  LDL.LU R24, [R1+0xa40] ;  /* 0x000a400001187983 */ /* 0x001f280000300800 */
[----:B------:R-:W4:Y:S01]  /*1e890*/  LDL.LU R25, [R1+0xa48] ;  /* 0x000a480001197983 */ /* 0x000f220000300800 */
[----:B--2---:R-:W-:Y:S03]  /*1e8a0*/  HMMA.16816.F32 R20, R4, R10, R20 ;  /* 0x0000000a0414723c */ /* 0x004fe60000001814 */
[----:B------:R-:W-:Y:S04]  /*1e8b0*/  STL.64 [R1+0x22b8], R14 ;  /* 0x0022b80e01007387 */ /* 0x000fe80000100a00 */
[----:B------:R3:W-:Y:S02]  /*1e8c0*/  STL.64 [R1+0x22b0], R12 ;  /* 0x0022b00c01007387 */ /* 0x0007e40000100a00 */
[----:B---3--:R-:W-:-:S02]  /*1e8d0*/  IMAD.MOV.U32 R12, RZ, RZ, R8 ;  /* 0x000000ffff0c7224 */ /* 0x008fc400078e0008 */
[----:B------:R-:W-:Y:S01]  /*1e8e0*/  IMAD.MOV.U32 R13, RZ, RZ, R9 ;  /* 0x000000ffff0d7224 */ /* 0x000fe200078e0009 */
[----:B------:R-:W2:Y:S04]  /*1e8f0*/  LDL.LU R8, [R1+0x234c] ;  /* 0x00234c0001087983 */ /* 0x000ea80000300800 */
[----:B------:R-:W2:Y:S07]  /*1e900*/  LDL.LU R9, [R1+0x2348] ;  /* 0x0023480001097983 */ /* 0x000eae0000300800 */
[----:B------:R-:W-:Y:S04]  /*1e910*/  STL.64 [R1+0x530], R20 ;  /* 0x0005301401007387 */ /* 0x000fe80000100a00 */
[----:B------:R0:W-:Y:S04]  /*1e920*/  STL.64 [R1+0x538], R22 ;  /* 0x0005381601007387 */ /* 0x0001e80000100a00 */
[----:B0-----:R-:W2:Y:S04]  /*1e930*/  LDL.LU.64 R22, [R1+0x2340] ;  /* 0x0023400001167983 */ /* 0x001ea80000300a00 */
[----:B------:R-:W2:Y:S01]  /*1e940*/  LDL.LU.64 R20, [R1+0x2338] ;  /* 0x0023380001147983 */ /* 0x000ea20000300a00 */
[----:B----4-:R-:W-:-:S02]  /*1e950*/  IMAD R18, R18, 0x100, R26 ;  /* 0x0000010012127824 */ /* 0x010fc400078e021a */
[----:B------:R-:W-:Y:S02]  /*1e960*/  IMAD R19, R19, 0x100, R27 ;  /* 0x0000010013137824 */ /* 0x000fe400078e021b */
[----:B------:R-:W-:Y:S02]  /*1e970*/  IMAD R16, R16, 0x100, R24 ;  /* 0x0000010010107824 */ /* 0x000fe400078e0218 */
[----:B------:R-:W-:Y:S02]  /*1e980*/  IMAD R17, R17, 0x100, R25 ;  /* 0x0000010011117824 */ /* 0x000fe400078e0219 */
[----:B------:R-:W3:Y:S04]  /*1e990*/  LDL.LU.64 R24, [R1+0x520] ;  /* 0x0005200001187983 */ /* 0x000ee80000300a00 */
[----:B------:R-:W4:Y:S01]  /*1e9a0*/  LDL.LU.64 R26, [R1+0x528] ;  /* 0x00052800011a7983 */ /* 0x000f220000300a00 */
[----:B--2---:R-:W-:-:S15]  /*1e9b0*/  HMMA.16816.F32 R20, R4, R8, R20 ;  /* 0x000000080414723c */ /* 0x004fde0000001814 */
[----:B------:R-:W-:-:S08]  /*1e9c0*/  NOP ;  /* 0x0000000000007918 */ /* 0x000fd00000000000 */
[----:B------:R-:W-:Y:S04]  /*1e9d0*/  STL.64 [R1+0x840], R20 ;  /* 0x0008401401007387 */ /* 0x000fe80000100a00 */
[----:B------:R-:W-:Y:S04]  /*1e9e0*/  STL.64 [R1+0x848], R22 ;  /* 0x0008481601007387 */ /* 0x000fe80000100a00 */
[----:B----4-:R-:W-:Y:S04]  /*1e9f0*/  STL.64 [R1+0x2328], R26 ;  /* 0x0023281a01007387 */ /* 0x010fe80000100a00 */
[----:B---3--:R0:W-:Y:S04]  /*1ea00*/  STL.64 [R1+0x2320], R24 ;  /* 0x0023201801007387 */ /* 0x0081e80000100a00 */
[----:B0-----:R-:W2:Y:S04]  /*1ea10*/  LDL.LU.64 R24, [R1+0x830] ;  /* 0x0008300001187983 */ /* 0x001ea80000300a00 */
[----:B------:R-:W2:Y:S04]  /*1ea20*/  LDL.LU.64 R26, [R1+0x838] ;  /* 0x00083800011a7983 */ /* 0x000ea80000300a00 */
[----:B------:R0:W-:Y:S02]  /*1ea30*/  STL.64 [R1+0x2298], R10 ;  /* 0x0022980a01007387 */ /* 0x0001e40000100a00 */
[----:B0-----:R-:W-:-:S02]  /*1ea40*/  IMAD.MOV.U32 R10, RZ, RZ, R3 ;  /* 0x000000ffff0a7224 */ /* 0x001fc400078e0003 */
[----:B------:R-:W2:Y:S04]  /*1ea50*/  LDL.LU R3, [R1+0x2330] ;  /* 0x0023300001037983 */ /* 0x000ea80000300800 */
[----:B------:R-:W3:Y:S04]  /*1ea60*/  LDL.LU.64 R20, [R1+0x500] ;  /* 0x0005000001147983 */ /* 0x000ee80000300a00 */
[----:B------:R-:W3:Y:S04]  /*1ea70*/  LDL.LU.64 R22, [R1+0x508] ;  /* 0x0005080001167983 */ /* 0x000ee80000300a00 */
[----:B------:R-:W4:Y:S04]  /*1ea80*/  LDL.64 R14, [R1+0x10] ;  /* 0x00001000010e7983 */ /* 0x000f280000100a00 */
[----:B------:R0:W-:Y:S04]  /*1ea90*/  STL.64 [R1+0x2290], R8 ;  /* 0x0022900801007387 */ /* 0x0001e80000100a00 */
[----:B0-----:R-:W3:Y:S01]  /*1eaa0*/  LDL.64 R8, [R1+0x8] ;  /* 0x0000080001087983 */ /* 0x001ee20000100a00 */
[----:B------:R-:W-:-:S05]  /*1eab0*/  IMAD.MOV.U32 R11, RZ, RZ, R0 ;  /* 0x000000ffff0b7224 */ /* 0x000fca00078e0000 */
[----:B------:R-:W-:Y:S01]  /*1eac0*/  STL.64 [R1+0x2308], R10 ;  /* 0x0023080a01007387 */ /* 0x000fe20000100a00 */
[----:B--2---:R-:W-:Y:S03]  /*1ead0*/  HMMA.16816.F32 R24, R4, R2, R24 ;  /* 0x000000020418723c */ /* 0x004fe60000001818 */
[----:B---3--:R0:W-:Y:S04]  /*1eae0*/  STL.64 [R1+0x2300], R8 ;  /* 0x0023000801007387 */ /* 0x0081e80000100a00 */
[----:B0-----:R-:W2:Y:S04]  /*1eaf0*/  LDL.LU.64 R8, [R1+0x510] ;  /* 0x0005100001087983 */ /* 0x001ea80000300a00 */
[----:B------:R-:W2:-:S12]  /*1eb00*/  LDL.LU.64 R10, [R1+0x518] ;  /* 0x00051800010a7983 */ /* 0x000e980000300a00 */
[----:B------:R-:W-:Y:S04]  /*1eb10*/  STL.64 [R1+0x830], R24 ;  /* 0x0008301801007387 */ /* 0x000fe80000100a00 */
[----:B------:R0:W-:Y:S04]  /*1eb20*/  STL.64 [R1+0x838], R26 ;  /* 0x0008381a01007387 */ /* 0x0001e80000100a00 */
[----:B0-----:R-:W3:Y:S04]  /*1eb30*/  LDL.LU.64 R26, [R1+0x2328] ;  /* 0x00232800011a7983 */ /* 0x001ee80000300a00 */
[----:B------:R-:W3:Y:S04]  /*1eb40*/  LDL.LU.64 R24, [R1+0x2320] ;  /* 0x0023200001187983 */ /* 0x000ee80000300a00 */
[----:B------:R-:W-:Y:S04]  /*1eb50*/  STL [R1+0x2284], R2 ;  /* 0x0022840201007387 */ /* 0x000fe80000100800 */
[----:B------:R-:W-:Y:S01]  /*1eb60*/  STL [R1+0x2280], R3 ;  /* 0x0022800301007387 */ /* 0x000fe20000100800 */
[----:B------:R-:W-:-:S02]  /*1eb70*/  F2FP.F16.E5M2.UNPACK_B R16, R16 ;  /* 0x00000010ff10723e */ /* 0x000fc400020004ff */
[----:B------:R-:W-:Y:S02]  /*1eb80*/  F2FP.F16.E5M2.UNPACK_B R17, R17 ;  /* 0x00000011ff11723e */ /* 0x000fe400020004ff */
[----:B------:R-:W-:Y:S01]  /*1eb90*/  F2FP.F16.E5M2.UNPACK_B R18, R18 ;  /* 0x00000012ff12723e */ /* 0x000fe200020004ff */
[----:B---3--:R-:W-:Y:S01]  /*1eba0*/  HMMA.16816.F32 R4, R4, R12, R24 ;  /* 0x0000000c0404723c */ /* 0x008fe20000001818 */
[----:B------:R-:W3:Y:S04]  /*1ebb0*/  LDL.LU.64 R26, [R1+0x2318] ;  /* 0x00231800011a7983 */ /* 0x000ee80000300a00 */
[----:B------:R-:W2:-:S15]  /*1ebc0*/  LDL.LU.64 R24, [R1+0x2310] ;  /* 0x0023100001187983 */ /* 0x000e9e0000300a00 */
[----:B------:R-:W-:-:S03]  /*1ebd0*/  NOP ;  /* 0x0000000000007918 */ /* 0x000fc60000000000 */
[----:B------:R-:W-:Y:S04]  /*1ebe0*/  STL.64 [R1+0x520], R4 ;  /* 0x0005200401007387 */ /* 0x000fe80000100a00 */
[----:B------:R0:W-:Y:S04]  /*1ebf0*/  STL.64 [R1+0x528], R6 ;  /* 0x0005280601007387 */ /* 0x0001e80000100a00 */
[----:B0-----:R-:W4:Y:S04]  /*1ec00*/  LDL.LU R6, [R1+0x105c] ;  /* 0x00105c0001067983 */ /* 0x001f280000300800 */
[----:B------:R-:W4:Y:S04]  /*1ec10*/  LDL.LU R7, [R1+0x1064] ;  /* 0x0010640001077983 */ /* 0x000f280000300800 */
[----:B------:R-:W3:Y:S04]  /*1ec20*/  LDL.LU R4, [R1+0xa5c] ;  /* 0x000a5c0001047983 */ /* 0x000ee80000300800 */
[----:B------:R-:W3:Y:S01]  /*1ec30*/  LDL.LU R5, [R1+0xa64] ;  /* 0x000a640001057983 */ /* 0x000ee20000300800 */
[----:B------:R-:W-:-:S07]  /*1ec40*/  F2FP.F16.E5M2.UNPACK_B R19, R19 ;  /* 0x00000013ff13723e */ /* 0x000fce00020004ff */
[----:B--2---:R-:W-:-:S15]  /*1ec50*/  HMMA.16816.F32 R8, R16, R24, R8 ;  /* 0x000000181008723c */ /* 0x004fde0000001808 */
[----:B------:R-:W-:-:S08]  /*1ec60*/  NOP ;  /* 0x0000000000007918 */ /* 0x000fd00000000000 */
[----:B------:R-:W-:Y:S04]  /*1ec70*/  STL.64 [R1+0x510], R8 ;  /* 0x0005100801007387 */ /* 0x000fe80000100a00 */
[----:B------:R-:W-:Y:S04]  /*1ec80*/  STL.64 [R1+0x518], R10 ;  /* 0x0005180a01007387 */ /* 0x000fe80000100a00 */
[----:B----4-:R-:W-:Y:S04]  /*1ec90*/  STL.64 [R1+0x22a8], R6 ;  /* 0x0022a80601007387 */ /* 0x010fe80000100a00 */
[----:B---3--:R0:W-:Y:S02]  /*1eca0*/  STL.64 [R1+0x22a0], R4 ;  /* 0x0022a00401007387 */ /* 0x0081e40000100a00 */
[----:B0-----:R-:W-:Y:S06]  /*1ecb0*/  HMMA.16816.F32 R4, R16, R26, R20 ;  /* 0x0000001a1004723c */ /* 0x001fec0000001814 */
[----:B------:R-:W-:-:S02]  /*1ecc0*/  IMAD.MOV.U32 R3, RZ, RZ, R26 ;  /* 0x000000ffff037224 */ /* 0x000fc400078e001a */
[----:B------:R-:W-:-:S15]  /*1ecd0*/  IMAD.MOV.U32 R0, RZ, RZ, R27 ;  /* 0x000000ffff007224 */ /* 0x000fde00078e001b */
[----:B------:R-:W-:Y:S04]  /*1ece0*/  STL.64 [R1+0x500], R4 ;  /* 0x0005000401007387 */ /* 0x000fe80000100a00 */
[----:B------:R-:W-:Y:S04]  /*1ecf0*/  STL.64 [R1+0x508], R6 ;  /* 0x0005080601007387 */ /* 0x000fe80000100a00 */
[----:B------:R-:W2:Y:S04]  /*1ed00*/  LDL.LU.64 R8, [R1+0x4f0] ;  /* 0x0004f00001087983 */ /* 0x000ea80000300a00 */
[----:B------:R-:W2:Y:S04]  /*1ed10*/  LDL.LU.64 R10, [R1+0x4f8] ;  /* 0x0004f800010a7983 */ /* 0x000ea80000300a00 */
[----:B------:R-:W3:Y:S04]  /*1ed20*/  LDL.LU.64 R24, [R1+0x4d0] ;  /* 0x0004d00001187983 */ /* 0x000ee80000300a00 */
[----:B------:R-:W4:Y:S04]  /*1ed30*/  LDL.LU.64 R26, [R1+0x4d8] ;  /* 0x0004d800011a7983 */ /* 0x000f280000300a00 */
[----:B----4-:R-:W-:Y:S04]  /*1ed40*/  STL.64 [R1+0x22f8], R26 ;  /* 0x0022f81a01007387 */ /* 0x010fe80000100a00 */
[----:B---3--:R0:W-:Y:S04]  /*1ed50*/  STL.64 [R1+0x22f0], R24 ;  /* 0x0022f01801007387 */ /* 0x0081e80000100a00 */
[----:B0-----:R-:W3:Y:S04]  /*1ed60*/  LDL.LU.64 R24, [R1+0x4e0] ;  /* 0x0004e00001187983 */ /* 0x001ee80000300a00 */
        /* <DEDUP_REMOVED lines=10> */
[----:B------:R-:W-:Y:S04]  /*1ee10*/  STL [R1+0x2288], R0 ;  /* 0x0022880001007387 */ /* 0x000fe80000100800 */
[----:B------:R-:W-:Y:S04]  /*1ee20*/  STL.64 [R1+0x4f0], R8 ;  /* 0x0004f00801007387 */ /* 0x000fe80000100a00 */
[----:B------:R0:W-:Y:S04]  /*1ee30*/  STL.64 [R1+0x4f8], R10 ;  /* 0x0004f80a01007387 */ /* 0x0001e80000100a00 */
[----:B0-----:R-:W3:Y:S04]  /*1ee40*/  LDL.LU.64 R10, [R1+0x2308] ;  /* 0x00230800010a7983 */ /* 0x001ee80000300a00 */
[----:B------:R-:W4:Y:S01]  /*1ee50*/  LDL.LU.64 R8, [R1+0x2300] ;  /* 0x0023000001087983 */ /* 0x000f220000300a00 */
[----:B------:R-:W-:-:S03]  /*1ee60*/  IMAD.MOV.U32 R2, RZ, RZ, R15 ;  /* 0x000000ffff027224 */ /* 0x000fc600078e000f */
[----:B------:R-:W2:Y:S04]  /*1ee70*/  LDL.LU.64 R12, [R1+0x480] ;  /* 0x00048000010c7983 */ /* 0x000ea80000300a00 */
[----:B------:R-:W2:Y:S01]  /*1ee80*/  LDL.LU.64 R14, [R1+0x488] ;  /* 0x00048800010e7983 */ /* 0x000ea20000300a00 */
[----:B----4-:R-:W-:-:S15]  /*1ee90*/  HMMA.16816.F32 R24, R16, R8, R24 ;  /* 0x000000081018723c */ /* 0x010fde0000001818 */
[----:B------:R-:W-:-:S08]  /*1eea0*/  NOP ;  /* 0x0000000000007918 */ /* 0x000fd00000000000 */
[----:B------:R-:W-:Y:S04]  /*1eeb0*/  STL.64 [R1+0x4e0], R24 ;  /* 0x0004e01801007387 */ /* 0x000fe80000100a00 */
[----:B------:R0:W-:Y:S04]  /*1eec0*/  STL.64 [R1+0x4e8], R26 ;  /* 0x0004e81a01007387 */ /* 0x0001e80000100a00 */
[----:B0-----:R-:W3:Y:S04]  /*1eed0*/  LDL.LU.64 R26, [R1+0x22f8] ;  /* 0x0022f800011a7983 */ /* 0x001ee80000300a00 */
[----:B------:R-:W3:Y:S01]  /*1eee0*/  LDL.LU.64 R24, [R1+0x22f0] ;  /* 0x0022f00001187983 */ /* 0x000ee20000300a00 */
[----:B------:R-:W-:-:S02]  /*1eef0*/  IMAD.MOV.U32 R0, RZ, RZ, R8 ;  /* 0x000000ffff007224 */ /* 0x000fc400078e0008 */
[----:B---3--:R-:W-:Y:S01]  /*1ef00*/  HMMA.16816.F32 R8, R16, R10, R24 ;  /* 0x0000000a1008723c */ /* 0x008fe20000001818 */
[----:B------:R-:W2:Y:S04]  /*1ef10*/  LDL.LU.64 R26, [R1+0x22e8] ;  /* 0x0022e800011a7983 */ /* 0x000ea80000300a00 */
[----:B------:R-:W3:-:S15]  /*1ef20*/  LDL.LU.64 R24, [R1+0x22e0] ;  /* 0x0022e00001187983 */ /* 0x000ede0000300a00 */
[----:B------:R-:W-:-:S03]  /*1ef30*/  NOP ;  /* 0x0000000000007918 */ /* 0x000fc60000000000 */
[----:B------:R-:W-:Y:S04]  /*1ef40*/  STL.64 [R1+0x4d0], R8 ;  /* 0x0004d00801007387 */ /* 0x000fe80000100a00 */
[----:B------:R0:W-:Y:S02]  /*1ef50*/  STL.64 [R1+0x4d8], R10 ;  /* 0x0004d80a01007387 */ /* 0x0001e40000100a00 */
[----:B0-----:R-:W-:Y:S02]  /*1ef60*/  HMMA.16816.F32 R8, R16, R28, R4 ;  /* 0x0000001c1008723c */ /* 0x001fe40000001804 */
[----:B------:R-:W4:Y:S04]  /*1ef70*/  LDL.LU.64 R4, [R1+0x470] ;  /* 0x0004700001047983 */ /* 0x000f280000300a00 */
[----:B------:R-:W4:-:S15]  /*1ef80*/  LDL.LU.64 R6, [R1+0x478] ;  /* 0x0004780001067983 */ /* 0x000f1e0000300a00 */
[----:B------:R-:W-:-:S02]  /*1ef90*/  NOP ;  /* 0x0000000000007918 */ /* 0x000fc40000000000 */
[----:B------:R0:W-:Y:S04]  /*1efa0*/  STL.64 [R1+0x4c0], R8 ;  /* 0x0004c00801007387 */ /* 0x0001e80000100a00 */
[----:B------:R1:W-:Y:S04]  /*1efb0*/  STL.64 [R1+0x4c8], R10 ;  /* 0x0004c80a01007387 */ /* 0x0003e80000100a00 */
[----:B0-----:R-:W4:Y:S04]  /*1efc0*/  LDL.LU.64 R8, [R1+0x460] ;  /* 0x0004600001087983 */ /* 0x001f280000300a00 */
[----:B-1----:R-:W4:Y:S01]  /*1efd0*/  LDL.LU.64 R10, [R1+0x468] ;  /* 0x00046800010a7983 */ /* 0x002f220000300a00 */
[----:B--2---:R-:W-:-:S15]  /*1efe0*/  HMMA.16816.F32 R20, R16, R26, R20 ;  /* 0x0000001a1014723c */ /* 0x004fde0000001814 */
[----:B------:R-:W-:-:S08]  /*1eff0*/  NOP ;  /* 0x0000000000007918 */ /* 0x000fd00000000000 */
        /* <DEDUP_REMOVED lines=10> */
[----:B------:R-:W-:Y:S04]  /*1f0a0*/  STL.64 [R1+0x2200], R26 ;  /* 0x0022001a01007387 */ /* 0x000fe80000100a00 */
[----:B------:R0:W-:Y:S04]  /*1f0b0*/  STL.64 [R1+0x21f8], R24 ;  /* 0x0021f81801007387 */ /* 0x0001e80000100a00 */
[----:B0-----:R-:W2:Y:S04]  /*1f0c0*/  LDL.LU.64 R24, [R1+0x490] ;  /* 0x0004900001187983 */ /* 0x001ea80000300a00 */
[----:B------:R-:W2:Y:S01]  /*1f0d0*/  LDL.LU.64 R26, [R1+0x498] ;  /* 0x00049800011a7983 */ /* 0x000ea20000300a00 */
[C---:B---3--:R-:W-:Y:S06]  /*1f0e0*/  HMMA.16816.F32 R12, R16.reuse, R20, R12 ;  /* 0x00000014100c723c */ /* 0x048fec000000180c */
[----:B--2---:R-:W-:-:S15]  /*1f0f0*/  HMMA.16816.F32 R24, R16, R22, R24 ;  /* 0x000000161018723c */ /* 0x004fde0000001818 */
[----:B------:R-:W-:-:S08]  /*1f100*/  NOP ;  /* 0x0000000000007918 */ /* 0x000fd00000000000 */
[----:B------:R0:W-:Y:S04]  /*1f110*/  STL.64 [R1+0x490], R24 ;  /* 0x0004901801007387 */ /* 0x0001e80000100a00 */
[----:B------:R1:W-:Y:S04]  /*1f120*/  STL.64 [R1+0x498], R26 ;  /* 0x0004981a01007387 */ /* 0x0003e80000100a00 */
[----:B0-----:R-:W2:Y:S04]  /*1f130*/  LDL.LU.64 R24, [R1+0x820] ;  /* 0x0008200001187983 */ /* 0x001ea80000300a00 */
[----:B-1----:R-:W2:Y:S04]  /*1f140*/  LDL.LU.64 R26, [R1+0x828] ;  /* 0x00082800011a7983 */ /* 0x002ea80000300a00 */
[----:B------:R-:W-:Y:S04]  /*1f150*/  STL.64 [R1+0x480], R12 ;  /* 0x0004800c01007387 */ /* 0x000fe80000100a00 */
[----:B------:R0:W-:Y:S04]  /*1f160*/  STL.64 [R1+0x488], R14 ;  /* 0x0004880e01007387 */ /* 0x0001e80000100a00 */
[----:B0-----:R-:W4:Y:S04]  /*1f170*/  LDL.LU.64 R14, [R1+0x22b8] ;  /* 0x0022b800010e7983 */ /* 0x001f280000300a00 */
[----:B------:R-:W3:Y:S04]  /*1f180*/  LDL.LU.64 R12, [R1+0x22b0] ;  /* 0x0022b000010c7983 */ /* 0x000ee80000300a00 */
[----:B------:R0:W-:Y:S04]  /*1f190*/  STL [R1+0x21e4], R20 ;  /* 0x0021e41401007387 */ /* 0x0001e80000100800 */
[----:B0-----:R-:W2:Y:S04]  /*1f1a0*/  LDL.LU R20, [R1+0x1068] ;  /* 0x0010680001147983 */ /* 0x001ea80000300800 */
[----:B------:R0:W-:Y:S04]  /*1f1b0*/  STL [R1+0x21e0], R21 ;  /* 0x0021e01501007387 */ /* 0x0001e80000100800 */
[----:B0-----:R-:W2:Y:S04]  /*1f1c0*/  LDL.LU R21, [R1+0x1060] ;  /* 0x0010600001157983 */ /* 0x001ea80000300800 */
[----:B------:R0:W-:Y:S04]  /*1f1d0*/  STL.64 [R1+0x2268], R22 ;  /* 0x0022681601007387 */ /* 0x0001e80000100a00 */
[----:B0-----:R-:W2:Y:S04]  /*1f1e0*/  LDL.LU R22, [R1+0xa60] ;  /* 0x000a600001167983 */ /* 0x001ea80000300800 */
[----:B------:R-:W2:Y:S01]  /*1f1f0*/  LDL.LU R23, [R1+0xa68] ;  /* 0x000a680001177983 */ /* 0x000ea20000300800 */
[C---:B----4-:R-:W-:Y:S06]  /*1f200*/  HMMA.16816.F32 R4, R16.reuse, R14, R4 ;  /* 0x0000000e1004723c */ /* 0x050fec0000001804 */
[----:B---3--:R-:W-:-:S15]  /*1f210*/  HMMA.16816.F32 R8, R16, R12, R8 ;  /* 0x0000000c1008723c */ /* 0x008fde0000001808 */
[----:B------:R-:W-:-:S02]  /*1f220*/  NOP ;  /* 0x0000000000007918 */ /* 0x000fc40000000000 */
[----:B------:R-:W-:Y:S04]  /*1f230*/  STL.64 [R1+0x470], R4 ;  /* 0x0004700401007387 */ /* 0x000fe80000100a00 */
[----:B------:R0:W-:Y:S04]  /*1f240*/  STL.64 [R1+0x478], R6 ;  /* 0x0004780601007387 */ /* 0x0001e80000100a00 */
[----:B0-----:R-:W3:Y:S04]  /*1f250*/  LDL.LU.64 R6, [R1+0x22a8] ;  /* 0x0022a80001067983 */ /* 0x001ee80000300a00 */
[----:B------:R-:W4:Y:S04]  /*1f260*/  LDL.LU.64 R4, [R1+0x22a0] ;  /* 0x0022a00001047983 */ /* 0x000f280000300a00 */
[----:B------:R-:W-:Y:S04]  /*1f270*/  STL.64 [R1+0x460], R8 ;  /* 0x0004600801007387 */ /* 0x000fe80000100a00 */
[----:B------:R0:W-:Y:S04]  /*1f280*/  STL.64 [R1+0x468], R10 ;  /* 0x0004680a01007387 */ /* 0x0001e80000100a00 */
[----:B0-----:R-:W2:Y:S04]  /*1f290*/  LDL.LU.64 R10, [R1+0x2298] ;  /* 0x00229800010a7983 */ /* 0x001ea80000300a00 */
[----:B------:R-:W3:Y:S04]  /*1f2a0*/  LDL.LU.64 R8, [R1+0x2290] ;  /* 0x0022900001087983 */ /* 0x000ee80000300a00 */
[----:B------:R-:W-:Y:S04]  /*1f2b0*/  STL.64 [R1+0x21c8], R14 ;  /* 0x0021c80e01007387 */ /* 0x000fe80000100a00 */
[----:B------:R0:W-:Y:S04]  /*1f2c0*/  STL.64 [R1+0x21c0], R12 ;  /* 0x0021c00c01007387 */ /* 0x0001e80000100a00 */
[----:B0-----:R-:W2:Y:S04]  /*1f2d0*/  LDL.LU.64 R12, [R1+0x450] ;  /* 0x00045000010c7983 */ /* 0x001ea80000300a00 */
[----:B------:R-:W2:Y:S02]  /*1f2e0*/  LDL.LU.64 R14, [R1+0x458] ;  /* 0x00045800010e7983 */ /* 0x000ea40000300a00 */
        /* <DEDUP_REMOVED lines=13> */
[----:B------:R-:W3:Y:S04]  /*1f3c0*/  LDL.LU.64 R26, [R1+0x3f8] ;  /* 0x0003f800011a7983 */ /* 0x000ee80000300a00 */
[----:B---3--:R0:W-:Y:S02]  /*1f3d0*/  STL.64 [R1+0x2220], R26 ;  /* 0x0022201a01007387 */ /* 0x0081e40000100a00 */
[----:B0-----:R-:W-:-:S02]  /*1f3e0*/  IMAD.MOV.U32 R26, RZ, RZ, R0 ;  /* 0x000000ffff1a7224 */ /* 0x001fc400078e0000 */
[----:B------:R-:W3:Y:S04]  /*1f3f0*/  LDL.LU R0, [R1+0x2288] ;  /* 0x0022880001007983 */ /* 0x000ee80000300800 */
[----:B------:R-:W3:Y:S04]  /*1f400*/  LDL R27, [R1+0xc] ;  /* 0x00000c00011b7983 */ /* 0x000ee80000100800 */
[----:B--2---:R0:W-:Y:S01]  /*1f410*/  STL.64 [R1+0x2218], R24 ;  /* 0x0022181801007387 */ /* 0x0041e20000100a00 */
[----:B------:R-:W-:Y:S02]  /*1f420*/  IMAD R6, R6, 0x100, R21 ;  /* 0x0000010006067824 */ /* 0x000fe400078e0215 */
[----:B------:R-:W-:-:S02]  /*1f430*/  IMAD R7, R7, 0x100, R20 ;  /* 0x0000010007077824 */ /* 0x000fc400078e0214 */
[----:B----4-:R-:W-:Y:S02]  /*1f440*/  IMAD R4, R4, 0x100, R22 ;  /* 0x0000010004047824 */ /* 0x010fe400078e0216 */
[----:B------:R-:W-:Y:S01]  /*1f450*/  IMAD R5, R5, 0x100, R23 ;  /* 0x0000010005057824 */ /* 0x000fe200078e0217 */
[----:B0-----:R-:W2:Y:S01]  /*1f460*/  LDL R24, [R1+0x10] ;  /* 0x0000100001187983 */ /* 0x001ea20000100800 */
[----:B------:R-:W-:-:S03]  /*1f470*/  IMAD.MOV.U32 R25, RZ, RZ, R2 ;  /* 0x000000ffff197224 */ /* 0x000fc600078e0002 */
[----:B------:R-:W4:Y:S04]  /*1f480*/  LDL.LU R2, [R1+0x2284] ;  /* 0x0022840001027983 */ /* 0x000f280000300800 */
[----:B---3--:R0:W-:Y:S02]  /*1f490*/  STL.64 [R1+0x2240], R26 ;  /* 0x0022401a01007387 */ /* 0x0081e40000100a00 */
[----:B0-----:R-:W-:Y:S02]  /*1f4a0*/  IMAD.MOV.U32 R26, RZ, RZ, R3 ;  /* 0x000000ffff1a7224 */ /* 0x001fe400078e0003 */
[----:B------:R-:W4:Y:S04]  /*1f4b0*/  LDL.LU R3, [R1+0x2280] ;  /* 0x0022800001037983 */ /* 0x000f280000300800 */
[----:B------:R-:W3:Y:S04]  /*1f4c0*/  LDL.LU.64 R20, [R1+0x440] ;  /* 0x0004400001147983 */ /* 0x000ee80000300a00 */
[----:B------:R-:W2:Y:S04]  /*1f4d0*/  LDL.LU.64 R22, [R1+0x448] ;  /* 0x0004480001167983 */ /* 0x000ea80000300a00 */
[----:B--2---:R-:W-:Y:S04]  /*1f4e0*/  STL.64 [R1+0x2278], R22 ;  /* 0x0022781601007387 */ /* 0x004fe80000100a00 */
[----:B---3--:R0:W-:Y:S04]  /*1f4f0*/  STL.64 [R1+0x2270], R20 ;  /* 0x0022701401007387 */ /* 0x0081e80000100a00 */
[----:B0-----:R-:W4:Y:S04]  /*1f500*/  LDL.LU.64 R20, [R1+0x810] ;  /* 0x0008100001147983 */ /* 0x001f280000300a00 */
[----:B------:R-:W4:Y:S04]  /*1f510*/  LDL.LU.64 R22, [R1+0x818] ;  /* 0x0008180001167983 */ /* 0x000f280000300a00 */
[----:B------:R0:W-:Y:S04]  /*1f520*/  STL.64 [R1+0x2238], R24 ;  /* 0x0022381801007387 */ /* 0x0001e80000100a00 */
[----:B0-----:R-:W2:Y:S04]  /*1f530*/  LDL.64 R24, [R1+0x20] ;  /* 0x0000200001187983 */ /* 0x001ea80000100a00 */
[----:B------:R-:W3:Y:S04]  /*1f540*/  LDL.LU.64 R12, [R1+0x3c0] ;  /* 0x0003c000010c7983 */ /* 0x000ee80000300a00 */
[----:B------:R-:W4:Y:S04]  /*1f550*/  LDL.LU.64 R14, [R1+0x3c8] ;  /* 0x0003c800010e7983 */ /* 0x000f280000300a00 */
[----:B----4-:R-:W-:Y:S04]  /*1f560*/  STL.64 [R1+0x21f0], R14 ;  /* 0x0021f00e01007387 */ /* 0x010fe80000100a00 */
[----:B---3--:R0:W-:Y:S04]  /*1f570*/  STL.64 [R1+0x21e8], R12 ;  /* 0x0021e80c01007387 */ /* 0x0081e80000100a00 */
[----:B0-----:R-:W3:Y:S04]  /*1f580*/  LDL.LU.64 R12, [R1+0x3d0] ;  /* 0x0003d000010c7983 */ /* 0x001ee80000300a00 */
[----:B------:R-:W4:Y:S04]  /*1f590*/  LDL.LU.64 R14, [R1+0x3d8] ;  /* 0x0003d800010e7983 */ /* 0x000f280000300a00 */
[----:B----4-:R-:W-:Y:S04]  /*1f5a0*/  STL.64 [R1+0x2230], R14 ;  /* 0x0022300e01007387 */ /* 0x010fe80000100a00 */
[----:B---3--:R0:W-:Y:S04]  /*1f5b0*/  STL.64 [R1+0x2228], R12 ;  /* 0x0022280c01007387 */ /* 0x0081e80000100a00 */
[----:B0-----:R-:W3:Y:S04]  /*1f5c0*/  LDL.LU.64 R12, [R1+0x400] ;  /* 0x00040000010c7983 */ /* 0x001ee80000300a00 */
[----:B------:R-:W4:Y:S01]  /*1f5d0*/  LDL.LU.64 R14, [R1+0x408] ;  /* 0x00040800010e7983 */ /* 0x000f220000300a00 */
[----:B------:R-:W-:Y:S03]  /*1f5e0*/  HMMA.16816.F32 R20, R16, R2, R20 ;  /* 0x000000021014723c */ /* 0x000fe60000001814 */
[----:B----4-:R-:W-:Y:S04]  /*1f5f0*/  STL.64 [R1+0x2250], R14 ;  /* 0x0022500e01007387 */ /* 0x010fe80000100a00 */
[----:B---3--:R0:W-:Y:S04]  /*1f600*/  STL.64 [R1+0x2248], R12 ;  /* 0x0022480c01007387 */ /* 0x0081e80000100a00 */
[----:B0-----:R-:W3:Y:S04]  /*1f610*/  LDL.LU.64 R12, [R1+0x420] ;  /* 0x00042000010c7983 */ /* 0x001ee80000300a00 */
[----:B------:R-:W4:Y:S04]  /*1f620*/  LDL.LU.64 R14, [R1+0x428] ;  /* 0x00042800010e7983 */ /* 0x000f280000300a00 */
[----:B----4-:R-:W-:Y:S04]  /*1f630*/  STL.64 [R1+0x2260], R14 ;  /* 0x0022600e01007387 */ /* 0x010fe80000100a00 */
[----:B---3--:R0:W-:Y:S04]  /*1f640*/  STL.64 [R1+0x2258], R12 ;  /* 0x0022580c01007387 */ /* 0x0081e80000100a00 */
[----:B0-----:R-:W2:Y:S04]  /*1f650*/  LDL.LU.64 R12, [R1+0x430] ;  /* 0x00043000010c7983 */ /* 0x001ea80000300a00 */
[----:B------:R-:W2:Y:S04]  /*1f660*/  LDL.LU.64 R14, [R1+0x438] ;  /* 0x00043800010e7983 */ /* 0x000ea80000300a00 */
[----:B------:R0:W-:Y:S04]  /*1f670*/  STL.64 [R1+0x21a8], R10 ;  /* 0x0021a80a01007387 */ /* 0x0001e80000100a00 */
[----:B0-----:R-:W3:Y:S04]  /*1f680*/  LDL.64 R10, [R1] ;  /* 0x00000000010a7983 */ /* 0x001ee80000100a00 */
[----:B------:R0:W-:Y:S04]  /*1f690*/  STL.64 [R1+0x21a0], R8 ;  /* 0x0021a00801007387 */ /* 0x0001e80000100a00 */
[----:B0-----:R-:W4:Y:S04]  /*1f6a0*/  LDL.64 R8, [R1+0x28] ;  /* 0x0000280001087983 */ /* 0x001f280000100a00 */
        /* <DEDUP_REMOVED lines=8> */
[----:B--2---:R-:W-:Y:S06]  /*1f730*/  HMMA.16816.F32 R12, R4, R24, R12 ;  /* 0x00000018040c723c */ /* 0x004fec000000180c */
[----:B----4-:R-:W-:Y:S01]  /*1f740*/  HMMA.16816.F32 R16, R16, R8, R20 ;  /* 0x000000081010723c */ /* 0x010fe20000001814 */
[----:B------:R-:W2:-:S15]  /*1f750*/  LDL.LU.64 R22, [R1+0x2268] ;  /* 0x0022680001167983 */ /* 0x000e9e0000300a00 */
[----:B------:R-:W-:-:S07]  /*1f760*/  NOP ;  /* 0x0000000000007918 */ /* 0x000fce0000000000 */
[----:B------:R0:W-:Y:S04]  /*1f770*/  STL.64 [R1+0x440], R16 ;  /* 0x0004401001007387 */ /* 0x0001e80000100a00 */
[----:B------:R1:W-:Y:S04]  /*1f780*/  STL.64 [R1+0x448], R18 ;  /* 0x0004481201007387 */ /* 0x0003e80000100a00 */
[----:B0-----:R-:W4:Y:S04]  /*1f790*/  LDL.LU.64 R16, [R1+0x410] ;  /* 0x0004100001107983 */ /* 0x001f280000300a00 */
[----:B-1----:R-:W4:Y:S04]  /*1f7a0*/  LDL.LU.64 R18, [R1+0x418] ;  /* 0x0004180001127983 */ /* 0x002f280000300a00 */
[----:B------:R-:W-:Y:S04]  /*1f7b0*/  STL.64 [R1+0x430], R12 ;  /* 0x0004300c01007387 */ /* 0x000fe80000100a00 */
[----:B------:R0:W-:Y:S04]  /*1f7c0*/  STL.64 [R1+0x438], R14 ;  /* 0x0004380e01007387 */ /* 0x0001e80000100a00 */
[----:B0-----:R-:W3:Y:S04]  /*1f7d0*/  LDL.LU.64 R14, [R1+0x2260] ;  /* 0x00226000010e7983 */ /* 0x001ee80000300a00 */
[----:B------:R-:W3:Y:S01]  /*1f7e0*/  LDL.LU.64 R12, [R1+0x2258] ;  /* 0x00225800010c7983 */ /* 0x000ee20000300a00 */
[----:B------:R-:W-:-:S02]  /*1f7f0*/  IMAD.MOV.U32 R27, RZ, RZ, R0 ;  /* 0x000000ffff1b7224 */ /* 0x000fc400078e0000 */
[----:B------:R-:W-:Y:S02]  /*1f800*/  IMAD.MOV.U32 R20, RZ, RZ, R8 ;  /* 0x000000ffff147224 */ /* 0x000fe400078e0008 */
[----:B------:R-:W-:Y:S02]  /*1f810*/  IMAD.MOV.U32 R21, RZ, RZ, R9 ;  /* 0x000000ffff157224 */ /* 0x000fe400078e0009 */
[----:B------:R-:W-:Y:S02]  /*1f820*/  IMAD.MOV.U32 R9, RZ, RZ, R24 ;  /* 0x000000ffff097224 */ /* 0x000fe400078e0018 */
[----:B------:R-:W-:Y:S02]  /*1f830*/  IMAD.MOV.U32 R8, RZ, RZ, R25 ;  /* 0x000000ffff087224 */ /* 0x000fe400078e0019 */
[----:B---3--:R-:W-:Y:S01]  /*1f840*/  HMMA.16816.F32 R24, R4, R26, R12 ;  /* 0x0000001a0418723c */ /* 0x008fe2000000180c */
[----:B------:R-:W3:Y:S04]  /*1f850*/  LDL.LU.64 R14, [R1+0x2250] ;  /* 0x00225000010e7983 */ /* 0x000ee80000300a00 */
[----:B------:R-:W3:-:S15]  /*1f860*/  LDL.LU.64 R12, [R1+0x2248] ;  /* 0x00224800010c7983 */ /* 0x000ede0000300a00 */
[----:B------:R-:W-:-:S03]  /*1f870*/  NOP ;  /* 0x0000000000007918 */ /* 0x000fc60000000000 */
[----:B------:R-:W-:Y:S04]  /*1f880*/  STL.64 [R1+0x420], R24 ;  /* 0x0004201801007387 */ /* 0x000fe80000100a00 */
[----:B------:R0:W-:Y:S04]  /*1f890*/  STL.64 [R1+0x428], R26 ;  /* 0x0004281a01007387 */ /* 0x0001e80000100a00 */
[----:B0-----:R-:W3:Y:S04]  /*1f8a0*/  LDL.LU.64 R26, [R1+0x2240] ;  /* 0x00224000011a7983 */ /* 0x001ee80000300a00 */
[----:B------:R-:W4:Y:S02]  /*1f8b0*/  LDL.LU.64 R24, [R1+0x2238] ;  /* 0x0022380001187983 */ /* 0x000f240000300a00 */
[C---:B----4-:R-:W-:Y:S06]  /*1f8c0*/  HMMA.16816.F32 R16, R4.reuse, R24, R16 ;  /* 0x000000180410723c */ /* 0x050fec0000001810 */
[----:B---3--:R-:W-:-:S15]  /*1f8d0*/  HMMA.16816.F32 R24, R4, R26, R12 ;  /* 0x0000001a0418723c */ /* 0x008fde000000180c */
[----:B------:R-:W-:-:S02]  /*1f8e0*/  NOP ;  /* 0x0000000000007918 */ /* 0x000fc40000000000 */
[----:B------:R0:W-:Y:S04]  /*1f8f0*/  STL.64 [R1+0x410], R16 ;  /* 0x0004101001007387 */ /* 0x0001e80000100a00 */
[----:B------:R-:W-:Y:S04]  /*1f900*/  STL.64 [R1+0x418], R18 ;  /* 0x0004181201007387 */ /* 0x000fe80000100a00 */
[----:B0-----:R-:W3:Y:S04]  /*1f910*/  LDL.LU R16, [R1+0x106c] ;  /* 0x00106c0001107983 */ /* 0x001ee80000300800 */
[----:B------:R-:W4:Y:S04]  /*1f920*/  LDL.LU R17, [R1+0x1074] ;  /* 0x0010740001117983 */ /* 0x000f280000300800 */
[----:B------:R-:W2:Y:S04]  /*1f930*/  LDL.LU.64 R14, [R1+0x2230] ;  /* 0x00223000010e7983 */ /* 0x000ea80000300a00 */
[----:B------:R-:W2:Y:S04]  /*1f940*/  LDL.LU.64 R12, [R1+0x2228] ;  /* 0x00222800010c7983 */ /* 0x000ea80000300a00 */
        /* <DEDUP_REMOVED lines=15> */
[----:B------:R-:W3:Y:S01]  /*1fa40*/  LDL.LU.64 R24, [R1+0x21f8] ;  /* 0x0021f80001187983 */ /* 0x000ee20000300a00 */
[----:B--2---:R-:W-:-:S15]  /*1fa50*/  HMMA.16816.F32 R12, R4, R26, R12 ;  /* 0x0000001a040c723c */ /* 0x004fde000000180c */
[----:B------:R-:W-:-:S08]  /*1fa60*/  NOP ;  /* 0x0000000000007918 */ /* 0x000fd00000000000 */
[----:B------:R-:W-:Y:S04]  /*1fa70*/  STL.64 [R1+0x3d0], R12 ;  /* 0x0003d00c01007387 */ /* 0x000fe80000100a00 */
[----:B------:R0:W-:Y:S04]  /*1fa80*/  STL.64 [R1+0x3d8], R14 ;  /* 0x0003d80e01007387 */ /* 0x0001e80000100a00 */
[----:B0-----:R-:W3:Y:S04]  /*1fa90*/  LDL.LU.64 R14, [R1+0x21f0] ;  /* 0x0021f000010e7983 */ /* 0x001ee80000300a00 */
[----:B------:R-:W3:Y:S04]  /*1faa0*/  LDL.LU.64 R12, [R1+0x21e8] ;  /* 0x0021e800010c7983 */ /* 0x000ee80000300a00 */
[----:B------:R0:W-:Y:S04]  /*1fab0*/  STL.64 [R1+0x2130], R26 ;  /* 0x0021301a01007387 */ /* 0x0001e80000100a00 */
[----:B0-----:R-:W2:Y:S01]  /*1fac0*/  LDL.LU.64 R26, [R1+0x18] ;  /* 0x00001800011a7983 */ /* 0x001ea20000300a00 */
[----:B---3--:R-:W-:-:S15]  /*1fad0*/  HMMA.16816.F32 R12, R4, R24, R12 ;  /* 0x00000018040c723c */ /* 0x008fde000000180c */
[----:B------:R-:W-:-:S08]  /*1fae0*/  NOP ;  /* 0x0000000000007918 */ /* 0x000fd00000000000 */
[----:B------:R0:W-:Y:S04]  /*1faf0*/  STL.64 [R1+0x3c0], R12 ;  /* 0x0003c00c01007387 */ /* 0x0001e80000100a00 */
[----:B------:R1:W-:Y:S04]  /*1fb00*/  STL.64 [R1+0x3c8], R14 ;  /* 0x0003c80e01007387 */ /* 0x0003e80000100a00 */
[----:B------:R3:W-:Y:S04]  /*1fb10*/  STL.64 [R1+0x2128], R24 ;  /* 0x0021281801007387 */ /* 0x0007e80000100a00 */
[----:B0-----:R-:W4:Y:S04]  /*1fb20*/  LDL.LU.64 R12, [R1+0x3a0] ;  /* 0x0003a000010c7983 */ /* 0x001f280000300a00 */
[----:B-1----:R-:W2:Y:S01]  /*1fb30*/  LDL.LU.64 R14, [R1+0x3a8] ;  /* 0x0003a800010e7983 */ /* 0x002ea20000300a00 */
[----:B---3--:R-:W-:-:S02]  /*1fb40*/  IMAD.MOV.U32 R24, RZ, RZ, R9 ;  /* 0x000000ffff187224 */ /* 0x008fc400078e0009 */
[----:B------:R-:W-:Y:S02]  /*1fb50*/  IMAD.MOV.U32 R25, RZ, RZ, R8 ;  /* 0x000000ffff197224 */ /* 0x000fe400078e0008 */
[----:B------:R-:W-:Y:S01]  /*1fb60*/  IMAD.MOV.U32 R0, RZ, RZ, R11 ;  /* 0x000000ffff007224 */ /* 0x000fe200078e000b */
[----:B--2---:R-:W-:Y:S04]  /*1fb70*/  STL.64 [R1+0x21d8], R14 ;  /* 0x0021d80e01007387 */ /* 0x004fe80000100a00 */
[----:B----4-:R0:W-:Y:S04]  /*1fb80*/  STL.64 [R1+0x21d0], R12 ;  /* 0x0021d00c01007387 */ /* 0x0101e80000100a00 */
[----:B0-----:R-:W2:Y:S04]  /*1fb90*/  LDL.LU.64 R12, [R1+0x3b0] ;  /* 0x0003b000010c7983 */ /* 0x001ea80000300a00 */
[----:B------:R-:W2:Y:S04]  /*1fba0*/  LDL.LU.64 R14, [R1+0x3b8] ;  /* 0x0003b800010e7983 */ /* 0x000ea80000300a00 */
[----:B------:R-:W3:Y:S04]  /*1fbb0*/  LDL.LU.64 R8, [R1+0x380] ;  /* 0x0003800001087983 */ /* 0x000ee80000300a00 */
[----:B------:R-:W4:Y:S01]  /*1fbc0*/  LDL.LU.64 R10, [R1+0x388] ;  /* 0x00038800010a7983 */ /* 0x000f220000300a00 */
[----:B--2---:R-:W-:Y:S03]  /*1fbd0*/  HMMA.16816.F32 R12, R4, R22, R12 ;  /* 0x00000016040c723c */ /* 0x004fe6000000180c */
[----:B----4-:R-:W-:Y:S04]  /*1fbe0*/  STL.64 [R1+0x21b8], R10 ;  /* 0x0021b80a01007387 */ /* 0x010fe80000100a00 */
[----:B---3--:R0:W-:Y:S04]  /*1fbf0*/  STL.64 [R1+0x21b0], R8 ;  /* 0x0021b00801007387 */ /* 0x0081e80000100a00 */
[----:B0-----:R-:W2:Y:S04]  /*1fc00*/  LDL.LU.64 R8, [R1+0x390] ;  /* 0x0003900001087983 */ /* 0x001ea80000300a00 */
[----:B------:R-:W2:Y:S04]  /*1fc10*/  LDL.LU.64 R10, [R1+0x398] ;  /* 0x00039800010a7983 */ /* 0x000ea80000300a00 */
[----:B------:R0:W-:Y:S02]  /*1fc20*/  STL.64 [R1+0x2160], R26 ;  /* 0x0021601a01007387 */ /* 0x0001e40000100a00 */
[----:B0-----:R-:W-:-:S02]  /*1fc30*/  IMAD.MOV.U32 R26, RZ, RZ, R20 ;  /* 0x000000ffff1a7224 */ /* 0x001fc400078e0014 */
[----:B------:R-:W-:Y:S01]  /*1fc40*/  IMAD.MOV.U32 R27, RZ, RZ, R21 ;  /* 0x000000ffff1b7224 */ /* 0x000fe200078e0015 */
[----:B------:R-:W3:Y:S04]  /*1fc50*/  LDL.LU R20, [R1+0x21e4] ;  /* 0x0021e40001147983 */ /* 0x000ee80000300800 */
[----:B------:R-:W3:Y:S04]  /*1fc60*/  LDL.LU R21, [R1+0x21e0] ;  /* 0x0021e00001157983 */ /* 0x000ee80000300800 */
[----:B------:R-:W4:Y:S04]  /*1fc70*/  LDL.LU R18, [R1+0x107c] ;  /* 0x00107c0001127983 */ /* 0x000f280000300800 */
[----:B------:R-:W4:Y:S04]  /*1fc80*/  LDL.LU R19, [R1+0x1084] ;  /* 0x0010840001137983 */ /* 0x000f280000300800 */
[----:B------:R-:W-:Y:S04]  /*1fc90*/  STL.64 [R1+0x2188], R26 ;  /* 0x0021881a01007387 */ /* 0x000fe80000100a00 */
[----:B------:R0:W-:Y:S04]  /*1fca0*/  STL.64 [R1+0x2180], R24 ;  /* 0x0021801801007387 */ /* 0x0001e80000100a00 */
[----:B0-----:R-:W4:Y:S04]  /*1fcb0*/  LDL.LU.64 R24, [R1+0x370] ;  /* 0x0003700001187983 */ /* 0x001f280000300a00 */
[----:B------:R-:W4:Y:S04]  /*1fcc0*/  LDL.LU.64 R26, [R1+0x378] ;  /* 0x00037800011a7983 */ /* 0x000f280000300a00 */
        /* <DEDUP_REMOVED lines=12> */
[----:B------:R-:W4:Y:S04]  /*1fd90*/  LDL.LU R23, [R1+0x1078] ;  /* 0x0010780001177983 */ /* 0x000f280000300800 */
[----:B------:R-:W-:Y:S01]  /*1fda0*/  STL.64 [R1+0x2108], R20 ;  /* 0x0021081401007387 */ /* 0x000fe20000100a00 */
        /* <DEDUP_REMOVED lines=10> */
[----:B0-----:R-:W4:Y:S04]  /*1fe50*/  LDL.LU.64 R10, [R1+0x21a8] ;  /* 0x0021a800010a7983 */ /* 0x001f280000300a00 */
[----:B------:R-:W2:Y:S04]  /*1fe60*/  LDL.LU.64 R8, [R1+0x21a0] ;  /* 0x0021a00001087983 */ /* 0x000ea80000300a00 */
[----:B------:R-:W-:Y:S04]  /*1fe70*/  STL [R1+0x20e0], R12 ;  /* 0x0020e00c01007387 */ /* 0x000fe80000100800 */
[----:B------:R-:W-:Y:S04]  /*1fe80*/  STL [R1+0x20dc], R13 ;  /* 0x0020dc0d01007387 */ /* 0x000fe80000100800 */
[----:B------:R4:W-:Y:S02]  /*1fe90*/  STL.64 [R1+0x2168], R14 ;  /* 0x0021680e01007387 */ /* 0x0009e40000100a00 */
[----:B----4-:R-:W-:Y:S02]  /*1fea0*/  HMMA.16816.F32 R12, R4, R10, R24 ;  /* 0x0000000a040c723c */ /* 0x010fe40000001818 */
[----:B------:R-:W3:Y:S04]  /*1feb0*/  LDL.LU.64 R24, [R1+0x7f0] ;  /* 0x0007f00001187983 */ /* 0x000ee80000300a00 */
[----:B------:R-:W4:-:S15]  /*1fec0*/  LDL.LU.64 R26, [R1+0x7f8] ;  /* 0x0007f800011a7983 */ /* 0x000f1e0000300a00 */
[----:B------:R-:W-:-:S02]  /*1fed0*/  NOP ;  /* 0x0000000000007918 */ /* 0x000fc40000000000 */
[----:B------:R-:W-:Y:S04]  /*1fee0*/  STL.64 [R1+0x370], R12 ;  /* 0x0003700c01007387 */ /* 0x000fe80000100a00 */
[----:B------:R-:W-:Y:S04]  /*1fef0*/  STL.64 [R1+0x378], R14 ;  /* 0x0003780e01007387 */ /* 0x000fe80000100a00 */
[----:B----4-:R-:W-:Y:S04]  /*1ff00*/  STL.64 [R1+0x2198], R26 ;  /* 0x0021981a01007387 */ /* 0x010fe80000100a00 */
[----:B---3--:R0:W-:Y:S04]  /*1ff10*/  STL.64 [R1+0x2190], R24 ;  /* 0x0021901801007387 */ /* 0x0081e80000100a00 */
[----:B0-----:R-:W2:Y:S04]  /*1ff20*/  LDL.LU.64 R24, [R1+0x800] ;  /* 0x0008000001187983 */ /* 0x001ea80000300a00 */
[----:B------:R-:W2:Y:S04]  /*1ff30*/  LDL.LU.64 R26, [R1+0x808] ;  /* 0x00080800011a7983 */ /* 0x000ea80000300a00 */
[----:B------:R-:W3:Y:S04]  /*1ff40*/  LDL.LU.64 R12, [R1+0x350] ;  /* 0x00035000010c7983 */ /* 0x000ee80000300a00 */
[----:B------:R-:W4:Y:S01]  /*1ff50*/  LDL.LU.64 R14, [R1+0x358] ;  /* 0x00035800010e7983 */ /* 0x000f220000300a00 */
[----:B------:R-:W-:-:S02]  /*1ff60*/  IMAD R16, R16, 0x100, R22 ;  /* 0x0000010010107824 */ /* 0x000fc400078e0216 */
[----:B------:R-:W-:Y:S01]  /*1ff70*/  IMAD R17, R17, 0x100, R23 ;  /* 0x0000010011117824 */ /* 0x000fe200078e0217 */
[C---:B--2---:R-:W-:Y:S01]  /*1ff80*/  HMMA.16816.F32 R24, R4.reuse, R8, R24 ;  /* 0x000000080418723c */ /* 0x044fe20000001818 */
[----:B----4-:R-:W-:Y:S04]  /*1ff90*/  STL.64 [R1+0x2178], R14 ;  /* 0x0021780e01007387 */ /* 0x010fe80000100a00 */
[----:B---3--:R0:W-:Y:S04]  /*1ffa0*/  STL.64 [R1+0x2170], R12 ;  /* 0x0021700c01007387 */ /* 0x0081e80000100a00 */
[----:B0-----:R-:W2:Y:S04]  /*1ffb0*/  LDL.LU.64 R12, [R1+0x360] ;  /* 0x00036000010c7983 */ /* 0x001ea80000300a00 */
[----:B------:R-:W2:Y:S04]  /*1ffc0*/  LDL.LU.64 R14, [R1+0x368] ;  /* 0x00036800010e7983 */ /* 0x000ea80000300a00 */
[----:B------:R-:W3:Y:S04]  /*1ffd0*/  LDL.LU.64 R20, [R1+0x340] ;  /* 0x0003400001147983 */ /* 0x000ee80000300a00 */
[----:B------:R-:W3:Y:S04]  /*1ffe0*/  LDL.LU.64 R22, [R1+0x348] ;  /* 0x0003480001167983 */ /* 0x000ee80000300a00 */
[----:B------:R0:W-:Y:S04]  /*1fff0*/  STL [R1+0x20d8], R10 ;  /* 0x0020d80a01007387 */ /* 0x0001e80000100800 */
[----:B0-----:R-:W4:Y:S04]  /*20000*/  LDL.LU R10, [R1+0x1088] ;  /* 0x00108800010a7983 */ /* 0x001f280000300800 */
[----:B------:R0:W-:Y:S04]  /*20010*/  STL [R1+0x20d4], R11 ;  /* 0x0020d40b01007387 */ /* 0x0001e80000100800 */
[----:B0-----:R-:W2:Y:S04]  /*20020*/  LDL.LU R11, [R1+0x1080] ;  /* 0x00108000010b7983 */ /* 0x001ea80000300800 */
        /* <DEDUP_REMOVED lines=9> */
[----:B------:R-:W3:Y:S01]  /*200c0*/  LDL.LU.64 R24, [R1+0x2180] ;  /* 0x0021800001187983 */ /* 0x000ee20000300a00 */
[----:B--2---:R-:W-:-:S02]  /*200d0*/  IMAD R18, R18, 0x100, R11 ;  /* 0x0000010012127824 */ /* 0x004fc400078e020b */
[----:B----4-:R-:W-:Y:S01]  /*200e0*/  IMAD R19, R19, 0x100, R10 ;  /* 0x0000010013137824 */ /* 0x010fe200078e020a */
[----:B---3--:R-:W-:Y:S01]  /*200f0*/  HMMA.16816.F32 R4, R4, R26, R12 ;  /* 0x0000001a0404723c */ /* 0x008fe2000000180c */
[----:B------:R-:W2:Y:S04]  /*20100*/  LDL.LU.64 R14, [R1+0x2178] ;  /* 0x00217800010e7983 */ /* 0x000ea80000300a00 */
[----:B------:R-:W2:-:S15]  /*20110*/  LDL.LU.64 R12, [R1+0x2170] ;  /* 0x00217000010c7983 */ /* 0x000e9e0000300a00 */
[----:B------:R-:W-:-:S03]  /*20120*/  NOP ;  /* 0x0000000000007918 */ /* 0x000fc60000000000 */
[----:B------:R0:W-:Y:S04]  /*20130*/  STL.64 [R1+0x360], R4 ;  /* 0x0003600401007387 */ /* 0x0001e80000100a00 */
[----:B------:R1:W-:Y:S01]  /*20140*/  STL.64 [R1+0x368], R6 ;  /* 0x0003680601007387 */ /* 0x0003e20000100a00 */
[----:B------:R-:W-:Y:S02]  /*20150*/  F2FP.F16.E5M2.UNPACK_B R16, R16 ;  /* 0x00000010ff10723e */ /* 0x000fe400020004ff */
[----:B------:R-:W-:Y:S02]  /*20160*/  F2FP.F16.E5M2.UNPACK_B R17, R17 ;  /* 0x00000011ff11723e */ /* 0x000fe400020004ff */
[----:B------:R-:W-:Y:S02]  /*20170*/  F2FP.F16.E5M2.UNPACK_B R18, R18 ;  /* 0x00000012ff12723e */ /* 0x000fe400020004ff */
[----:B------:R-:W-:Y:S01]  /*20180*/  F2FP.F16.E5M2.UNPACK_B R19, R19 ;  /* 0x00000013ff13723e */ /* 0x000fe200020004ff */
[----:B0-----:R-:W3:Y:S04]  /*20190*/  LDL R4, [R1+0x8] ;  /* 0x0000080001047983 */ /* 0x001ee80000100800 */
[----:B-1----:R-:W4:Y:S01]  /*201a0*/  LDL R6, [R1] ;  /* 0x0000000001067983 */ /* 0x002f220000100800 */
[----:B------:R-:W-:-:S03]  /*201b0*/  IMAD.MOV.U32 R7, RZ, RZ, R0 ;  /* 0x000000ffff077224 */ /* 0x000fc600078e0000 */
[----:B------:R-:W3:Y:S01]  /*201c0*/  LDL R5, [R1+0xc] ;  /* 0x00000c0001057983 */ /* 0x000ee20000100800 */
[----:B--2---:R-:W-:Y:S03]  /*201d0*/  HMMA.16816.F32 R24, R16, R24, R12 ;  /* 0x000000181018723c */ /* 0x004fe6000000180c */
[----:B----4-:R0:W-:Y:S04]  /*201e0*/  STL.64 [R1+0x2148], R6 ;  /* 0x0021480601007387 */ /* 0x0101e80000100a00 */
[----:B0-----:R-:W2:Y:S04]  /*201f0*/  LDL.LU.64 R6, [R1+0x10] ;  /* 0x0000100001067983 */ /* 0x001ea80000300a00 */
[----:B------:R-:W4:-:S12]  /*20200*/  LDL.LU.64 R14, [R1+0x2168] ;  /* 0x00216800010e7983 */ /* 0x000f180000300a00 */
[----:B------:R-:W-:Y:S04]  /*20210*/  STL.64 [R1+0x350], R24 ;  /* 0x0003501801007387 */ /* 0x000fe80000100a00 */
[----:B------:R0:W-:Y:S04]  /*20220*/  STL.64 [R1+0x358], R26 ;  /* 0x0003581a01007387 */ /* 0x0001e80000100a00 */
[----:B0-----:R-:W3:Y:S02]  /*20230*/  LDL.LU.64 R26, [R1+0x2160] ;  /* 0x00216000011a7983 */ /* 0x001ee40000300a00 */
[----:B---3--:R-:W-:Y:S06]  /*20240*/  HMMA.16816.F32 R20, R16, R26, R20 ;  /* 0x0000001a1014723c */ /* 0x008fec0000001814 */
[----:B------:R-:W-:-:S02]  /*20250*/  IMAD.MOV.U32 R10, RZ, RZ, R26 ;  /* 0x000000ffff0a7224 */ /* 0x000fc400078e001a */
[----:B------:R-:W-:-:S15]  /*20260*/  IMAD.MOV.U32 R11, RZ, RZ, R27 ;  /* 0x000000ffff0b7224 */ /* 0x000fde00078e001b */
[----:B------:R-:W-:Y:S04]  /*20270*/  STL.64 [R1+0x340], R20 ;  /* 0x0003401401007387 */ /* 0x000fe80000100a00 */
[----:B------:R-:W-:Y:S04]  /*20280*/  STL.64 [R1+0x348], R22 ;  /* 0x0003481601007387 */ /* 0x000fe80000100a00 */
[----:B------:R-:W3:Y:S04]  /*20290*/  LDL.LU.64 R24, [R1+0x300] ;  /* 0x0003000001187983 */ /* 0x000ee80000300a00 */
[----:B------:R-:W2:Y:S04]  /*202a0*/  LDL.LU.64 R26, [R1+0x308] ;  /* 0x00030800011a7983 */ /* 0x000ea80000300a00 */
[----:B--2---:R-:W-:Y:S04]  /*202b0*/  STL.64 [R1+0x2140], R26 ;  /* 0x0021401a01007387 */ /* 0x004fe80000100a00 */
[----:B---3--:R0:W-:Y:S04]  /*202c0*/  STL.64 [R1+0x2138], R24 ;  /* 0x0021381801007387 */ /* 0x0081e80000100a00 */
[----:B0-----:R-:W2:Y:S04]  /*202d0*/  LDL.LU.64 R24, [R1+0x310] ;  /* 0x0003100001187983 */ /* 0x001ea80000300a00 */
[----:B------:R-:W3:Y:S04]  /*202e0*/  LDL.LU.64 R26, [R1+0x318] ;  /* 0x00031800011a7983 */ /* 0x000ee80000300a00 */
[----:B---3--:R-:W-:Y:S04]  /*202f0*/  STL.64 [R1+0x2158], R26 ;  /* 0x0021581a01007387 */ /* 0x008fe80000100a00 */
[----:B--2---:R0:W-:Y:S04]  /*20300*/  STL.64 [R1+0x2150], R24 ;  /* 0x0021501801007387 */ /* 0x0041e80000100a00 */
[----:B0-----:R-:W2:Y:S04]  /*20310*/  LDL.LU.64 R24, [R1+0x320] ;  /* 0x0003200001187983 */ /* 0x001ea80000300a00 */
[----:B------:R-:W2:Y:S04]  /*20320*/  LDL.LU.64 R26, [R1+0x328] ;  /* 0x00032800011a7983 */ /* 0x000ea80000300a00 */
[----:B------:R-:W3:Y:S04]  /*20330*/  LDL.LU.64 R20, [R1+0x2e0] ;  /* 0x0002e00001147983 */ /* 0x000ee80000300a00 */
[----:B------:R-:W4:Y:S04]  /*20340*/  LDL.LU.64 R22, [R1+0x2e8] ;  /* 0x0002e80001167983 */ /* 0x000f280000300a00 */
[----:B----4-:R-:W-:Y:S04]  /*20350*/  STL.64 [R1+0x2120], R22 ;  /* 0x0021201601007387 */ /* 0x010fe80000100a00 */
[----:B---3--:R0:W-:Y:S04]  /*20360*/  STL.64 [R1+0x2118], R20 ;  /* 0x0021181401007387 */ /* 0x0081e80000100a00 */
[----:B0-----:R-:W3:Y:S04]  /*20370*/  LDL.LU.64 R20, [R1+0x2f0] ;  /* 0x0002f00001147983 */ /* 0x001ee80000300a00 */
[----:B------:R-:W3:Y:S04]  /*20380*/  LDL.LU.64 R22, [R1+0x2f8] ;  /* 0x0002f80001167983 */ /* 0x000ee80000300a00 */
[----:B------:R-:W-:Y:S04]  /*20390*/  STL.64 [R1+0x20f0], R10 ;  /* 0x0020f00a01007387 */ /* 0x000fe80000100a00 */
[----:B------:R0:W-:Y:S04]  /*203a0*/  STL.64 [R1+0x20e8], R8 ;  /* 0x0020e80801007387 */ /* 0x0001e80000100a00 */
[----:B0-----:R-:W4:Y:S04]  /*203b0*/  LDL.LU.64 R8, [R1+0x330] ;  /* 0x0003300001087983 */ /* 0x001f280000300a00 */
[----:B------:R-:W4:Y:S01]  /*203c0*/  LDL.LU.64 R10, [R1+0x338] ;  /* 0x00033800010a7983 */ /* 0x000f220000300a00 */
[----:B------:R-:W-:-:S02]  /*203d0*/  IMAD.MOV.U32 R12, RZ, RZ, R6 ;  /* 0x000000ffff0c7224 */ /* 0x000fc400078e0006 */
[----:B------:R-:W-:Y:S01]  /*203e0*/  IMAD.MOV.U32 R13, RZ, RZ, R7 ;  /* 0x000000ffff0d7224 */ /* 0x000fe200078e0007 */
[C---:B----4-:R-:W-:Y:S06]  /*203f0*/  HMMA.16816.F32 R8, R16.reuse, R6, R8 ;  /* 0x000000061008723c */ /* 0x050fec0000001808 */
[----:B--2---:R-:W-:-:S15]  /*20400*/  HMMA.16816.F32 R4, R16, R4, R24 ;  /* 0x000000041004723c */ /* 0x004fde0000001818 */
[----:B------:R-:W-:-:S02]  /*20410*/  NOP ;  /* 0x0000000000007918 */ /* 0x000fc40000000000 */
[----:B------:R-:W-:Y:S04]  /*20420*/  STL.64 [R1+0x330], R8 ;  /* 0x0003300801007387 */ /* 0x000fe80000100a00 */
[----:B------:R-:W-:Y:S04]  /*20430*/  STL.64 [R1+0x338], R10 ;  /* 0x0003380a01007387 */ /* 0x000fe80000100a00 */
[----:B------:R-:W-:Y:S04]  /*20440*/  STL.64 [R1+0x2100], R14 ;  /* 0x0021000e01007387 */ /* 0x000fe80000100a00 */
[----:B------:R0:W-:Y:S04]  /*20450*/  STL.64 [R1+0x20f8], R12 ;  /* 0x0020f80c01007387 */ /* 0x0001e80000100a00 */
[----:B0-----:R-:W2:Y:S04]  /*20460*/  LDL.LU.64 R12, [R1+0x2d0] ;  /* 0x0002d000010c7983 */ /* 0x001ea80000300a00 */
[----:B------:R-:W2:Y:S04]  /*20470*/  LDL.LU.64 R14, [R1+0x2d8] ;  /* 0x0002d800010e7983 */ /* 0x000ea80000300a00 */
[----:B------:R-:W4:Y:S04]  /*20480*/  LDL.LU.64 R8, [R1+0x2c0] ;  /* 0x0002c00001087983 */ /* 0x000f280000300a00 */
[----:B------:R-:W4:Y:S04]  /*20490*/  LDL.LU.64 R10, [R1+0x2c8] ;  /* 0x0002c800010a7983 */ /* 0x000f280000300a00 */
[----:B------:R-:W3:Y:S04]  /*204a0*/  LDL.LU.64 R26, [R1+0x2158] ;  /* 0x00215800011a7983 */ /* 0x000ee80000300a00 */
[----:B------:R-:W3:Y:S04]  /*204b0*/  LDL.LU.64 R24, [R1+0x2150] ;  /* 0x0021500001187983 */ /* 0x000ee80000300a00 */
[----:B------:R-:W-:Y:S04]  /*204c0*/  STL.64 [R1+0x320], R4 ;  /* 0x0003200401007387 */ /* 0x000fe80000100a00 */
[----:B------:R0:W-:Y:S04]  /*204d0*/  STL.64 [R1+0x328], R6 ;  /* 0x0003280601007387 */ /* 0x0001e80000100a00 */
[----:B0-----:R-:W3:Y:S02]  /*204e0*/  LDL.LU.64 R6, [R1+0x2148] ;  /* 0x0021480001067983 */ /* 0x001ee40000300a00 */
[----:B---3--:R-:W-:Y:S02]  /*204f0*/  HMMA.16816.F32 R4, R16, R6, R24 ;  /* 0x000000061004723c */ /* 0x008fe40000001818 */
[----:B------:R-:W3:Y:S04]  /*20500*/  LDL.LU.64 R26, [R1+0x2140] ;  /* 0x00214000011a7983 */ /* 0x000ee80000300a00 */
[----:B------:R-:W3:-:S15]  /*20510*/  LDL.LU.64 R24, [R1+0x2138] ;  /* 0x0021380001187983 */ /* 0x000ede0000300a00 */
[----:B------:R-:W-:-:S02]  /*20520*/  NOP ;  /* 0x0000000000007918 */ /* 0x000fc40000000000 */
[----:B------:R-:W-:Y:S04]  /*20530*/  STL.64 [R1+0x310], R4 ;  /* 0x0003100401007387 */ /* 0x000fe80000100a00 */
[----:B------:R0:W-:Y:S04]  /*20540*/  STL.64 [R1+0x318], R6 ;  /* 0x0003180601007387 */ /* 0x0001e80000100a00 */
[----:B0-----:R-:W4:Y:S01]  /*20550*/  LDL.LU R6, [R1+0x109c] ;  /* 0x00109c0001067983 */ /* 0x001f220000300800 */
[----:B---3--:R-:W-:-:S15]  /*20560*/  HMMA.16816.F32 R24, R16, R28, R24 ;  /* 0x0000001c1018723c */ /* 0x008fde0000001818 */
[----:B------:R-:W-:-:S08]  /*20570*/  NOP ;  /* 0x0000000000007918 */ /* 0x000fd00000000000 */
[----:B------:R-:W-:Y:S04]  /*20580*/  STL.64 [R1+0x300], R24 ;  /* 0x0003001801007387 */ /* 0x000fe80000100a00 */
[----:B------:R0:W-:Y:S04]  /*20590*/  STL.64 [R1+0x308], R26 ;  /* 0x0003081a01007387 */ /* 0x0001e80000100a00 */
[----:B0-----:R-:W3:Y:S04]  /*205a0*/  LDL.LU.64 R26, [R1+0x2130] ;  /* 0x00213000011a7983 */ /* 0x001ee80000300a00 */
[----:B------:R-:W2:Y:S01]  /*205b0*/  LDL.LU.64 R24, [R1+0x2128] ;  /* 0x0021280001187983 */ /* 0x000ea20000300a00 */
[----:B---3--:R-:W-:-:S15]  /*205c0*/  HMMA.16816.F32 R20, R16, R26, R20 ;  /* 0x0000001a1014723c */ /* 0x008fde0000001814 */
[----:B------:R-:W-:-:S08]  /*205d0*/  NOP ;  /* 0x0000000000007918 */ /* 0x000fd00000000000 */
[----:B------:R-:W-:Y:S04]  /*205e0*/  STL.64 [R1+0x2f0], R20 ;  /* 0x0002f01401007387 */ /* 0x000fe80000100a00 */
[----:B------:R0:W-:Y:S04]  /*205f0*/  STL.64 [R1+0x2f8], R22 ;  /* 0x0002f81601007387 */ /* 0x0001e80000100a00 */
[----:B0-----:R-:W2:Y:S04]  /*20600*/  LDL.LU.64 R22, [R1+0x2120] ;  /* 0x0021200001167983 */ /* 0x001ea80000300a00 */
[----:B------:R-:W2:Y:S04]  /*20610*/  LDL.LU.64 R20, [R1+0x2118] ;  /* 0x0021180001147983 */ /* 0x000ea80000300a00 */
[----:B------:R-:W3:Y:S04]  /*20620*/  LDL.LU R4, [R1+0x108c] ;  /* 0x00108c0001047983 */ /* 0x000ee80000300800 */
[----:B------:R-:W3:Y:S01]  /*20630*/  LDL.LU R5, [R1+0x1094] ;  /* 0x0010940001057983 */ /* 0x000ee20000300800 */
[----:B--2---:R-:W-:-:S15]  /*20640*/  HMMA.16816.F32 R20, R16, R24, R20 ;  /* 0x000000181014723c */ /* 0x004fde0000001814 */
[----:B------:R-:W-:-:S08]  /*20650*/  NOP ;  /* 0x0000000000007918 */ /* 0x000fd00000000000 */
[----:B------:R-:W-:Y:S04]  /*20660*/  STL.64 [R1+0x2e0], R20 ;  /* 0x0002e01401007387 */ /* 0x000fe80000100a00 */
[----:B------:R0:W-:Y:S04]  /*20670*/  STL.64 [R1+0x2e8], R22 ;  /* 0x0002e81601007387 */ /* 0x0001e80000100a00 */
[----:B0-----:R-:W2:Y:S04]  /*20680*/  LDL.LU.64 R22, [R1+0x2110] ;  /* 0x0021100001167983 */ /* 0x001ea80000300a00 */
[----:B------:R-:W4:Y:S04]  /*20690*/  LDL.LU.64 R20, [R1+0x2108] ;  /* 0x0021080001147983 */ /* 0x000f280000300a00 */
[----:B------:R-:W3:Y:S04]  /*206a0*/  LDL.LU R7, [R1+0x10a4] ;  /* 0x0010a40001077983 */ /* 0x000ee80000300800 */
[----:B------:R-:W-:Y:S04]  /*206b0*/  STL.64 [R1+0x2080], R26 ;  /* 0x0020801a01007387 */ /* 0x000fe80000100a00 */
[----:B------:R0:W-:Y:S04]  /*206c0*/  STL.64 [R1+0x2078], R24 ;  /* 0x0020781801007387 */ /* 0x0001e80000100a00 */
[----:B0-----:R-:W3:Y:S04]  /*206d0*/  LDL.LU.64 R24, [R1+0x2b0] ;  /* 0x0002b00001187983 */ /* 0x001ee80000300a00 */
[----:B------:R-:W3:Y:S01]  /*206e0*/  LDL.LU.64 R26, [R1+0x2b8] ;  /* 0x0002b800011a7983 */ /* 0x000ee20000300a00 */
[C---:B--2---:R-:W-:Y:S06]  /*206f0*/  HMMA.16816.F32 R12, R16.reuse, R22, R12 ;  /* 0x00000016100c723c */ /* 0x044fec000000180c */
[----:B----4-:R-:W-:-:S15]  /*20700*/  HMMA.16816.F32 R8, R16, R20, R8 ;  /* 0x000000141008723c */ /* 0x010fde0000001808 */
[----:B------:R-:W-:-:S02]  /*20710*/  NOP ;  /* 0x0000000000007918 */ /* 0x000fc40000000000 */
[----:B------:R-:W-:Y:S04]  /*20720*/  STL.64 [R1+0x2d0], R12 ;  /* 0x0002d00c01007387 */ /* 0x000fe80000100a00 */
[----:B------:R0:W-:Y:S04]  /*20730*/  STL.64 [R1+0x2d8], R14 ;  /* 0x0002d80e01007387 */ /* 0x0001e80000100a00 */
[----:B0-----:R-:W3:Y:S04]  /*20740*/  LDL.LU.64 R14, [R1+0x2100] ;  /* 0x00210000010e7983 */ /* 0x001ee80000300a00 */
[----:B------:R-:W2:Y:S04]  /*20750*/  LDL.LU.64 R12, [R1+0x20f8] ;  /* 0x0020f800010c7983 */ /* 0x000ea80000300a00 */
[----:B------:R-:W-:Y:S04]  /*20760*/  STL.64 [R1+0x2c0], R8 ;  /* 0x0002c00801007387 */ /* 0x000fe80000100a00 */
[----:B------:R0:W-:Y:S01]  /*20770*/  STL [R1+0x2c8], R10 ;  /* 0x0002c80a01007387 */ /* 0x0001e20000100800 */
[----:B------:R-:W-:-:S03]  /*20780*/  IMAD.MOV.U32 R0, RZ, RZ, R11 ;  /* 0x000000ffff007224 */ /* 0x000fc600078e000b */
[----:B0-----:R-:W4:Y:S04]  /*20790*/  LDL.LU.64 R10, [R1+0x20f0] ;  /* 0x0020f000010a7983 */ /* 0x001f280000300a00 */
[----:B------:R-:W4:Y:S04]  /*207a0*/  LDL.LU.64 R8, [R1+0x20e8] ;  /* 0x0020e80001087983 */ /* 0x000f280000300a00 */
[----:B------:R-:W-:Y:S04]  /*207b0*/  STL.64 [R1+0x2060], R22 ;  /* 0x0020601601007387 */ /* 0x000fe80000100a00 */
[----:B------:R0:W-:Y:S04]  /*207c0*/  STL.64 [R1+0x2058], R20 ;  /* 0x0020581401007387 */ /* 0x0001e80000100a00 */
[----:B0-----:R-:W4:Y:S04]  /*207d0*/  LDL.LU.64 R20, [R1+0x2a0] ;  /* 0x0002a00001147983 */ /* 0x001f280000300a00 */
[----:B------:R-:W4:Y:S04]  /*207e0*/  LDL.LU.64 R22, [R1+0x2a8] ;  /* 0x0002a80001167983 */ /* 0x000f280000300a00 */
[----:B------:R-:W-:Y:S01]  /*207f0*/  STL [R1+0x1a10], R0 ;  /* 0x001a100001007387 */ /* 0x000fe20000100800 */
[----:B---3--:R-:W-:-:S15]  /*20800*/  HMMA.16816.F32 R24, R16, R14, R24 ;  /* 0x0000000e1018723c */ /* 0x008fde0000001818 */
[----:B------:R-:W-:-:S08]  /*20810*/  NOP ;  /* 0x0000000000007918 */ /* 0x000fd00000000000 */
[----:B------:R-:W-:Y:S04]  /*20820*/  STL.64 [R1+0x2b0], R24 ;  /* 0x0002b01801007387 */ /* 0x000fe80000100a00 */
[----:B------:R2:W-:Y:S02]  /*20830*/  STL.64 [R1+0x2b8], R26 ;  /* 0x0002b81a01007387 */ /* 0x0005e40000100a00 */
[----:B--2---:R-:W-:Y:S02]  /*20840*/  IMAD.MOV.U32 R26, RZ, RZ, R12 ;  /* 0x000000ffff1a7224 */ /* 0x004fe400078e000c */
[----:B------:R-:W-:Y:S01]  /*20850*/  IMAD.MOV.U32 R27, RZ, RZ, R13 ;  /* 0x000000ffff1b7224 */ /* 0x000fe200078e000d */
[----:B------:R-:W2:Y:S04]  /*20860*/  LDL.LU R12, [R1+0x20e0] ;  /* 0x0020e000010c7983 */ /* 0x000ea80000300800 */
[----:B------:R-:W2:Y:S01]  /*20870*/  LDL.LU R13, [R1+0x20dc] ;  /* 0x0020dc00010d7983 */ /* 0x000ea20000300800 */
[----:B----4-:R-:W-:-:S02]  /*20880*/  IMAD.MOV.U32 R24, RZ, RZ, R10 ;  /* 0x000000ffff187224 */ /* 0x010fc400078e000a */
[----:B------:R-:W-:Y:S01]  /*20890*/  IMAD.MOV.U32 R25, RZ, RZ, R11 ;  /* 0x000000ffff197224 */ /* 0x000fe200078e000b */
[----:B------:R-:W3:Y:S04]  /*208a0*/  LDL.LU R10, [R1+0x20d8] ;  /* 0x0020d800010a7983 */ /* 0x000ee80000300800 */
[----:B------:R-:W3:Y:S04]  /*208b0*/  LDL.LU R11, [R1+0x20d4] ;  /* 0x0020d400010b7983 */ /* 0x000ee80000300800 */
[----:B------:R0:W-:Y:S04]  /*208c0*/  STL.64 [R1+0x20b8], R26 ;  /* 0x0020b81a01007387 */ /* 0x0001e80000100a00 */
[----:B0-----:R-:W4:Y:S04]  /*208d0*/  LDL.LU R27, [R1+0x10a0] ;  /* 0x0010a000011b7983 */ /* 0x001f280000300800 */
[----:B------:R0:W-:Y:S04]  /*208e0*/  STL.64 [R1+0x20b0], R24 ;  /* 0x0020b01801007387 */ /* 0x0001e80000100a00 */
[----:B----4-:R1:W-:Y:S04]  /*208f0*/  STL [R1+0x20d0], R27 ;  /* 0x0020d01b01007387 */ /* 0x0103e80000100800 */
[----:B0-----:R-:W3:Y:S04]  /*20900*/  LDL.LU.64 R24, [R1+0x290] ;  /* 0x0002900001187983 */ /* 0x001ee80000300a00 */
[----:B-1----:R-:W3:Y:S01]  /*20910*/  LDL.LU.64 R26, [R1+0x298] ;  /* 0x00029800011a7983 */ /* 0x002ee20000300a00 */
[----:B--2---:R-:W-:-:S15]  /*20920*/  HMMA.16816.F32 R20, R16, R12, R20 ;  /* 0x0000000c1014723c */ /* 0x004fde0000001814 */
[----:B------:R-:W-:-:S08]  /*20930*/  NOP ;  /* 0x0000000000007918 */ /* 0x000fd00000000000 */
[----:B------:R0:W-:Y:S04]  /*20940*/  STL.64 [R1+0x2a0], R20 ;  /* 0x0002a01401007387 */ /* 0x0001e80000100a00 */
[----:B------:R1:W-:Y:S01]  /*20950*/  STL [R1+0x2a8], R22 ;  /* 0x0002a81601007387 */ /* 0x0003e20000100800 */
[----:B------:R-:W-:-:S03]  /*20960*/  IMAD.MOV.U32 R0, RZ, RZ, R23 ;  /* 0x000000ffff007224 */ /* 0x000fc600078e0017 */
[----:B0-----:R-:W2:Y:S04]  /*20970*/  LDL.LU.64 R20, [R1+0x7e0] ;  /* 0x0007e00001147983 */ /* 0x001ea80000300a00 */
[----:B-1----:R-:W2:Y:S04]  /*20980*/  LDL.LU.64 R22, [R1+0x7e8] ;  /* 0x0007e80001167983 */ /* 0x002ea80000300a00 */
[----:B------:R0:W-:Y:S04]  /*20990*/  STL.64 [R1+0x2040], R14 ;  /* 0x0020400e01007387 */ /* 0x0001e80000100a00 */
[----:B0-----:R-:W4:Y:S04]  /*209a0*/  LDL.LU R14, [R1+0x1098] ;  /* 0x00109800010e7983 */ /* 0x001f280000300800 */
[----:B------:R-:W2:Y:S04]  /*209b0*/  LDL.LU R15, [R1+0x10a8] ;  /* 0x0010a800010f7983 */ /* 0x000ea80000300800 */
[----:B------:R0:W-:Y:S04]  /*209c0*/  STL.64 [R1+0x2038], R12 ;  /* 0x0020380c01007387 */ /* 0x0001e80000100a00 */
[----:B0-----:R-:W4:Y:S04]  /*209d0*/  LDL.LU R13, [R1+0x1090] ;  /* 0x00109000010d7983 */ /* 0x001f280000300800 */
[----:B------:R-:W-:Y:S01]  /*209e0*/  STL [R1+0x1a14], R0 ;  /* 0x001a140001007387 */ /* 0x000fe20000100800 */
[----:B---3--:R-:W-:-:S15]  /*209f0*/  HMMA.16816.F32 R24, R16, R10, R24 ;  /* 0x0000000a1018723c */ /* 0x008fde0000001818 */
[----:B------:R-:W-:-:S08]  /*20a00*/  NOP ;  /* 0x0000000000007918 */ /* 0x000fd00000000000 */
[----:B------:R-:W-:Y:S04]  /*20a10*/  STL.64 [R1+0x290], R24 ;  /* 0x0002901801007387 */ /* 0x000fe80000100a00 */
[----:B------:R0:W-:Y:S04]  /*20a20*/  STL.64 [R1+0x298], R26 ;  /* 0x0002981a01007387 */ /* 0x0001e80000100a00 */
[----:B0-----:R-:W3:Y:S04]  /*20a30*/  LDL.LU R27, [R1+0x20d0] ;  /* 0x0020d000011b7983 */ /* 0x001ee80000300800 */
[----:B------:R-:W2:Y:S01]  /*20a40*/  LDL.LU.64 R24, [R1+0x280] ;  /* 0x0002800001187983 */ /* 0x000ea20000300a00 */
[----:B---3--:R-:W-:-:S03]  /*20a50*/  IMAD R6, R6, 0x100, R27 ;  /* 0x0000010006067824 */ /* 0x008fc600078e021b */
[----:B------:R-:W3:Y:S01]  /*20a60*/  LDL.LU.64 R26, [R1+0x288] ;  /* 0x00028800011a7983 */ /* 0x000ee20000300a00 */
[----:B----4-:R-:W-:Y:S02]  /*20a70*/  IMAD R4, R4, 0x100, R13 ;  /* 0x0000010004047824 */ /* 0x010fe400078e020d */
[----:B------:R-:W-:Y:S02]  /*20a80*/  IMAD R5, R5, 0x100, R14 ;  /* 0x0000010005057824 */ /* 0x000fe400078e020e */
[----:B--2---:R-:W-:Y:S02]  /*20a90*/  IMAD R7, R7, 0x100, R15 ;  /* 0x0000010007077824 */ /* 0x004fe400078e020f */
[C---:B------:R-:W-:Y:S01]  /*20aa0*/  HMMA.16816.F32 R12, R16.reuse, R8, R20 ;  /* 0x00000008100c723c */ /* 0x040fe20000001814 */
[----:B---3--:R-:W-:Y:S04]  /*20ab0*/  STL.64 [R1+0x20c8], R26 ;  /* 0x0020c81a01007387 */ /* 0x008fe80000100a00 */
[----:B------:R0:W-:Y:S04]  /*20ac0*/  STL.64 [R1+0x20c0], R24 ;  /* 0x0020c01801007387 */ /* 0x0001e80000100a00 */
[----:B0-----:R-:W2:Y:S04]  /*20ad0*/  LDL.LU.64 R24, [R1+0x7d0] ;  /* 0x0007d00001187983 */ /* 0x001ea80000300a00 */
[----:B------:R-:W2:Y:S04]  /*20ae0*/  LDL.LU.64 R26, [R1+0x7d8] ;  /* 0x0007d800011a7983 */ /* 0x000ea80000300a00 */
[----:B------:R-:W3:Y:S04]  /*20af0*/  LDL.LU.64 R20, [R1+0x250] ;  /* 0x0002500001147983 */ /* 0x000ee80000300a00 */
[----:B------:R-:W3:Y:S04]  /*20b00*/  LDL.LU.64 R22, [R1+0x258] ;  /* 0x0002580001167983 */ /* 0x000ee80000300a00 */
[----:B------:R0:W-:Y:S04]  /*20b10*/  STL.64 [R1+0x7e0], R12 ;  /* 0x0007e00c01007387 */ /* 0x0001e80000100a00 */
[----:B------:R1:W-:Y:S04]  /*20b20*/  STL.64 [R1+0x7e8], R14 ;  /* 0x0007e80e01007387 */ /* 0x0003e80000100a00 */
[----:B0-----:R-:W4:Y:S04]  /*20b30*/  LDL.LU.64 R12, [R1+0x230] ;  /* 0x00023000010c7983 */ /* 0x001f280000300a00 */
[----:B-1----:R-:W4:Y:S04]  /*20b40*/  LDL.LU.64 R14, [R1+0x238] ;  /* 0x00023800010e7983 */ /* 0x002f280000300a00 */
[----:B------:R0:W-:Y:S04]  /*20b50*/  STL.64 [R1+0x2020], R10 ;  /* 0x0020200a01007387 */ /* 0x0001e80000100a00 */
[----:B0-----:R-:W4:Y:S04]  /*20b60*/  LDL.LU R10, [R1+0x20] ;  /* 0x00002000010a7983 */ /* 0x001f280000300800 */
[----:B------:R-:W4:Y:S04]  /*20b70*/  LDL.LU R11, [R1+0x24] ;  /* 0x00002400010b7983 */ /* 0x000f280000300800 */
[----:B------:R0:W-:Y:S04]  /*20b80*/  STL.64 [R1+0x2018], R8 ;  /* 0x0020180801007387 */ /* 0x0001e80000100a00 */
[----:B0-----:R-:W3:Y:S01]  /*20b90*/  LDL.64 R8, [R1+0x28] ;  /* 0x0000280001087983 */ /* 0x001ee20000100a00 */
[----:B--2---:R-:W-:-:S15]  /*20ba0*/  HMMA.16816.F32 R24, R16, R2, R24 ;  /* 0x000000021018723c */ /* 0x004fde0000001818 */
[----:B------:R-:W-:-:S08]  /*20bb0*/  NOP ;  /* 0x0000000000007918 */ /* 0x000fd00000000000 */
[----:B------:R-:W-:Y:S04]  /*20bc0*/  STL.64 [R1+0x7d0], R24 ;  /* 0x0007d01801007387 */ /* 0x000fe80000100a00 */
[----:B------:R0:W-:Y:S04]  /*20bd0*/  STL.64 [R1+0x7d8], R26 ;  /* 0x0007d81a01007387 */ /* 0x0001e80000100a00 */
[----:B0-----:R-:W3:Y:S04]  /*20be0*/  LDL.LU.64 R26, [R1+0x20c8] ;  /* 0x0020c800011a7983 */ /* 0x001ee80000300a00 */
[----:B------:R-:W3:Y:S02]  /*20bf0*/  LDL.LU.64 R24, [R1+0x20c0] ;  /* 0x0020c00001187983 */ /* 0x000ee40000300a00 */
[----:B---3--:R-:W-:Y:S02]  /*20c00*/  HMMA.16816.F32 R16, R16, R8, R24 ;  /* 0x000000081010723c */ /* 0x008fe40000001818 */
[----:B------:R-:W2:Y:S04]  /*20c10*/  LDL.LU.64 R26, [R1+0x20b8] ;  /* 0x0020b800011a7983 */ /* 0x000ea80000300a00 */
[----:B------:R-:W3:-:S15]  /*20c20*/  LDL.LU.64 R24, [R1+0x20b0] ;  /* 0x0020b00001187983 */ /* 0x000ede0000300a00 */
[----:B------:R-:W-:-:S02]  /*20c30*/  NOP ;  /* 0x0000000000007918 */ /* 0x000fc40000000000 */
[----:B------:R0:W-:Y:S04]  /*20c40*/  STL.64 [R1+0x280], R16 ;  /* 0x0002801001007387 */ /* 0x0001e80000100a00 */
[----:B------:R1:W-:Y:S04]  /*20c50*/  STL.64 [R1+0x288], R18 ;  /* 0x0002881201007387 */ /* 0x0003e80000100a00 */
[----:B0-----:R-:W4:Y:S04]  /*20c60*/  LDL.LU R16, [R1+0x10ac] ;  /* 0x0010ac0001107983 */ /* 0x001f280000300800 */
[----:B------:R-:W4:Y:S04]  /*20c70*/  LDL.LU R17, [R1+0x10b4] ;  /* 0x0010b40001117983 */ /* 0x000f280000300800 */
[----:B-1----:R-:W2:Y:S04]  /*20c80*/  LDL.LU R18, [R1+0x10bc] ;  /* 0x0010bc0001127983 */ /* 0x002ea80000300800 */
[----:B------:R-:W2:Y:S01]  /*20c90*/  LDL.LU R19, [R1+0x10c4] ;  /* 0x0010c40001137983 */ /* 0x000ea20000300800 */
[----:B------:R-:W-:-:S02]  /*20ca0*/  F2FP.F16.E5M2.UNPACK_B R4, R4 ;  /* 0x00000004ff04723e */ /* 0x000fc400020004ff */
[----:B------:R-:W-:Y:S02]  /*20cb0*/  F2FP.F16.E5M2.UNPACK_B R5, R5 ;  /* 0x00000005ff05723e */ /* 0x000fe400020004ff */
[----:B------:R-:W-:Y:S02]  /*20cc0*/  F2FP.F16.E5M2.UNPACK_B R6, R6 ;  /* 0x00000006ff06723e */ /* 0x000fe400020004ff */
[----:B------:R-:W-:Y:S01]  /*20cd0*/  F2FP.F16.E5M2.UNPACK_B R7, R7 ;  /* 0x00000007ff07723e */ /* 0x000fe200020004ff */
[----:B--2---:R-:W-:Y:S04]  /*20ce0*/  STL.64 [R1+0x2010], R18 ;  /* 0x0020101201007387 */ /* 0x004fe80000100a00 */
[----:B----4-:R0:W-:Y:S04]  /*20cf0*/  STL.64 [R1+0x2008], R16 ;  /* 0x0020081001007387 */ /* 0x0101e80000100a00 */
[----:B0-----:R-:W2:Y:S04]  /*20d00*/  LDL.LU.64 R16, [R1+0x260] ;  /* 0x0002600001107983 */ /* 0x001ea80000300a00 */
[----:B------:R-:W2:Y:S01]  /*20d10*/  LDL.LU.64 R18, [R1+0x268] ;  /* 0x0002680001127983 */ /* 0x000ea20000300a00 */
[----:B------:R-:W-:Y:S01]  /*20d20*/  IMAD.MOV.U32 R0, RZ, RZ, R9 ;  /* 0x000000ffff007224 */ /* 0x000fe200078e0009 */
[C---:B---3--:R-:W-:Y:S06]  /*20d30*/  HMMA.16816.F32 R20, R4.reuse, R24, R20 ;  /* 0x000000180414723c */ /* 0x048fec0000001814 */
[----:B--2---:R-:W-:Y:S01]  /*20d40*/  HMMA.16816.F32 R8, R4, R10, R16 ;  /* 0x0000000a0408723c */ /* 0x004fe20000001810 */
[----:B------:R-:W2:-:S15]  /*20d50*/  LDL.LU R18, [R1+0x8] ;  /* 0x0000080001127983 */ /* 0x000e9e0000300800 */
[----:B------:R-:W-:-:S07]  /*20d60*/  NOP ;  /* 0x0000000000007918 */ /* 0x000fce0000000000 */
[----:B------:R-:W-:Y:S04]  /*20d70*/  STL.64 [R1+0x260], R8 ;  /* 0x0002600801007387 */ /* 0x000fe80000100a00 */
[----:B------:R0:W-:Y:S04]  /*20d80*/  STL.64 [R1+0x268], R10 ;  /* 0x0002680a01007387 */ /* 0x0001e80000100a00 */
[----:B------:R-:W2:Y:S04]  /*20d90*/  LDL.LU R19, [R1+0xc] ;  /* 0x00000c0001137983 */ /* 0x000ea80000300800 */
[----:B------:R-:W3:Y:S04]  /*20da0*/  LDL.LU.64 R24, [R1+0x1d0] ;  /* 0x0001d00001187983 */ /* 0x000ee80000300a00 */
[----:B------:R-:W-:Y:S04]  /*20db0*/  STL.64 [R1+0x250], R20 ;  /* 0x0002501401007387 */ /* 0x000fe80000100a00 */
[----:B------:R-:W-:Y:S01]  /*20dc0*/  STL.64 [R1+0x258], R22 ;  /* 0x0002581601007387 */ /* 0x000fe20000100a00 */
[----:B0-----:R-:W-:Y:S03]  /*20dd0*/  HMMA.16816.F32 R8, R4, R26, R12 ;  /* 0x0000001a0408723c */ /* 0x001fe6000000180c */
[----:B------:R-:W4:-:S15]  /*20de0*/  LDL.LU.64 R26, [R1+0x1d8] ;  /* 0x0001d800011a7983 */ /* 0x000f1e0000300a00 */
[----:B------:R-:W-:-:S05]  /*20df0*/  NOP ;  /* 0x0000000000007918 */ /* 0x000fca0000000000 */
[----:B------:R-:W-:Y:S04]  /*20e00*/  STL.64 [R1+0x230], R8 ;  /* 0x0002300801007387 */ /* 0x000fe80000100a00 */
[----:B------:R-:W-:Y:S04]  /*20e10*/  STL.64 [R1+0x238], R10 ;  /* 0x0002380a01007387 */ /* 0x000fe80000100a00 */
[----:B----4-:R0:W-:Y:S04]  /*20e20*/  STL.64 [R1+0x2090], R26 ;  /* 0x0020901a01007387 */ /* 0x0101e80000100a00 */
[----:B0-----:R-:W4:Y:S04]  /*20e30*/  LDL.LU R26, [R1] ;  /* 0x00000000011a7983 */ /* 0x001f280000300800 */
[----:B------:R-:W4:Y:S04]  /*20e40*/  LDL.LU R27, [R1+0x4] ;  /* 0x00000400011b7983 */ /* 0x000f280000300800 */
[----:B---3--:R0:W-:Y:S04]  /*20e50*/  STL.64 [R1+0x2088], R24 ;  /* 0x0020881801007387 */ /* 0x0081e80000100a00 */
[----:B----4-:R1:W-:Y:S04]  /*20e60*/  STL.64 [R1+0x20a8], R26 ;  /* 0x0020a81a01007387 */ /* 0x0103e80000100a00 */
[----:B0-----:R-:W2:Y:S04]  /*20e70*/  LDL.LU.64 R24, [R1+0x210] ;  /* 0x0002100001187983 */ /* 0x001ea80000300a00 */
[----:B-1----:R-:W2:Y:S04]  /*20e80*/  LDL.LU.64 R26, [R1+0x218] ;  /* 0x00021800011a7983 */ /* 0x002ea80000300a00 */
        /* <DEDUP_REMOVED lines=9> */
[----:B------:R-:W3:Y:S04]  /*20f20*/  LDL.LU.64 R22, [R1+0x1f8] ;  /* 0x0001f80001167983 */ /* 0x000ee80000300a00 */
[----:B------:R-:W4:Y:S04]  /*20f30*/  LDL.LU.64 R12, [R1+0x150] ;  /* 0x00015000010c7983 */ /* 0x000f280000300a00 */
[----:B------:R-:W2:Y:S04]  /*20f40*/  LDL.LU.64 R14, [R1+0x158] ;  /* 0x00015800010e7983 */ /* 0x000ea80000300a00 */
[----:B--2---:R-:W-:Y:S04]  /*20f50*/  STL.64 [R1+0x2050], R14 ;  /* 0x0020500e01007387 */ /* 0x004fe80000100a00 */
[----:B----4-:R0:W-:Y:S04]  /*20f60*/  STL.64 [R1+0x2048], R12 ;  /* 0x0020480c01007387 */ /* 0x0101e80000100a00 */
[----:B0-----:R-:W2:Y:S04]  /*20f70*/  LDL.LU.64 R12, [R1+0x170] ;  /* 0x00017000010c7983 */ /* 0x001ea80000300a00 */
[----:B------:R-:W2:Y:S04]  /*20f80*/  LDL.LU.64 R14, [R1+0x178] ;  /* 0x00017800010e7983 */ /* 0x000ea80000300a00 */
[----:B------:R-:W4:Y:S04]  /*20f90*/  LDL.LU.64 R8, [R1+0x110] ;  /* 0x0001100001087983 */ /* 0x000f280000300a00 */
[----:B------:R-:W3:Y:S01]  /*20fa0*/  LDL.LU.64 R10, [R1+0x118] ;  /* 0x00011800010a7983 */ /* 0x000ee20000300a00 */
[C---:B------:R-:W-:Y:S03]  /*20fb0*/  HMMA.16816.F32 R16, R4.reuse, R18, R24 ;  /* 0x000000120410723c */ /* 0x040fe60000001818 */
[----:B---3--:R-:W-:Y:S04]  /*20fc0*/  STL.64 [R1+0x2030], R10 ;  /* 0x0020300a01007387 */ /* 0x008fe80000100a00 */
[----:B----4-:R0:W-:Y:S04]  /*20fd0*/  STL.64 [R1+0x2028], R8 ;  /* 0x0020280801007387 */ /* 0x0101e80000100a00 */
[----:B0-----:R-:W3:Y:S04]  /*20fe0*/  LDL.LU.64 R8, [R1+0x130] ;  /* 0x0001300001087983 */ /* 0x001ee80000300a00 */
[----:B------:R-:W3:Y:S04]  /*20ff0*/  LDL.LU.64 R10, [R1+0x138] ;  /* 0x00013800010a7983 */ /* 0x000ee80000300a00 */
[----:B------:R-:W4:Y:S04]  /*21000*/  LDL.LU.64 R26, [R1+0x20a8] ;  /* 0x0020a800011a7983 */ /* 0x000f280000300a00 */
[----:B------:R0:W-:Y:S04]  /*21010*/  STL.64 [R1+0x210], R16 ;  /* 0x0002101001007387 */ /* 0x0001e80000100a00 */
[----:B------:R1:W-:Y:S04]  /*21020*/  STL.64 [R1+0x218], R18 ;  /* 0x0002181201007387 */ /* 0x0003e80000100a00 */
[----:B0-----:R-:W3:Y:S04]  /*21030*/  LDL.LU.64 R16, [R1+0xf0] ;  /* 0x0000f00001107983 */ /* 0x001ee80000300a00 */
[----:B-1----:R-:W3:Y:S01]  /*21040*/  LDL.LU.64 R18, [R1+0xf8] ;  /* 0x0000f80001127983 */ /* 0x002ee20000300a00 */
[----:B----4-:R-:W-:Y:S03]  /*21050*/  HMMA.16816.F32 R24, R4, R26, R20 ;  /* 0x0000001a0418723c */ /* 0x010fe60000001814 */
[----:B------:R-:W4:Y:S04]  /*21060*/  LDL.LU.64 R22, [R1+0x20a0] ;  /* 0x0020a00001167983 */ /* 0x000f280000300a00 */
[----:B------:R-:W4:-:S15]  /*21070*/  LDL.LU.64 R20, [R1+0x2098] ;  /* 0x0020980001147983 */ /* 0x000f1e0000300a00 */
[----:B------:R-:W-:-:S01]  /*21080*/  NOP ;  /* 0x0000000000007918 */ /* 0x000fc20000000000 */
[----:B------:R-:W-:Y:S04]  /*21090*/  STL.64 [R1+0x1f0], R24 ;  /* 0x0001f01801007387 */ /* 0x000fe80000100a00 */
[----:B------:R0:W-:Y:S04]  /*210a0*/  STL.64 [R1+0x1f8], R26 ;  /* 0x0001f81a01007387 */ /* 0x0001e80000100a00 */
[----:B0-----:R-:W2:Y:S04]  /*210b0*/  LDL.LU.64 R26, [R1+0x2090] ;  /* 0x00209000011a7983 */ /* 0x001ea80000300a00 */
[----:B------:R-:W2:Y:S02]  /*210c0*/  LDL.LU.64 R24, [R1+0x2088] ;  /* 0x0020880001187983 */ /* 0x000ea40000300a00 */
[----:B--2---:R-:W-:-:S15]  /*210d0*/  HMMA.16816.F32 R24, R4, R28, R24 ;  /* 0x0000001c0418723c */ /* 0x004fde0000001818 */
[----:B------:R-:W-:-:S08]  /*210e0*/  NOP ;  /* 0x0000000000007918 */ /* 0x000fd00000000000 */
[----:B------:R-:W-:Y:S04]  /*210f0*/  STL.64 [R1+0x1d0], R24 ;  /* 0x0001d01801007387 */ /* 0x000fe80000100a00 */
[----:B------:R0:W-:Y:S04]  /*21100*/  STL.64 [R1+0x1d8], R26 ;  /* 0x0001d81a01007387 */ /* 0x0001e80000100a00 */
[----:B0-----:R-:W4:Y:S04]  /*21110*/  LDL.LU.64 R26, [R1+0x2080] ;  /* 0x00208000011a7983 */ /* 0x001f280000300a00 */
[----:B------:R-:W2:Y:S04]  /*21120*/  LDL.LU.64 R24, [R1+0x2078] ;  /* 0x0020780001187983 */ /* 0x000ea80000300a00 */
[----:B------:R-:W3:Y:S04]  /*21130*/  LDL.LU R28, [R1+0x10c0] ;  /* 0x0010c000011c7983 */ /* 0x000ee80000300800 */
[----:B------:R-:W3:Y:S01]  /*21140*/  LDL.LU R29, [R1+0x10c8] ;  /* 0x0010c800011d7983 */ /* 0x000ee20000300800 */
[----:B----4-:R-:W-:-:S15]  /*21150*/  HMMA.16816.F32 R20, R4, R26, R20 ;  /* 0x0000001a0414723c */ /* 0x010fde0000001814 */
[----:B------:R-:W-:-:S08]  /*21160*/  NOP ;  /* 0x0000000000007918 */ /* 0x000fd00000000000 */
[----:B------:R-:W-:Y:S04]  /*21170*/  STL.64 [R1+0x1b0], R20 ;  /* 0x0001b01401007387 */ /* 0x000fe80000100a00 */
[----:B------:R0:W-:Y:S04]  /*21180*/  STL.64 [R1+0x1b8], R22 ;  /* 0x0001b81601007387 */ /* 0x0001e80000100a00 */
[----:B0-----:R-:W2:Y:S04]  /*21190*/  LDL.LU.64 R22, [R1+0x2070] ;  /* 0x0020700001167983 */ /* 0x001ea80000300a00 */
[----:B------:R-:W2:Y:S02]  /*211a0*/  LDL.LU.64 R20, [R1+0x2068] ;  /* 0x0020680001147983 */ /* 0x000ea40000300a00 */
[----:B--2---:R-:W-:Y:S02]  /*211b0*/  HMMA.16816.F32 R24, R4, R24, R20 ;  /* 0x000000180418723c */ /* 0x004fe40000001814 */
[----:B------:R-:W2:Y:S04]  /*211c0*/  LDL.LU.64 R22, [R1+0x2060] ;  /* 0x0020600001167983 */ /* 0x000ea80000300a00 */
[----:B------:R-:W4:-:S15]  /*211d0*/  LDL.LU.64 R20, [R1+0x2058] ;  /* 0x0020580001147983 */ /* 0x000f1e0000300a00 */
[----:B------:R-:W-:-:S02]  /*211e0*/  NOP ;  /* 0x0000000000007918 */ /* 0x000fc40000000000 */
[----:B------:R0:W-:Y:S04]  /*211f0*/  STL.64 [R1+0x190], R24 ;  /* 0x0001901801007387 */ /* 0x0001e80000100a00 */
[----:B------:R1:W-:Y:S04]  /*21200*/  STL.64 [R1+0x198], R26 ;  /* 0x0001981a01007387 */ /* 0x0003e80000100a00 */
[----:B0-----:R-:W3:Y:S04]  /*21210*/  LDL.LU.64 R24, [R1+0xc0] ;  /* 0x0000c00001187983 */ /* 0x001ee80000300a00 */
[----:B-1----:R-:W3:Y:S01]  /*21220*/  LDL.LU.64 R26, [R1+0xc8] ;  /* 0x0000c800011a7983 */ /* 0x002ee20000300a00 */
[----:B--2---:R-:W-:-:S15]  /*21230*/  HMMA.16816.F32 R12, R4, R22, R12 ;  /* 0x00000016040c723c */ /* 0x004fde000000180c */
[----:B------:R-:W-:-:S08]  /*21240*/  NOP ;  /* 0x0000000000007918 */ /* 0x000fd00000000000 */
[----:B------:R-:W-:Y:S04]  /*21250*/  STL.64 [R1+0x170], R12 ;  /* 0x0001700c01007387 */ /* 0x000fe80000100a00 */
[----:B------:R0:W-:Y:S04]  /*21260*/  STL.64 [R1+0x178], R14 ;  /* 0x0001780e01007387 */ /* 0x0001e80000100a00 */
[----:B0-----:R-:W4:Y:S04]  /*21270*/  LDL.LU.64 R14, [R1+0x2050] ;  /* 0x00205000010e7983 */ /* 0x001f280000300a00 */
[----:B------:R-:W4:Y:S04]  /*21280*/  LDL.LU.64 R12, [R1+0x2048] ;  /* 0x00204800010c7983 */ /* 0x000f280000300a00 */
[----:B------:R-:W2:Y:S04]  /*21290*/  LDL.LU R22, [R1+0x10b0] ;  /* 0x0010b00001167983 */ /* 0x000ea80000300800 */
[----:B------:R-:W2:Y:S01]  /*212a0*/  LDL.LU R23, [R1+0x10b8] ;  /* 0x0010b80001177983 */ /* 0x000ea20000300800 */
[----:B----4-:R-:W-:-:S15]  /*212b0*/  HMMA.16816.F32 R12, R4, R20, R12 ;  /* 0x00000014040c723c */ /* 0x010fde000000180c */
[----:B------:R-:W-:-:S08]  /*212c0*/  NOP ;  /* 0x0000000000007918 */ /* 0x000fd00000000000 */
[----:B------:R-:W-:Y:S04]  /*212d0*/  STL.64 [R1+0x150], R12 ;  /* 0x0001500c01007387 */ /* 0x000fe80000100a00 */
[----:B------:R0:W-:Y:S04]  /*212e0*/  STL.64 [R1+0x158], R14 ;  /* 0x0001580e01007387 */ /* 0x0001e80000100a00 */
[----:B0-----:R-:W3:Y:S04]  /*212f0*/  LDL.LU.64 R14, [R1+0x2040] ;  /* 0x00204000010e7983 */ /* 0x001ee80000300a00 */
[----:B------:R-:W4:Y:S01]  /*21300*/  LDL.LU.64 R12, [R1+0x2038] ;  /* 0x00203800010c7983 */ /* 0x000f220000300a00 */
[----:B---3--:R-:W-:-:S15]  /*21310*/  HMMA.16816.F32 R8, R4, R14, R8 ;  /* 0x0000000e0408723c */ /* 0x008fde0000001808 */
[----:B------:R-:W-:-:S08]  /*21320*/  NOP ;  /* 0x0000000000007918 */ /* 0x000fd00000000000 */
[----:B------:R-:W-:Y:S04]  /*21330*/  STL.64 [R1+0x130], R8 ;  /* 0x0001300801007387 */ /* 0x000fe80000100a00 */
[----:B------:R0:W-:Y:S04]  /*21340*/  STL.64 [R1+0x138], R10 ;  /* 0x0001380a01007387 */ /* 0x0001e80000100a00 */
[----:B0-----:R-:W4:Y:S04]  /*21350*/  LDL.LU.64 R10, [R1+0x2030] ;  /* 0x00203000010a7983 */ /* 0x001f280000300a00 */
[----:B------:R-:W4:Y:S02]  /*21360*/  LDL.LU.64 R8, [R1+0x2028] ;  /* 0x0020280001087983 */ /* 0x000f240000300a00 */
[----:B----4-:R-:W-:Y:S02]  /*21370*/  HMMA.16816.F32 R12, R4, R12, R8 ;  /* 0x0000000c040c723c */ /* 0x010fe40000001808 */
[----:B------:R-:W3:Y:S04]  /*21380*/  LDL.LU.64 R10, [R1+0x2020] ;  /* 0x00202000010a7983 */ /* 0x000ee80000300a00 */
[----:B------:R-:W4:-:S15]  /*21390*/  LDL.LU.64 R8, [R1+0x2018] ;  /* 0x0020180001087983 */ /* 0x000f1e0000300a00 */
[----:B------:R-:W-:-:S02]  /*213a0*/  NOP ;  /* 0x0000000000007918 */ /* 0x000fc40000000000 */
[----:B------:R0:W-:Y:S04]  /*213b0*/  STL.64 [R1+0x110], R12 ;  /* 0x0001100c01007387 */ /* 0x0001e80000100a00 */
[----:B------:R1:W-:Y:S04]  /*213c0*/  STL.64 [R1+0x118], R14 ;  /* 0x0001180e01007387 */ /* 0x0003e80000100a00 */
[----:B0-----:R-:W4:Y:S04]  /*213d0*/  LDL.LU.64 R12, [R1+0xd0] ;  /* 0x0000d000010c7983 */ /* 0x001f280000300a00 */
[----:B-1----:R-:W4:Y:S01]  /*213e0*/  LDL.LU.64 R14, [R1+0xd8] ;  /* 0x0000d800010e7983 */ /* 0x002f220000300a00 */
[C---:B---3--:R-:W-:Y:S06]  /*213f0*/  HMMA.16816.F32 R16, R4.reuse, R10, R16 ;  /* 0x0000000a0410723c */ /* 0x048fec0000001810 */
[----:B----4-:R-:W-:-:S15]  /*21400*/  HMMA.16816.F32 R8, R4, R8, R12 ;  /* 0x000000080408723c */ /* 0x010fde000000180c */
[----:B------:R-:W-:-:S02]  /*21410*/  NOP ;  /* 0x0000000000007918 */ /* 0x000fc40000000000 */
[----:B------:R-:W-:Y:S04]  /*21420*/  STL.64 [R1+0xf0], R16 ;  /* 0x0000f01001007387 */ /* 0x000fe80000100a00 */
[----:B------:R0:W-:Y:S04]  /*21430*/  STL.64 [R1+0xf8], R18 ;  /* 0x0000f81201007387 */ /* 0x0001e80000100a00 */
[----:B0-----:R-:W3:Y:S04]  /*21440*/  LDL.LU.64 R18, [R1+0x2010] ;  /* 0x0020100001127983 */ /* 0x001ee80000300a00 */
[----:B------:R-:W2:Y:S04]  /*21450*/  LDL.LU.64 R16, [R1+0x2008] ;  /* 0x0020080001107983 */ /* 0x000ea80000300a00 */
[----:B------:R-:W-:Y:S04]  /*21460*/  STL.64 [R1+0xd0], R8 ;  /* 0x0000d00801007387 */ /* 0x000fe80000100a00 */
[----:B------:R0:W-:Y:S04]  /*21470*/  STL.64 [R1+0xd8], R10 ;  /* 0x0000d80a01007387 */ /* 0x0001e80000100a00 */
[----:B------:R-:W4:Y:S01]  /*21480*/  LDL.LU R12, [R1+0x1e0] ;  /* 0x0001e000010c7983 */ /* 0x000f220000300800 */
[----:B0-----:R-:W-:-:S15]  /*21490*/  HMMA.16816.F32 R8, R4, R2, R24 ;  /* 0x000000020408723c */ /* 0x001fde0000001818 */
[----:B------:R-:W-:-:S08]  /*214a0*/  NOP ;  /* 0x0000000000007918 */ /* 0x000fd00000000000 */
[----:B------:R0:W-:Y:S04]  /*214b0*/  STL.64 [R1+0xc0], R8 ;  /* 0x0000c00801007387 */ /* 0x0001e80000100a00 */
[----:B------:R1:W-:Y:S04]  /*214c0*/  STL.64 [R1+0xc8], R10 ;  /* 0x0000c80a01007387 */ /* 0x0003e80000100a00 */
[----:B------:R-:W4:Y:S04]  /*214d0*/  LDL.LU R13, [R1+0x1e4] ;  /* 0x0001e400010d7983 */ /* 0x000f280000300800 */
[----:B------:R-:W3:Y:S04]  /*214e0*/  LDL.LU R14, [R1+0x1e8] ;  /* 0x0001e800010e7983 */ /* 0x000ee80000300800 */
[----:B------:R-:W3:Y:S04]  /*214f0*/  LDL.LU R15, [R1+0x1ec] ;  /* 0x0001ec00010f7983 */ /* 0x000ee80000300800 */
[----:B---3--:R-:W-:Y:S04]  /*21500*/  STL.64 [R1+0x1f70], R14 ;  /* 0x001f700e01007387 */ /* 0x008fe80000100a00 */
[----:B----4-:R3:W-:Y:S04]  /*21510*/  STL.64 [R1+0x1f68], R12 ;  /* 0x001f680c01007387 */ /* 0x0107e80000100a00 */
[----:B0-----:R-:W4:Y:S04]  /*21520*/  LDL.LU R8, [R1+0x1c0] ;  /* 0x0001c00001087983 */ /* 0x001f280000300800 */
[----:B------:R-:W4:Y:S04]  /*21530*/  LDL.LU R9, [R1+0x1c4] ;  /* 0x0001c40001097983 */ /* 0x000f280000300800 */
[----:B-1----:R-:W2:Y:S04]  /*21540*/  LDL.LU R10, [R1+0x1c8] ;  /* 0x0001c800010a7983 */ /* 0x002ea80000300800 */
[----:B------:R-:W2:Y:S04]  /*21550*/  LDL.LU R11, [R1+0x1cc] ;  /* 0x0001cc00010b7983 */ /* 0x000ea80000300800 */
[----:B--2---:R-:W-:Y:S04]  /*21560*/  STL.64 [R1+0x1f80], R10 ;  /* 0x001f800a01007387 */ /* 0x004fe80000100a00 */
[----:B----4-:R-:W-:Y:S04]  /*21570*/  STL.64 [R1+0x1f78], R8 ;  /* 0x001f780801007387 */ /* 0x010fe80000100a00 */
[----:B---3--:R-:W2:Y:S04]  /*21580*/  LDL.LU R12, [R1+0x180] ;  /* 0x00018000010c7983 */ /* 0x008ea80000300800 */
[----:B------:R-:W2:Y:S04]  /*21590*/  LDL.LU R13, [R1+0x184] ;  /* 0x00018400010d7983 */ /* 0x000ea80000300800 */
[----:B------:R-:W3:Y:S04]  /*215a0*/  LDL.LU R14, [R1+0x188] ;  /* 0x00018800010e7983 */ /* 0x000ee80000300800 */
[----:B------:R-:W3:Y:S04]  /*215b0*/  LDL.LU R15, [R1+0x18c] ;  /* 0x00018c00010f7983 */ /* 0x000ee80000300800 */
[----:B---3--:R-:W-:Y:S04]  /*215c0*/  STL.64 [R1+0x1f90], R14 ;  /* 0x001f900e01007387 */ /* 0x008fe80000100a00 */
[----:B--2---:R0:W-:Y:S04]  /*215d0*/  STL.64 [R1+0x1f88], R12 ;  /* 0x001f880c01007387 */ /* 0x0041e80000100a00 */
[----:B0-----:R-:W2:Y:S04]  /*215e0*/  LDL.LU R12, [R1+0x160] ;  /* 0x00016000010c7983 */ /* 0x001ea80000300800 */
        /* <DEDUP_REMOVED lines=15> */
[----:B------:R-:W4:Y:S04]  /*216e0*/  LDL.LU R9, [R1+0x40] ;  /* 0x0000400001097983 */ /* 0x000f280000300800 */
[----:B------:R-:W4:Y:S04]  /*216f0*/  LDL.LU R10, [R1+0x44] ;  /* 0x00004400010a7983 */ /* 0x000f280000300800 */
[----:B---3--:R0:W-:Y:S04]  /*21700*/  STL.64 [R1+0x1fc0], R14 ;  /* 0x001fc00e01007387 */ /* 0x0081e80000100a00 */
[----:B0-----:R-:W3:Y:S04]  /*21710*/  LDL.LU R14, [R1+0x38] ;  /* 0x00003800010e7983 */ /* 0x001ee80000300800 */
[----:B------:R-:W3:Y:S04]  /*21720*/  LDL.LU R15, [R1+0x3c] ;  /* 0x00003c00010f7983 */ /* 0x000ee80000300800 */
[----:B--2---:R0:W-:Y:S04]  /*21730*/  STL.64 [R1+0x1fb8], R12 ;  /* 0x001fb80c01007387 */ /* 0x0041e80000100a00 */
[----:B0-----:R-:W2:Y:S04]  /*21740*/  LDL.LU R12, [R1+0x28] ;  /* 0x00002800010c7983 */ /* 0x001ea80000300800 */
[----:B------:R-:W3:Y:S04]  /*21750*/  LDL.LU R8, [R1+0x30] ;  /* 0x0000300001087983 */ /* 0x000ee80000300800 */
[----:B------:R-:W2:Y:S04]  /*21760*/  LDL.LU R2, [R1+0x48] ;  /* 0x0000480001027983 */ /* 0x000ea80000300800 */
[----:B------:R-:W2:Y:S04]  /*21770*/  LDL.LU R3, [R1+0x4c] ;  /* 0x00004c0001037983 */ /* 0x000ea80000300800 */
[----:B------:R-:W4:Y:S01]  /*21780*/  LDL.LU R11, [R1+0x50] ;  /* 0x00005000010b7983 */ /* 0x000f220000300800 */
[----:B------:R-:W-:-:S02]  /*21790*/  IMAD R16, R16, 0x100, R22 ;  /* 0x0000010010107824 */ /* 0x000fc400078e0216 */
[----:B------:R-:W-:Y:S02]  /*217a0*/  IMAD R18, R18, 0x100, R28 ;  /* 0x0000010012127824 */ /* 0x000fe400078e021c */
[----:B------:R-:W-:Y:S01]  /*217b0*/  IMAD R19, R19, 0x100, R29 ;  /* 0x0000010013137824 */ /* 0x000fe200078e021d */
[----:B----4-:R0:W-:Y:S04]  /*217c0*/  STL.64 [R1+0x1fe0], R10 ;  /* 0x001fe00a01007387 */ /* 0x0101e80000100a00 */
[----:B0-----:R-:W4:Y:S04]  /*217d0*/  LDL.LU R11, [R1+0x34] ;  /* 0x00003400010b7983 */ /* 0x001f280000300800 */
[----:B------:R-:W-:Y:S04]  /*217e0*/  STL [R1+0x1fd8], R9 ;  /* 0x001fd80901007387 */ /* 0x000fe80000100800 */
[----:B------:R-:W4:Y:S04]  /*217f0*/  LDL.LU R20, [R1+0x54] ;  /* 0x0000540001147983 */ /* 0x000f280000300800 */
[----:B------:R-:W4:Y:S04]  /*21800*/  LDL.LU R21, [R1+0x58] ;  /* 0x0000580001157983 */ /* 0x000f280000300800 */
[----:B------:R-:W4:Y:S04]  /*21810*/  LDL.LU R22, [R1+0x5c] ;  /* 0x00005c0001167983 */ /* 0x000f280000300800 */
[----:B------:R-:W4:Y:S04]  /*21820*/  LDL.LU R28, [R1+0x60] ;  /* 0x00006000011c7983 */ /* 0x000f280000300800 */
[----:B------:R-:W4:Y:S04]  /*21830*/  LDL.LU R29, [R1+0x64] ;  /* 0x00006400011d7983 */ /* 0x000f280000300800 */
[----:B------:R-:W3:Y:S04]  /*21840*/  LDL.LU R26, [R1+0x68] ;  /* 0x00006800011a7983 */ /* 0x000ee80000300800 */
[----:B------:R-:W3:Y:S04]  /*21850*/  LDL.LU R27, [R1+0x6c] ;  /* 0x00006c00011b7983 */ /* 0x000ee80000300800 */
[----:B------:R-:W2:Y:S04]  /*21860*/  LDL.LU R24, [R1+0x70] ;  /* 0x0000700001187983 */ /* 0x000ea80000300800 */
[----:B------:R-:W2:Y:S04]  /*21870*/  LDL.LU R25, [R1+0x74] ;  /* 0x0000740001197983 */ /* 0x000ea80000300800 */
        /* <DEDUP_REMOVED lines=11> */
[----:B------:R-:W3:Y:S01]  /*21930*/  LDL.LU R27, [R1+0xec] ;  /* 0x0000ec00011b7983 */ /* 0x000ee20000300800 */
[----:B------:R-:W-:-:S03]  /*21940*/  IMAD.MOV.U32 R13, RZ, RZ, R0 ;  /* 0x000000ffff0d7224 */ /* 0x000fc600078e0000 */
[----:B---3--:R-:W-:Y:S04]  /*21950*/  STL.64 [R1+0x2000], R26 ;  /* 0x0020001a01007387 */ /* 0x008fe80000100a00 */
[----:B--2---:R0:W-:Y:S04]  /*21960*/  STL.64 [R1+0x1ff8], R24 ;  /* 0x001ff81801007387 */ /* 0x0041e80000100a00 */
[----:B0-----:R-:W2:Y:S04]  /*21970*/  LDL.LU.64 R24, [R1+0xa0] ;  /* 0x0000a00001187983 */ /* 0x001ea80000300a00 */
[----:B------:R-:W2:Y:S01]  /*21980*/  LDL.LU.64 R26, [R1+0xa8] ;  /* 0x0000a800011a7983 */ /* 0x000ea20000300a00 */
[----:B------:R-:W-:-:S03]  /*21990*/  IMAD R17, R17, 0x100, R23 ;  /* 0x0000010011117824 */ /* 0x000fc600078e0217 */
[----:B------:R-:W3:Y:S04]  /*219a0*/  LDL.LU R23, [R1+0x78] ;  /* 0x0000780001177983 */ /* 0x000ee80000300800 */
[----:B------:R-:W3:Y:S01]  /*219b0*/  LDL.LU R0, [R1+0x7c] ;  /* 0x00007c0001007983 */ /* 0x000ee20000300800 */
[----:B------:R-:W-:Y:S01]  /*219c0*/  F2FP.F16.E5M2.UNPACK_B R8, R8.H1 ;  /* 0x00000008ff08723e */ /* 0x000fe200030004ff */
[----:B--2---:R-:W-:Y:S02]  /*219d0*/  HMMA.16816.F32 R4, R4, R12, R24 ;  /* 0x0000000c0404723c */ /* 0x004fe40000001818 */
[----:B------:R-:W2:Y:S04]  /*219e0*/  LDL.LU.64 R26, [R1+0x2000] ;  /* 0x00200000011a7983 */ /* 0x000ea80000300a00 */
[----:B------:R-:W2:Y:S01]  /*219f0*/  LDL.LU.64 R24, [R1+0x1ff8] ;  /* 0x001ff80001187983 */ /* 0x000ea20000300a00 */
[----:B------:R-:W-:-:S02]  /*21a00*/  F2FP.F16.E5M2.UNPACK_B R16, R16 ;  /* 0x00000010ff10723e */ /* 0x000fc400020004ff */
[----:B------:R-:W-:Y:S02]  /*21a10*/  F2FP.F16.E5M2.UNPACK_B R17, R17 ;  /* 0x00000011ff11723e */ /* 0x000fe400020004ff */
[----:B------:R-:W-:Y:S02]  /*21a20*/  F2FP.F16.E5M2.UNPACK_B R18, R18 ;  /* 0x00000012ff12723e */ /* 0x000fe400020004ff */
[----:B------:R-:W-:Y:S02]  /*21a30*/  F2FP.F16.E5M2.UNPACK_B R19, R19 ;  /* 0x00000013ff13723e */ /* 0x000fe400020004ff */
[----:B----4-:R-:W-:-:S08]  /*21a40*/  F2FP.F16.E5M2.UNPACK_B R9, R11.H1 ;  /* 0x0000000bff09723e */ /* 0x010fd000030004ff */
[----:B------:R0:W-:Y:S04]  /*21a50*/  STL.64 [R1+0xa0], R4 ;  /* 0x0000a00401007387 */ /* 0x0001e80000100a00 */
[----:B------:R1:W-:Y:S04]  /*21a60*/  STL.64 [R1+0xa8], R6 ;  /* 0x0000a80601007387 */ /* 0x0003e80000100a00 */
[----:B0-----:R-:W4:Y:S04]  /*21a70*/  LDL.LU R4, [R1+0x1a0] ;  /* 0x0001a00001047983 */ /* 0x001f280000300800 */
[----:B------:R-:W-:Y:S04]  /*21a80*/  STL [R1+0x30], R8 ;  /* 0x0000300801007387 */ /* 0x000fe80000100800 */
[----:B------:R-:W4:Y:S04]  /*21a90*/  LDL.LU R5, [R1+0x1a4] ;  /* 0x0001a40001057983 */ /* 0x000f280000300800 */
[----:B------:R2:W-:Y:S04]  /*21aa0*/  STL [R1+0x34], R9 ;  /* 0x0000340901007387 */ /* 0x0005e80000100800 */
[----:B-1----:R-:W4:Y:S04]  /*21ab0*/  LDL.LU R6, [R1+0x1a8] ;  /* 0x0001a80001067983 */ /* 0x002f280000300800 */
[----:B------:R-:W4:Y:S01]  /*21ac0*/  LDL.LU R7, [R1+0x1ac] ;  /* 0x0001ac0001077983 */ /* 0x000f220000300800 */
[----:B--2---:R-:W-:Y:S03]  /*21ad0*/  HMMA.16816.F32 R8, R16, R8, R24 ;  /* 0x000000081008723c */ /* 0x004fe60000001818 */
[----:B------:R-:W2:Y:S04]  /*21ae0*/  LDL.LU.64 R26, [R1+0x1ff0] ;  /* 0x001ff000011a7983 */ /* 0x000ea80000300a00 */
[----:B------:R-:W2:Y:S01]  /*21af0*/  LDL.LU.64 R24, [R1+0x1fe8] ;  /* 0x001fe80001187983 */ /* 0x000ea20000300a00 */
[----:B------:R-:W-:-:S02]  /*21b00*/  F2FP.F16.E5M2.UNPACK_B R12, R14.H1 ;  /* 0x0000000eff0c723e */ /* 0x000fc400030004ff */
[----:B------:R-:W-:-:S13]  /*21b10*/  F2FP.F16.E5M2.UNPACK_B R13, R15.H1 ;  /* 0x0000000fff0d723e */ /* 0x000fda00030004ff */
[----:B------:R-:W-:Y:S04]  /*21b20*/  STL.64 [R1+0xe0], R8 ;  /* 0x0000e00801007387 */ /* 0x000fe80000100a00 */
[----:B------:R0:W-:Y:S04]  /*21b30*/  STL.64 [R1+0xe8], R10 ;  /* 0x0000e80a01007387 */ /* 0x0001e80000100a00 */
[----:B0-----:R-:W3:Y:S04]  /*21b40*/  LDL.LU.64 R10, [R1+0x1fe0] ;  /* 0x001fe000010a7983 */ /* 0x001ee80000300a00 */
[----:B------:R-:W4:Y:S04]  /*21b50*/  LDL.LU R9, [R1+0x1fd8] ;  /* 0x001fd80001097983 */ /* 0x000f280000300800 */
[----:B------:R-:W-:Y:S04]  /*21b60*/  STL [R1+0x20], R12 ;  /* 0x0000200c01007387 */ /* 0x000fe80000100800 */
[----:B------:R2:W-:Y:S02]  /*21b70*/  STL [R1+0x24], R13 ;  /* 0x0000240d01007387 */ /* 0x0005e40000100800 */
[----:B--2---:R-:W-:Y:S02]  /*21b80*/  HMMA.16816.F32 R12, R16, R12, R24 ;  /* 0x0000000c100c723c */ /* 0x004fe40000001818 */
[----:B------:R-:W2:Y:S04]  /*21b90*/  LDL.LU.64 R26, [R1+0x1fd0] ;  /* 0x001fd000011a7983 */ /* 0x000ea80000300a00 */
[----:B------:R-:W2:-:S15]  /*21ba0*/  LDL.LU.64 R24, [R1+0x1fc8] ;  /* 0x001fc80001187983 */ /* 0x000e9e0000300a00 */
[----:B------:R-:W-:-:S02]  /*21bb0*/  NOP ;  /* 0x0000000000007918 */ /* 0x000fc40000000000 */
[----:B------:R-:W-:Y:S04]  /*21bc0*/  STL.64 [R1+0x100], R12 ;  /* 0x0001000c01007387 */ /* 0x000fe80000100a00 */
[----:B------:R0:W-:Y:S04]  /*21bd0*/  STL.64 [R1+0x108], R14 ;  /* 0x0001080e01007387 */ /* 0x0001e80000100a00 */
[----:B0-----:R-:W2:Y:S04]  /*21be0*/  LDL.LU.64 R14, [R1+0x1fc0] ;  /* 0x001fc000010e7983 */ /* 0x001ea80000300a00 */
[----:B------:R-:W2:Y:S01]  /*21bf0*/  LDL.LU.64 R12, [R1+0x1fb8] ;  /* 0x001fb800010c7983 */ /* 0x000ea20000300a00 */
[----:B----4-:R-:W-:-:S02]  /*21c00*/  F2FP.F16.E5M2.UNPACK_B R8, R9.H1 ;  /* 0x00000009ff08723e */ /* 0x010fc400030004ff */
[----:B---3--:R-:W-:-:S03]  /*21c10*/  F2FP.F16.E5M2.UNPACK_B R9, R10.H1 ;  /* 0x0000000aff09723e */ /* 0x008fc600030004ff */
[----:B------:R-:W-:Y:S04]  /*21c20*/  STL [R1+0x18], R8 ;  /* 0x0000180801007387 */ /* 0x000fe80000100800 */
[----:B------:R-:W-:Y:S01]  /*21c30*/  STL [R1+0x1c], R9 ;  /* 0x00001c0901007387 */ /* 0x000fe20000100800 */
[----:B--2---:R-:W-:-:S15]  /*21c40*/  HMMA.16816.F32 R12, R16, R8, R12 ;  /* 0x00000008100c723c */ /* 0x004fde000000180c */
[----:B------:R-:W-:-:S08]  /*21c50*/  NOP ;  /* 0x0000000000007918 */ /* 0x000fd00000000000 */
[----:B------:R-:W-:Y:S04]  /*21c60*/  STL.64 [R1+0x120], R12 ;  /* 0x0001200c01007387 */ /* 0x000fe80000100a00 */
[----:B------:R0:W-:Y:S04]  /*21c70*/  STL.64 [R1+0x128], R14 ;  /* 0x0001280e01007387 */ /* 0x0001e80000100a00 */
[----:B0-----:R-:W2:Y:S04]  /*21c80*/  LDL.LU.64 R14, [R1+0x1fb0] ;  /* 0x001fb000010e7983 */ /* 0x001ea80000300a00 */
[----:B------:R-:W2:Y:S01]  /*21c90*/  LDL.LU.64 R12, [R1+0x1fa8] ;  /* 0x001fa800010c7983 */ /* 0x000ea20000300a00 */
[----:B------:R-:W-:-:S02]  /*21ca0*/  F2FP.F16.E5M2.UNPACK_B R2, R2.H1 ;  /* 0x00000002ff02723e */ /* 0x000fc400030004ff */
[----:B------:R-:W-:-:S03]  /*21cb0*/  F2FP.F16.E5M2.UNPACK_B R3, R3.H1 ;  /* 0x00000003ff03723e */ /* 0x000fc600030004ff */
        /* <DEDUP_REMOVED lines=11> */
[----:B------:R2:W-:Y:S02]  /*21d70*/  STL [R1+0xc], R9 ;  /* 0x00000c0901007387 */ /* 0x0005e40000100800 */
[----:B--2---:R-:W-:Y:S02]  /*21d80*/  HMMA.16816.F32 R8, R16, R8, R12 ;  /* 0x000000081008723c */ /* 0x004fe4000000180c */
[----:B------:R-:W2:Y:S04]  /*21d90*/  LDL.LU.64 R14, [R1+0x1f90] ;  /* 0x001f9000010e7983 */ /* 0x000ea80000300a00 */
[----:B------:R-:W2:Y:S01]  /*21da0*/  LDL.LU.64 R12, [R1+0x1f88] ;  /* 0x001f8800010c7983 */ /* 0x000ea20000300a00 */
[----:B------:R-:W-:-:S02]  /*21db0*/  F2FP.F16.E5M2.UNPACK_B R2, R21.H1 ;  /* 0x00000015ff02723e */ /* 0x000fc400030004ff */
[----:B------:R-:W-:-:S14]  /*21dc0*/  F2FP.F16.E5M2.UNPACK_B R3, R22.H1 ;  /* 0x00000016ff03723e */ /* 0x000fdc00030004ff */
[----:B------:R-:W-:Y:S04]  /*21dd0*/  STL.64 [R1+0x160], R8 ;  /* 0x0001600801007387 */ /* 0x000fe80000100a00 */
[----:B------:R0:W-:Y:S04]  /*21de0*/  STL.64 [R1+0x168], R10 ;  /* 0x0001680a01007387 */ /* 0x0001e80000100a00 */
[----:B0-----:R-:W3:Y:S04]  /*21df0*/  LDL.LU.64 R10, [R1+0x1f80] ;  /* 0x001f8000010a7983 */ /* 0x001ee80000300a00 */
[----:B------:R-:W3:Y:S04]  /*21e00*/  LDL.LU.64 R8, [R1+0x1f78] ;  /* 0x001f780001087983 */ /* 0x000ee80000300a00 */
[----:B------:R-:W-:Y:S04]  /*21e10*/  STL [R1], R2 ;  /* 0x0000000201007387 */ /* 0x000fe80000100800 */
        /* <DEDUP_REMOVED lines=8> */
[----:B------:R-:W-:-:S07]  /*21ea0*/  F2FP.F16.E5M2.UNPACK_B R29, R29.H1 ;  /* 0x0000001dff1d723e */ /* 0x000fce00030004ff */
[----:B------:R-:W-:Y:S01]  /*21eb0*/  HMMA.16816.F32 R4, R16, R28, R4 ;  /* 0x0000001c1004723c */ /* 0x000fe20000001804 */
[----:B------:R-:W-:Y:S02]  /*21ec0*/  F2FP.F16.E5M2.UNPACK_B R26, R26.H1 ;  /* 0x0000001aff1a723e */ /* 0x000fe400030004ff */
[----:B------:R-:W-:-:S03]  /*21ed0*/  F2FP.F16.E5M2.UNPACK_B R27, R27.H1 ;  /* 0x0000001bff1b723e */ /* 0x000fc600030004ff */
[----:B------:R-:W-:-:S15]  /*21ee0*/  STL.64 [R1+0x1ea0], R28 ;  /* 0x001ea01c01007387 */ /* 0x000fde0000100a00 */
[----:B------:R-:W-:-:S02]  /*21ef0*/  NOP ;  /* 0x0000000000007918 */ /* 0x000fc40000000000 */
[----:B------:R-:W-:Y:S04]  /*21f00*/  STL.64 [R1+0x1a0], R4 ;  /* 0x0001a00401007387 */ /* 0x000fe80000100a00 */
[----:B------:R3:W-:Y:S02]  /*21f10*/  STL.64 [R1+0x1a8], R6 ;  /* 0x0001a80601007387 */ /* 0x0007e40000100a00 */
[----:B---3--:R-:W-:Y:S01]  /*21f20*/  HMMA.16816.F32 R4, R16, R26, R8 ;  /* 0x0000001a1004723c */ /* 0x008fe20000001808 */
[----:B------:R-:W-:Y:S02]  /*21f30*/  F2FP.F16.E5M2.UNPACK_B R24, R24.H1 ;  /* 0x00000018ff18723e */ /* 0x000fe400030004ff */
[----:B------:R-:W-:-:S15]  /*21f40*/  F2FP.F16.E5M2.UNPACK_B R25, R25.H1 ;  /* 0x00000019ff19723e */ /* 0x000fde00030004ff */
[----:B------:R-:W-:-:S05]  /*21f50*/  NOP ;  /* 0x0000000000007918 */ /* 0x000fca0000000000 */
[----:B------:R-:W-:Y:S04]  /*21f60*/  STL.64 [R1+0x1c0], R4 ;  /* 0x0001c00401007387 */ /* 0x000fe80000100a00 */
[----:B------:R2:W-:Y:S04]  /*21f70*/  STL.64 [R1+0x1c8], R6 ;  /* 0x0001c80601007387 */ /* 0x0005e80000100a00 */
[----:B------:R-:W3:Y:S04]  /*21f80*/  LDL.LU R20, [R1+0x80] ;  /* 0x0000800001147983 */ /* 0x000ee80000300800 */
[----:B------:R-:W4:Y:S01]  /*21f90*/  LDL.LU R21, [R1+0x84] ;  /* 0x0000840001157983 */ /* 0x000f220000300800 */
[----:B--2---:R-:W-:-:S15]  /*21fa0*/  HMMA.16816.F32 R4, R16, R24, R12 ;  /* 0x000000181004723c */ /* 0x004fde000000180c */
[----:B------:R-:W-:-:S08]  /*21fb0*/  NOP ;  /* 0x0000000000007918 */ /* 0x000fd00000000000 */
[----:B------:R-:W-:Y:S04]  /*21fc0*/  STL.64 [R1+0x1e0], R4 ;  /* 0x0001e00401007387 */ /* 0x000fe80000100a00 */
[----:B------:R-:W-:Y:S04]  /*21fd0*/  STL.64 [R1+0x1e8], R6 ;  /* 0x0001e80601007387 */ /* 0x000fe80000100a00 */
[----:B------:R-:W2:Y:S04]  /*21fe0*/  LDL.LU R10, [R1+0x88] ;  /* 0x00008800010a7983 */ /* 0x000ea80000300800 */
[----:B------:R-:W2:Y:S04]  /*21ff0*/  LDL.LU R11, [R1+0x8c] ;  /* 0x00008c00010b7983 */ /* 0x000ea80000300800 */
[----:B------:R-:W3:Y:S04]  /*22000*/  LDL.LU R12, [R1+0x10cc] ;  /* 0x0010cc00010c7983 */ /* 0x000ee80000300800 */
[----:B------:R-:W4:Y:S04]  /*22010*/  LDL.LU R28, [R1+0x10d8] ;  /* 0x0010d800011c7983 */ /* 0x000f280000300800 */
[----:B----4-:R0:W-:Y:S04]  /*22020*/  STL [R1+0x1f40], R28 ;  /* 0x001f401c01007387 */ /* 0x0101e80000100800 */
[----:B0-----:R-:W4:Y:S04]  /*22030*/  LDL.LU R28, [R1+0x10d0] ;  /* 0x0010d000011c7983 */ /* 0x001f280000300800 */
[----:B------:R-:W3:Y:S04]  /*22040*/  LDL.LU R13, [R1+0x10d4] ;  /* 0x0010d400010d7983 */ /* 0x000ee80000300800 */
[----:B------:R-:W4:Y:S04]  /*22050*/  LDL.LU R29, [R1+0x10e0] ;  /* 0x0010e000011d7983 */ /* 0x000f280000300800 */
[----:B------:R-:W3:Y:S04]  /*22060*/  LDL.LU R14, [R1+0x10dc] ;  /* 0x0010dc00010e7983 */ /* 0x000ee80000300800 */
[----:B------:R-:W4:Y:S04]  /*22070*/  LDL.LU R8, [R1+0x90] ;  /* 0x0000900001087983 */ /* 0x000f280000300800 */
[----:B------:R-:W4:Y:S04]  /*22080*/  LDL.LU R9, [R1+0x94] ;  /* 0x0000940001097983 */ /* 0x000f280000300800 */
[----:B--2---:R-:W-:Y:S04]  /*22090*/  STL.64 [R1+0x1f60], R10 ;  /* 0x001f600a01007387 */ /* 0x004fe80000100a00 */
[----:B----4-:R0:W-:Y:S04]  /*220a0*/  STL.64 [R1+0x1f58], R8 ;  /* 0x001f580801007387 */ /* 0x0101e80000100a00 */
[----:B0-----:R-:W2:Y:S04]  /*220b0*/  LDL.LU R8, [R1+0x200] ;  /* 0x0002000001087983 */ /* 0x001ea80000300800 */
[----:B------:R-:W2:Y:S04]  /*220c0*/  LDL.LU R9, [R1+0x204] ;  /* 0x0002040001097983 */ /* 0x000ea80000300800 */
[----:B------:R-:W2:Y:S04]  /*220d0*/  LDL.LU R10, [R1+0x208] ;  /* 0x00020800010a7983 */ /* 0x000ea80000300800 */
[----:B------:R-:W2:Y:S04]  /*220e0*/  LDL.LU R11, [R1+0x20c] ;  /* 0x00020c00010b7983 */ /* 0x000ea80000300800 */
[----:B------:R-:W4:Y:S04]  /*220f0*/  LDL.LU R4, [R1+0x10e8] ;  /* 0x0010e80001047983 */ /* 0x000f280000300800 */
[----:B------:R-:W3:Y:S01]  /*22100*/  LDL.LU R15, [R1+0x10e4] ;  /* 0x0010e400010f7983 */ /* 0x000ee20000300800 */
[----:B------:R-:W-:-:S02]  /*22110*/  F2FP.F16.E5M2.UNPACK_B R22, R23.H1 ;  /* 0x00000017ff16723e */ /* 0x000fc400030004ff */
[----:B------:R-:W-:Y:S01]  /*22120*/  F2FP.F16.E5M2.UNPACK_B R23, R0.H1 ;  /* 0x00000000ff17723e */ /* 0x000fe200030004ff */
[----:B---3--:R-:W-:Y:S04]  /*22130*/  STL.64 [R1+0x1f50], R14 ;  /* 0x001f500e01007387 */ /* 0x008fe80000100a00 */
[----:B------:R0:W-:Y:S04]  /*22140*/  STL.64 [R1+0x1f48], R12 ;  /* 0x001f480c01007387 */ /* 0x0001e80000100a00 */
[----:B0-----:R-:W3:Y:S04]  /*22150*/  LDL.LU R12, [R1+0x220] ;  /* 0x00022000010c7983 */ /* 0x001ee80000300800 */
[----:B------:R-:W3:Y:S04]  /*22160*/  LDL.LU R13, [R1+0x224] ;  /* 0x00022400010d7983 */ /* 0x000ee80000300800 */
[----:B------:R-:W3:Y:S04]  /*22170*/  LDL.LU R14, [R1+0x228] ;  /* 0x00022800010e7983 */ /* 0x000ee80000300800 */
[----:B------:R-:W3:Y:S04]  /*22180*/  LDL.LU R15, [R1+0x22c] ;  /* 0x00022c00010f7983 */ /* 0x000ee80000300800 */
[----:B------:R-:W4:Y:S04]  /*22190*/  LDL.LU R6, [R1+0x98] ;  /* 0x0000980001067983 */ /* 0x000f280000300800 */
[----:B------:R-:W4:Y:S04]  /*221a0*/  LDL.LU R7, [R1+0x9c] ;  /* 0x00009c0001077983 */ /* 0x000f280000300800 */
[----:B------:R-:W3:Y:S01]  /*221b0*/  LDL.LU R5, [R1+0xb0] ;  /* 0x0000b00001057983 */ /* 0x000ee20000300800 */
[----:B--2---:R-:W-:Y:S01]  /*221c0*/  HMMA.16816.F32 R8, R16, R22, R8 ;  /* 0x000000161008723c */ /* 0x004fe20000001808 */
[----:B------:R-:W-:-:S02]  /*221d0*/  F2FP.F16.E5M2.UNPACK_B R20, R20.H1 ;  /* 0x00000014ff14723e */ /* 0x000fc400030004ff */
[----:B------:R-:W-:Y:S01]  /*221e0*/  F2FP.F16.E5M2.UNPACK_B R21, R21.H1 ;  /* 0x00000015ff15723e */ /* 0x000fe200030004ff */
[----:B----4-:R-:W-:Y:S04]  /*221f0*/  STL.64 [R1+0x1f38], R6 ;  /* 0x001f380601007387 */ /* 0x010fe80000100a00 */
[----:B---3--:R0:W-:Y:S04]  /*22200*/  STL.64 [R1+0x1f30], R4 ;  /* 0x001f300401007387 */ /* 0x0081e80000100a00 */
[----:B0-----:R-:W2:Y:S04]  /*22210*/  LDL.LU R4, [R1+0x240] ;  /* 0x0002400001047983 */ /* 0x001ea80000300800 */
[----:B------:R-:W2:Y:S04]  /*22220*/  LDL.LU R5, [R1+0x244] ;  /* 0x0002440001057983 */ /* 0x000ea80000300800 */
[----:B------:R-:W2:Y:S04]  /*22230*/  LDL.LU R6, [R1+0x248] ;  /* 0x0002480001067983 */ /* 0x000ea80000300800 */
[----:B------:R-:W2:Y:S04]  /*22240*/  LDL.LU R7, [R1+0x24c] ;  /* 0x00024c0001077983 */ /* 0x000ea80000300800 */
[----:B------:R-:W3:Y:S04]  /*22250*/  LDL.LU R2, [R1+0xb4] ;  /* 0x0000b40001027983 */ /* 0x000ee80000300800 */
[----:B------:R-:W4:Y:S04]  /*22260*/  LDL.LU R3, [R1+0xb8] ;  /* 0x0000b80001037983 */ /* 0x000f280000300800 */
[----:B------:R-:W4:Y:S04]  /*22270*/  LDL.LU R0, [R1+0xbc] ;  /* 0x0000bc0001007983 */ /* 0x000f280000300800 */
[----:B------:R-:W-:Y:S04]  /*22280*/  STL.64 [R1+0x1e98], R26 ;  /* 0x001e981a01007387 */ /* 0x000fe80000100a00 */
[----:B------:R0:W-:Y:S01]  /*22290*/  STL.64 [R1+0x1e90], R24 ;  /* 0x001e901801007387 */ /* 0x0001e20000100a00 */
[----:B------:R-:W-:Y:S03]  /*222a0*/  HMMA.16816.F32 R12, R16, R20, R12 ;  /* 0x00000014100c723c */ /* 0x000fe6000000180c */
[----:B0-----:R-:W3:Y:S04]  /*222b0*/  LDL.LU R24, [R1+0x8a0] ;  /* 0x0008a00001187983 */ /* 0x001ee80000300800 */
[----:B------:R-:W3:Y:S04]  /*222c0*/  LDL.LU R25, [R1+0x8a4] ;  /* 0x0008a40001197983 */ /* 0x000ee80000300800 */
[----:B------:R-:W3:Y:S04]  /*222d0*/  LDL.LU R26, [R1+0x8a8] ;  /* 0x0008a800011a7983 */ /* 0x000ee80000300800 */
[----:B------:R-:W3:Y:S04]  /*222e0*/  LDL.LU R27, [R1+0x8ac] ;  /* 0x0008ac00011b7983 */ /* 0x000ee80000300800 */
[----:B------:R-:W-:Y:S04]  /*222f0*/  STL.64 [R1+0x200], R8 ;  /* 0x0002000801007387 */ /* 0x000fe80000100a00 */
[----:B------:R0:W-:Y:S04]  /*22300*/  STL.64 [R1+0x208], R10 ;  /* 0x0002080a01007387 */ /* 0x0001e80000100a00 */
[----:B0-----:R-:W2:Y:S04]  /*22310*/  LDL.LU.64 R10, [R1+0x1f60] ;  /* 0x001f6000010a7983 */ /* 0x001ea80000300a00 */
[----:B------:R-:W4:Y:S04]  /*22320*/  LDL.LU.64 R8, [R1+0x1f58] ;  /* 0x001f580001087983 */ /* 0x000f280000300a00 */
[----:B------:R-:W-:Y:S04]  /*22330*/  STL.64 [R1+0x220], R12 ;  /* 0x0002200c01007387 */ /* 0x000fe80000100a00 */
[----:B------:R0:W-:Y:S04]  /*22340*/  STL.64 [R1+0x228], R14 ;  /* 0x0002280e01007387 */ /* 0x0001e80000100a00 */
[----:B0-----:R-:W3:Y:S04]  /*22350*/  LDL.LU.64 R14, [R1+0x1f50] ;  /* 0x001f5000010e7983 */ /* 0x001ee80000300a00 */
[----:B------:R-:W4:Y:S04]  /*22360*/  LDL.LU.64 R12, [R1+0x1f48] ;  /* 0x001f4800010c7983 */ /* 0x000f280000300a00 */
[----:B------:R-:W-:Y:S04]  /*22370*/  STL.64 [R1+0x1e78], R22 ;  /* 0x001e781601007387 */ /* 0x000fe80000100a00 */
[----:B------:R0:W-:Y:S04]  /*22380*/  STL.64 [R1+0x1e70], R20 ;  /* 0x001e701401007387 */ /* 0x0001e80000100a00 */
[----:B0-----:R-:W3:Y:S04]  /*22390*/  LDL.LU R20, [R1+0x270] ;  /* 0x0002700001147983 */ /* 0x001ee80000300800 */
[----:B------:R-:W3:Y:S04]  /*223a0*/  LDL.LU R21, [R1+0x274] ;  /* 0x0002740001157983 */ /* 0x000ee80000300800 */
[----:B------:R-:W3:Y:S04]  /*223b0*/  LDL.LU R22, [R1+0x278] ;  /* 0x0002780001167983 */ /* 0x000ee80000300800 */
[----:B------:R-:W3:Y:S01]  /*223c0*/  LDL.LU R23, [R1+0x27c] ;  /* 0x00027c0001177983 */ /* 0x000ee20000300800 */
[----:B--2---:R-:W-:-:S02]  /*223d0*/  F2FP.F16.E5M2.UNPACK_B R10, R10.H1 ;  /* 0x0000000aff0a723e */ /* 0x004fc400030004ff */
[----:B------:R-:W-:-:S07]  /*223e0*/  F2FP.F16.E5M2.UNPACK_B R11, R11.H1 ;  /* 0x0000000bff0b723e */ /* 0x000fce00030004ff */
[----:B------:R-:W-:Y:S01]  /*223f0*/  HMMA.16816.F32 R4, R16, R10, R4 ;  /* 0x0000000a1004723c */ /* 0x000fe20000001804 */
[----:B----4-:R-:W-:Y:S02]  /*22400*/  IMAD R12, R12, 0x100, R28 ;  /* 0x000001000c0c7824 */ /* 0x010fe400078e021c */
[----:B------:R-:W2:-:S15]  /*22410*/  LDL.LU R28, [R1+0x1f40] ;  /* 0x001f4000011c7983 */ /* 0x000e9e0000300800 */
[----:B------:R-:W-:-:S05]  /*22420*/  NOP ;  /* 0x0000000000007918 */ /* 0x000fca0000000000 */
[----:B------:R-:W-:Y:S04]  /*22430*/  STL.64 [R1+0x240], R4 ;  /* 0x0002400401007387 */ /* 0x000fe80000100a00 */
[----:B------:R0:W-:Y:S04]  /*22440*/  STL.64 [R1+0x248], R6 ;  /* 0x0002480601007387 */ /* 0x0001e80000100a00 */
[----:B0-----:R-:W4:Y:S01]  /*22450*/  LDL.LU.64 R6, [R1+0x1f38] ;  /* 0x001f380001067983 */ /* 0x001f220000300a00 */
[----:B------:R-:W-:Y:S02]  /*22460*/  F2FP.F16.E5M2.UNPACK_B R8, R8.H1 ;  /* 0x00000008ff08723e */ /* 0x000fe400030004ff */
[----:B------:R-:W-:Y:S01]  /*22470*/  F2FP.F16.E5M2.UNPACK_B R9, R9.H1 ;  /* 0x00000009ff09723e */ /* 0x000fe200030004ff */
[----:B------:R-:W2:Y:S04]  /*22480*/  LDL.LU.64 R4, [R1+0x1f30] ;  /* 0x001f300001047983 */ /* 0x000ea80000300a00 */
[----:B------:R-:W-:Y:S04]  /*22490*/  STL [R1+0x1e54], R10 ;  /* 0x001e540a01007387 */ /* 0x000fe80000100800 */
[----:B------:R-:W-:Y:S04]  /*224a0*/  STL [R1+0x1e50], R11 ;  /* 0x001e500b01007387 */ /* 0x000fe80000100800 */
[----:B------:R-:W-:Y:S04]  /*224b0*/  STL [R1+0x1e3c], R8 ;  /* 0x001e3c0801007387 */ /* 0x000fe80000100800 */
[----:B------:R-:W-:Y:S01]  /*224c0*/  STL [R1+0x1e38], R9 ;  /* 0x001e380901007387 */ /* 0x000fe20000100800 */
[----:B---3--:R-:W-:-:S15]  /*224d0*/  HMMA.16816.F32 R20, R16, R8, R20 ;  /* 0x000000081014723c */ /* 0x008fde0000001814 */
[----:B------:R-:W-:-:S08]  /*224e0*/  NOP ;  /* 0x0000000000007918 */ /* 0x000fd00000000000 */
[----:B------:R0:W-:Y:S04]  /*224f0*/  STL.64 [R1+0x270], R20 ;  /* 0x0002701401007387 */ /* 0x0001e80000100a00 */
[----:B------:R1:W-:Y:S04]  /*22500*/  STL.64 [R1+0x278], R22 ;  /* 0x0002781601007387 */ /* 0x0003e80000100a00 */
[----:B0-----:R-:W3:Y:S01]  /*22510*/  LDL.LU R20, [R1+0x730] ;  /* 0x0007300001147983 */ /* 0x001ee20000300800 */
[----:B----4-:R-:W-:Y:S02]  /*22520*/  F2FP.F16.E5M2.UNPACK_B R6, R6.H1 ;  /* 0x00000006ff06723e */ /* 0x010fe400030004ff */
[----:B------:R-:W-:-:S07]  /*22530*/  F2FP.F16.E5M2.UNPACK_B R7, R7.H1 ;  /* 0x00000007ff07723e */ /* 0x000fce00030004ff */
[----:B------:R-:W-:-:S15]  /*22540*/  HMMA.16816.F32 R8, R16, R6, R24 ;  /* 0x000000061008723c */ /* 0x000fde0000001818 */
[----:B------:R-:W-:-:S08]  /*22550*/  NOP ;  /* 0x0000000000007918 */ /* 0x000fd00000000000 */
[----:B------:R-:W-:Y:S04]  /*22560*/  STL.64 [R1+0x8a0], R8 ;  /* 0x0008a00801007387 */ /* 0x000fe80000100a00 */
[----:B------:R-:W-:Y:S04]  /*22570*/  STL.64 [R1+0x8a8], R10 ;  /* 0x0008a80a01007387 */ /* 0x000fe80000100a00 */
[----:B------:R-:W3:Y:S04]  /*22580*/  LDL.LU R21, [R1+0x734] ;  /* 0x0007340001157983 */ /* 0x000ee80000300800 */
[----:B-1----:R-:W4:Y:S04]  /*22590*/  LDL.LU R22, [R1+0x738] ;  /* 0x0007380001167983 */ /* 0x002f280000300800 */
[----:B------:R-:W4:Y:S04]  /*225a0*/  LDL.LU R23, [R1+0x73c] ;  /* 0x00073c0001177983 */ /* 0x000f280000300800 */
[----:B----4-:R-:W-:Y:S04]  /*225b0*/  STL.64 [R1+0x1e88], R22 ;  /* 0x001e881601007387 */ /* 0x010fe80000100a00 */
[----:B---3--:R0:W-:Y:S04]  /*225c0*/  STL.64 [R1+0x1e80], R20 ;  /* 0x001e801401007387 */ /* 0x0081e80000100a00 */
[----:B0-----:R-:W3:Y:S04]  /*225d0*/  LDL.LU R20, [R1+0x740] ;  /* 0x0007400001147983 */ /* 0x001ee80000300800 */
[----:B------:R-:W3:Y:S04]  /*225e0*/  LDL.LU R21, [R1+0x744] ;  /* 0x0007440001157983 */ /* 0x000ee80000300800 */
[----:B------:R-:W4:Y:S04]  /*225f0*/  LDL.LU R22, [R1+0x748] ;  /* 0x0007480001167983 */ /* 0x000f280000300800 */
[----:B------:R-:W4:Y:S04]  /*22600*/  LDL.LU R23, [R1+0x74c] ;  /* 0x00074c0001177983 */ /* 0x000f280000300800 */
[----:B------:R-:W2:Y:S04]  /*22610*/  LDL.64 R10, [R1+0x10] ;  /* 0x00001000010a7983 */ /* 0x000ea80000100a00 */
[----:B--2---:R-:W-:Y:S04]  /*22620*/  STL.64 [R1+0x1ef0], R10 ;  /* 0x001ef00a01007387 */ /* 0x004fe80000100a00 */
[----:B----4-:R-:W-:Y:S04]  /*22630*/  STL.64 [R1+0x1eb0], R22 ;  /* 0x001eb01601007387 */ /* 0x010fe80000100a00 */
[----:B---3--:R0:W-:Y:S04]  /*22640*/  STL.64 [R1+0x1ea8], R20 ;  /* 0x001ea81401007387 */ /* 0x0081e80000100a00 */
[----:B0-----:R-:W2:Y:S04]  /*22650*/  LDL.LU R20, [R1+0x760] ;  /* 0x0007600001147983 */ /* 0x001ea80000300800 */
[----:B------:R-:W2:Y:S04]  /*22660*/  LDL.LU R21, [R1+0x764] ;  /* 0x0007640001157983 */ /* 0x000ea80000300800 */
[----:B--2---:R0:W-:Y:S04]  /*22670*/  STL.64 [R1+0x1eb8], R20 ;  /* 0x001eb81401007387 */ /* 0x0041e80000100a00 */
[----:B0-----:R-:W2:Y:S04]  /*22680*/  LDL.64 R20, [R1+0x8] ;  /* 0x0000080001147983 */ /* 0x001ea80000100a00 */
[----:B------:R-:W3:Y:S04]  /*22690*/  LDL.LU R22, [R1+0x768] ;  /* 0x0007680001167983 */ /* 0x000ee80000300800 */
[----:B------:R-:W3:Y:S04]  /*226a0*/  LDL.LU R23, [R1+0x76c] ;  /* 0x00076c0001177983 */ /* 0x000ee80000300800 */
[----:B------:R-:W4:Y:S04]  /*226b0*/  LDL.LU R8, [R1+0x7a0] ;  /* 0x0007a00001087983 */ /* 0x000f280000300800 */
[----:B------:R-:W4:Y:S04]  /*226c0*/  LDL.LU R9, [R1+0x7a4] ;  /* 0x0007a40001097983 */ /* 0x000f280000300800 */
[----:B----4-:R0:W-:Y:S04]  /*226d0*/  STL.64 [R1+0x1ef8], R8 ;  /* 0x001ef80801007387 */ /* 0x0101e80000100a00 */
[----:B------:R-:W4:Y:S04]  /*226e0*/  LDL.LU R10, [R1+0x7a8] ;  /* 0x0007a800010a7983 */ /* 0x000f280000300800 */
[----:B------:R-:W4:Y:S04]  /*226f0*/  LDL.LU R11, [R1+0x7ac] ;  /* 0x0007ac00010b7983 */ /* 0x000f280000300800 */
[----:B0-----:R-:W2:Y:S04]  /*22700*/  LDL.64 R8, [R1+0x30] ;  /* 0x0000300001087983 */ /* 0x001ea80000100a00 */
[----:B----4-:R-:W-:Y:S04]  /*22710*/  STL.64 [R1+0x1f18], R10 ;  /* 0x001f180a01007387 */ /* 0x010fe80000100a00 */
[----:B--2---:R0:W-:Y:S04]  /*22720*/  STL.64 [R1+0x1f10], R8 ;  /* 0x001f100801007387 */ /* 0x0041e80000100a00 */
[----:B0-----:R-:W2:Y:S04]  /*22730*/  LDL.LU R8, [R1+0x7c0] ;  /* 0x0007c00001087983 */ /* 0x001ea80000300800 */
[----:B------:R-:W2:Y:S04]  /*22740*/  LDL.LU R9, [R1+0x7c4] ;  /* 0x0007c40001097983 */ /* 0x000ea80000300800 */
[----:B------:R-:W4:Y:S04]  /*22750*/  LDL.LU R10, [R1+0x7c8] ;  /* 0x0007c800010a7983 */ /* 0x000f280000300800 */
[----:B------:R-:W4:Y:S04]  /*22760*/  LDL.LU R11, [R1+0x7cc] ;  /* 0x0007cc00010b7983 */ /* 0x000f280000300800 */
[----:B----4-:R-:W-:Y:S04]  /*22770*/  STL.64 [R1+0x1f28], R10 ;  /* 0x001f280a01007387 */ /* 0x010fe80000100a00 */
[----:B--2---:R0:W-:Y:S04]  /*22780*/  STL.64 [R1+0x1f20], R8 ;  /* 0x001f200801007387 */ /* 0x0041e80000100a00 */
[----:B0-----:R-:W2:Y:S04]  /*22790*/  LDL.LU R8, [R1+0x890] ;  /* 0x0008900001087983 */ /* 0x001ea80000300800 */
[----:B------:R-:W2:Y:S04]  /*227a0*/  LDL.LU R9, [R1+0x894] ;  /* 0x0008940001097983 */ /* 0x000ea80000300800 */
[----:B------:R-:W2:Y:S04]  /*227b0*/  LDL.LU R10, [R1+0x898] ;  /* 0x00089800010a7983 */ /* 0x000ea80000300800 */
[----:B------:R-:W2:Y:S04]  /*227c0*/  LDL.LU R11, [R1+0x89c] ;  /* 0x00089c00010b7983 */ /* 0x000ea80000300800 */
[----:B---3--:R-:W-:Y:S04]  /*227d0*/  STL.64 [R1+0x1ed8], R22 ;  /* 0x001ed81601007387 */ /* 0x008fe80000100a00 */
[----:B------:R0:W-:Y:S04]  /*227e0*/  STL.64 [R1+0x1ed0], R20 ;  /* 0x001ed01401007387 */ /* 0x0001e80000100a00 */
[----:B0-----:R-:W3:Y:S04]  /*227f0*/  LDL.LU R20, [R1+0x780] ;  /* 0x0007800001147983 */ /* 0x001ee80000300800 */
[----:B------:R-:W3:Y:S04]  /*22800*/  LDL.LU R21, [R1+0x784] ;  /* 0x0007840001157983 */ /* 0x000ee80000300800 */
[----:B------:R-:W4:Y:S04]  /*22810*/  LDL.LU R22, [R1+0x788] ;  /* 0x0007880001167983 */ /* 0x000f280000300800 */
[----:B------:R-:W4:Y:S04]  /*22820*/  LDL.LU R23, [R1+0x78c] ;  /* 0x00078c0001177983 */ /* 0x000f280000300800 */
[----:B----4-:R-:W-:Y:S04]  /*22830*/  STL.64 [R1+0x1ee8], R22 ;  /* 0x001ee81601007387 */ /* 0x010fe80000100a00 */
[----:B---3--:R0:W-:Y:S04]  /*22840*/  STL.64 [R1+0x1ee0], R20 ;  /* 0x001ee01401007387 */ /* 0x0081e80000100a00 */
[----:B0-----:R-:W3:Y:S04]  /*22850*/  LDL.LU R20, [R1+0x790] ;  /* 0x0007900001147983 */ /* 0x001ee80000300800 */
[----:B------:R-:W3:Y:S04]  /*22860*/  LDL.LU R21, [R1+0x794] ;  /* 0x0007940001157983 */ /* 0x000ee80000300800 */
[----:B------:R-:W4:Y:S04]  /*22870*/  LDL.LU R22, [R1+0x798] ;  /* 0x0007980001167983 */ /* 0x000f280000300800 */
[----:B------:R-:W4:Y:S01]  /*22880*/  LDL.LU R23, [R1+0x79c] ;  /* 0x00079c0001177983 */ /* 0x000f220000300800 */
[----:B------:R-:W-:-:S02]  /*22890*/  IMAD R13, R13, 0x100, R28 ;  /* 0x000001000d0d7824 */ /* 0x000fc400078e021c */
[----:B------:R-:W-:Y:S02]  /*228a0*/  IMAD R14, R14, 0x100, R29 ;  /* 0x000001000e0e7824 */ /* 0x000fe400078e021d */
[----:B------:R-:W-:Y:S01]  /*228b0*/  IMAD R15, R15, 0x100, R4 ;  /* 0x000001000f0f7824 */ /* 0x000fe200078e0204 */
[----:B------:R-:W-:Y:S02]  /*228c0*/  F2FP.F16.E5M2.UNPACK_B R4, R5.H1 ;  /* 0x00000005ff04723e */ /* 0x000fe400030004ff */
[----:B------:R-:W-:Y:S01]  /*228d0*/  F2FP.F16.E5M2.UNPACK_B R5, R2.H1 ;  /* 0x00000002ff05723e */ /* 0x000fe200030004ff */
[----:B----4-:R-:W-:Y:S04]  /*228e0*/  STL.64 [R1+0x1f08], R22 ;  /* 0x001f081601007387 */ /* 0x010fe80000100a00 */
[----:B---3--:R0:W-:Y:S04]  /*228f0*/  STL.64 [R1+0x1f00], R20 ;  /* 0x001f001401007387 */ /* 0x0081e80000100a00 */
[----:B0-----:R-:W3:Y:S04]  /*22900*/  LDL.LU R20, [R1+0x7b0] ;  /* 0x0007b00001147983 */ /* 0x001ee80000300800 */
[----:B------:R-:W3:Y:S04]  /*22910*/  LDL.LU R21, [R1+0x7b4] ;  /* 0x0007b40001157983 */ /* 0x000ee80000300800 */
[----:B------:R-:W3:Y:S04]  /*22920*/  LDL.LU R22, [R1+0x7b8] ;  /* 0x0007b80001167983 */ /* 0x000ee80000300800 */
[----:B------:R-:W3:Y:S04]  /*22930*/  LDL.LU R23, [R1+0x7bc] ;  /* 0x0007bc0001177983 */ /* 0x000ee80000300800 */
[----:B------:R-:W4:Y:S04]  /*22940*/  LDL.64 R28, [R1] ;  /* 0x00000000011c7983 */ /* 0x000f280000100a00 */
[----:B------:R-:W3:Y:S04]  /*22950*/  LDL.LU R24, [R1+0x750] ;  /* 0x0007500001187983 */ /* 0x000ee80000300800 */
[----:B------:R-:W3:Y:S04]  /*22960*/  LDL.LU R25, [R1+0x754] ;  /* 0x0007540001197983 */ /* 0x000ee80000300800 */
[----:B------:R-:W4:Y:S04]  /*22970*/  LDL.LU R26, [R1+0x758] ;  /* 0x00075800011a7983 */ /* 0x000f280000300800 */
[----:B------:R-:W4:Y:S01]  /*22980*/  LDL.LU R27, [R1+0x75c] ;  /* 0x00075c00011b7983 */ /* 0x000f220000300800 */
[----:B--2---:R-:W-:Y:S03]  /*22990*/  HMMA.16816.F32 R8, R16, R4, R8 ;  /* 0x000000041008723c */ /* 0x004fe60000001808 */
[----:B----4-:R-:W-:Y:S04]  /*229a0*/  STL.64 [R1+0x1ec8], R26 ;  /* 0x001ec81a01007387 */ /* 0x010fe80000100a00 */
[----:B---3--:R0:W-:Y:S04]  /*229b0*/  STL.64 [R1+0x1ec0], R24 ;  /* 0x001ec01801007387 */ /* 0x0081e80000100a00 */
[----:B0-----:R-:W2:Y:S04]  /*229c0*/  LDL.LU R24, [R1+0x770] ;  /* 0x0007700001187983 */ /* 0x001ea80000300800 */
[----:B------:R-:W2:Y:S04]  /*229d0*/  LDL.LU R25, [R1+0x774] ;  /* 0x0007740001197983 */ /* 0x000ea80000300800 */
[----:B------:R-:W2:Y:S04]  /*229e0*/  LDL.LU R26, [R1+0x778] ;  /* 0x00077800011a7983 */ /* 0x000ea80000300800 */
[----:B------:R-:W2:Y:S04]  /*229f0*/  LDL.LU R27, [R1+0x77c] ;  /* 0x00077c00011b7983 */ /* 0x000ea80000300800 */
[----:B------:R-:W-:Y:S04]  /*22a00*/  STL [R1+0x1e58], R6 ;  /* 0x001e580601007387 */ /* 0x000fe80000100800 */
[----:B------:R-:W-:Y:S04]  /*22a10*/  STL [R1+0x1e20], R7 ;  /* 0x001e200701007387 */ /* 0x000fe80000100800 */
[----:B------:R-:W-:Y:S04]  /*22a20*/  STL.64 [R1+0x890], R8 ;  /* 0x0008900801007387 */ /* 0x000fe80000100a00 */
[----:B------:R0:W-:Y:S04]  /*22a30*/  STL.64 [R1+0x898], R10 ;  /* 0x0008980a01007387 */ /* 0x0001e80000100a00 */
[----:B0-----:R-:W3:Y:S04]  /*22a40*/  LDL.LU.64 R10, [R1+0x1f28] ;  /* 0x001f2800010a7983 */ /* 0x001ee80000300a00 */
[----:B------:R-:W3:Y:S01]  /*22a50*/  LDL.LU.64 R8, [R1+0x1f20] ;  /* 0x001f200001087983 */ /* 0x000ee20000300a00 */
[----:B------:R-:W-:-:S02]  /*22a60*/  F2FP.F16.E5M2.UNPACK_B R2, R3.H1 ;  /* 0x00000003ff02723e */ /* 0x000fc400030004ff */
[----:B------:R-:W-:Y:S01]  /*22a70*/  F2FP.F16.E5M2.UNPACK_B R3, R0.H1 ;  /* 0x00000000ff03723e */ /* 0x000fe200030004ff */
[----:B------:R-:W-:Y:S01]  /*22a80*/  STL [R1+0x1e5c], R5 ;  /* 0x001e5c0501007387 */ /* 0x000fe20000100800 */
[----:B------:R-:W-:Y:S02]  /*22a90*/  F2FP.F16.E5M2.UNPACK_B R12, R12 ;  /* 0x0000000cff0c723e */ /* 0x000fe400020004ff */
[----:B------:R-:W-:-:S03]  /*22aa0*/  F2FP.F16.E5M2.UNPACK_B R13, R13 ;  /* 0x0000000dff0d723e */ /* 0x000fc600020004ff */
[----:B---3--:R-:W-:Y:S01]  /*22ab0*/  HMMA.16816.F32 R16, R16, R2, R8 ;  /* 0x000000021010723c */ /* 0x008fe20000001808 */
[----:B------:R-:W3:Y:S04]  /*22ac0*/  LDL.LU.64 R10, [R1+0x1f18] ;  /* 0x001f1800010a7983 */ /* 0x000ee80000300a00 */
[----:B------:R-:W4:Y:S01]  /*22ad0*/  LDL.LU.64 R8, [R1+0x1f10] ;  /* 0x001f100001087983 */ /* 0x000f220000300a00 */
[----:B------:R-:W-:Y:S02]  /*22ae0*/  F2FP.F16.E5M2.UNPACK_B R14, R14 ;  /* 0x0000000eff0e723e */ /* 0x000fe400020004ff */
[----:B------:R-:W-:-:S15]  /*22af0*/  F2FP.F16.E5M2.UNPACK_B R15, R15 ;  /* 0x0000000fff0f723e */ /* 0x000fde00020004ff */
[----:B------:R0:W-:Y:S04]  /*22b00*/  STL.64 [R1+0x7c0], R16 ;  /* 0x0007c01001007387 */ /* 0x0001e80000100a00 */
[----:B------:R1:W-:Y:S04]  /*22b10*/  STL.64 [R1+0x7c8], R18 ;  /* 0x0007c81201007387 */ /* 0x0003e80000100a00 */
[----:B0-----:R-:W3:Y:S04]  /*22b20*/  LDL.64 R16, [R1+0x20] ;  /* 0x0000200001107983 */ /* 0x001ee80000100a00 */
[----:B-1----:R-:W2:Y:S01]  /*22b30*/  LDL.64 R18, [R1+0x18] ;  /* 0x0000180001127983 */ /* 0x002ea20000100a00 */
[----:B----4-:R-:W-:Y:S06]  /*22b40*/  HMMA.16816.F32 R20, R12, R8, R20 ;  /* 0x000000080c14723c */ /* 0x010fec0000001814 */
[----:B------:R-:W-:-:S02]  /*22b50*/  IMAD.MOV.U32 R7, RZ, RZ, R8 ;  /* 0x000000ffff077224 */ /* 0x000fc400078e0008 */
[----:B------:R-:W-:-:S15]  /*22b60*/  IMAD.MOV.U32 R0, RZ, RZ, R9 ;  /* 0x000000ffff007224 */ /* 0x000fde00078e0009 */
[----:B------:R-:W-:Y:S04]  /*22b70*/  STL.64 [R1+0x7b0], R20 ;  /* 0x0007b01401007387 */ /* 0x000fe80000100a00 */
[----:B------:R0:W-:Y:S04]  /*22b80*/  STL.64 [R1+0x7b8], R22 ;  /* 0x0007b81601007387 */ /* 0x0001e80000100a00 */
[----:B0-----:R-:W2:Y:S04]  /*22b90*/  LDL.LU.64 R22, [R1+0x1f08] ;  /* 0x001f080001167983 */ /* 0x001ea80000300a00 */
[----:B------:R-:W2:Y:S04]  /*22ba0*/  LDL.LU.64 R20, [R1+0x1f00] ;  /* 0x001f000001147983 */ /* 0x000ea80000300a00 */
[----:B------:R-:W3:Y:S02]  /*22bb0*/  LDL.LU.64 R8, [R1+0x1ef8] ;  /* 0x001ef80001087983 */ /* 0x000ee40000300a00 */
[C---:B---3--:R-:W-:Y:S06]  /*22bc0*/  HMMA.16816.F32 R8, R12.reuse, R16, R8 ;  /* 0x000000100c08723c */ /* 0x048fec0000001808 */
[----:B--2---:R-:W-:-:S15]  /*22bd0*/  HMMA.16816.F32 R20, R12, R18, R20 ;  /* 0x000000120c14723c */ /* 0x004fde0000001814 */
[----:B------:R-:W-:-:S02]  /*22be0*/  NOP ;  /* 0x0000000000007918 */ /* 0x000fc40000000000 */
[----:B------:R-:W-:Y:S04]  /*22bf0*/  STL.64 [R1+0x7a0], R8 ;  /* 0x0007a00801007387 */ /* 0x000fe80000100a00 */
[----:B------:R0:W-:Y:S04]  /*22c00*/  STL.64 [R1+0x7a8], R10 ;  /* 0x0007a80a01007387 */ /* 0x0001e80000100a00 */
[----:B0-----:R-:W2:Y:S04]  /*22c10*/  LDL.LU.64 R10, [R1+0x1ef0] ;  /* 0x001ef000010a7983 */ /* 0x001ea80000300a00 */
        /* <DEDUP_REMOVED lines=8> */
[----:B0-----:R-:W2:Y:S04]  /*22ca0*/  LDL.LU.64 R22, [R1+0x1ed8] ;  /* 0x001ed80001167983 */ /* 0x001ea80000300a00 */
[----:B------:R-:W3:Y:S01]  /*22cb0*/  LDL.LU.64 R20, [R1+0x1ed0] ;  /* 0x001ed00001147983 */ /* 0x000ee20000300a00 */
[----:B------:R-:W-:-:S02]  /*22cc0*/  IMAD.MOV.U32 R9, RZ, RZ, R16 ;  /* 0x000000ffff097224 */ /* 0x000fc400078e0010 */
[----:B------:R-:W-:Y:S02]  /*22cd0*/  IMAD.MOV.U32 R8, RZ, RZ, R17 ;  /* 0x000000ffff087224 */ /* 0x000fe400078e0011 */
[----:B------:R-:W-:Y:S02]  /*22ce0*/  IMAD.MOV.U32 R17, RZ, RZ, R18 ;  /* 0x000000ffff117224 */ /* 0x000fe400078e0012 */
[----:B------:R-:W-:Y:S02]  /*22cf0*/  IMAD.MOV.U32 R16, RZ, RZ, R19 ;  /* 0x000000ffff107224 */ /* 0x000fe400078e0013 */
[----:B------:R-:W-:Y:S02]  /*22d00*/  IMAD.MOV.U32 R19, RZ, RZ, R10 ;  /* 0x000000ffff137224 */ /* 0x000fe400078e000a */
[----:B------:R-:W-:-:S05]  /*22d10*/  IMAD.MOV.U32 R18, RZ, RZ, R11 ;  /* 0x000000ffff127224 */ /* 0x000fca00078e000b */
[----:B------:R-:W-:Y:S04]  /*22d20*/  STL.64 [R1+0x1e68], R18 ;  /* 0x001e681201007387 */ /* 0x000fe80000100a00 */
[----:B------:R0:W-:Y:S04]  /*22d30*/  STL.64 [R1+0x1e60], R16 ;  /* 0x001e601001007387 */ /* 0x0001e80000100a00 */
[----:B0-----:R-:W4:Y:S04]  /*22d40*/  LDL.LU R16, [R1+0x720] ;  /* 0x0007200001107983 */ /* 0x001f280000300800 */
[----:B------:R-:W4:Y:S04]  /*22d50*/  LDL.LU R17, [R1+0x724] ;  /* 0x0007240001117983 */ /* 0x000f280000300800 */
[----:B------:R-:W4:Y:S04]  /*22d60*/  LDL.LU R18, [R1+0x728] ;  /* 0x0007280001127983 */ /* 0x000f280000300800 */
[----:B------:R-:W4:Y:S01]  /*22d70*/  LDL.LU R19, [R1+0x72c] ;  /* 0x00072c0001137983 */ /* 0x000f220000300800 */
[----:B---3--:R-:W-:Y:S06]  /*22d80*/  HMMA.16816.F32 R24, R12, R20, R24 ;  /* 0x000000140c18723c */ /* 0x008fec0000001818 */
[----:B------:R-:W-:-:S02]  /*22d90*/  IMAD.MOV.U32 R10, RZ, RZ, R20 ;  /* 0x000000ffff0a7224 */ /* 0x000fc400078e0014 */
[----:B------:R-:W-:-:S15]  /*22da0*/  IMAD.MOV.U32 R11, RZ, RZ, R21 ;  /* 0x000000ffff0b7224 */ /* 0x000fde00078e0015 */
[----:B------:R-:W-:Y:S04]  /*22db0*/  STL.64 [R1+0x770], R24 ;  /* 0x0007701801007387 */ /* 0x000fe80000100a00 */
[----:B------:R0:W-:Y:S04]  /*22dc0*/  STL.64 [R1+0x778], R26 ;  /* 0x0007781a01007387 */ /* 0x0001e80000100a00 */
[----:B0-----:R-:W3:Y:S04]  /*22dd0*/  LDL.LU.64 R26, [R1+0x1ec8] ;  /* 0x001ec800011a7983 */ /* 0x001ee80000300a00 */
[----:B------:R-:W3:Y:S04]  /*22de0*/  LDL.LU.64 R24, [R1+0x1ec0] ;  /* 0x001ec00001187983 */ /* 0x000ee80000300a00 */
[----:B------:R-:W2:Y:S01]  /*22df0*/  LDL.LU.64 R20, [R1+0x1eb8] ;  /* 0x001eb80001147983 */ /* 0x000ea20000300a00 */
[----:B------:R-:W-:-:S02]  /*22e00*/  IMAD.MOV.U32 R5, RZ, RZ, R28 ;  /* 0x000000ffff057224 */ /* 0x000fc400078e001c */
[----:B------:R-:W-:Y:S01]  /*22e10*/  IMAD.MOV.U32 R6, RZ, RZ, R29 ;  /* 0x000000ffff067224 */ /* 0x000fe200078e001d */
[----:B--2---:R-:W-:-:S15]  /*22e20*/  HMMA.16816.F32 R20, R12, R28, R20 ;  /* 0x0000001c0c14723c */ /* 0x004fde0000001814 */
[----:B------:R-:W-:-:S08]  /*22e30*/  NOP ;  /* 0x0000000000007918 */ /* 0x000fd00000000000 */
[----:B------:R-:W-:Y:S04]  /*22e40*/  STL.64 [R1+0x760], R20 ;  /* 0x0007601401007387 */ /* 0x000fe80000100a00 */
[----:B------:R0:W-:Y:S04]  /*22e50*/  STL.64 [R1+0x768], R22 ;  /* 0x0007681601007387 */ /* 0x0001e80000100a00 */
[----:B0-----:R-:W2:Y:S04]  /*22e60*/  LDL.LU.64 R22, [R1+0x1eb0] ;  /* 0x001eb00001167983 */ /* 0x001ea80000300a00 */
[----:B------:R-:W2:Y:S04]  /*22e70*/  LDL.LU.64 R20, [R1+0x1ea8] ;  /* 0x001ea80001147983 */ /* 0x000ea80000300a00 */
        /* <DEDUP_REMOVED lines=19> */
[----:B------:R-:W-:Y:S04]  /*22fb0*/  STL.64 [R1+0x1d58], R26 ;  /* 0x001d581a01007387 */ /* 0x000fe80000100a00 */
[----:B------:R0:W-:Y:S04]  /*22fc0*/  STL.64 [R1+0x1d50], R24 ;  /* 0x001d501801007387 */ /* 0x0001e80000100a00 */
[----:B0-----:R-:W2:Y:S04]  /*22fd0*/  LDL.LU R24, [R1+0x710] ;  /* 0x0007100001187983 */ /* 0x001ea80000300800 */
[----:B------:R-:W2:Y:S04]  /*22fe0*/  LDL.LU R25, [R1+0x714] ;  /* 0x0007140001197983 */ /* 0x000ea80000300800 */
[----:B------:R-:W2:Y:S04]  /*22ff0*/  LDL.LU R26, [R1+0x718] ;  /* 0x00071800011a7983 */ /* 0x000ea80000300800 */
[----:B------:R-:W2:Y:S01]  /*23000*/  LDL.LU R27, [R1+0x71c] ;  /* 0x00071c00011b7983 */ /* 0x000ea20000300800 */
[C---:B----4-:R-:W-:Y:S06]  /*23010*/  HMMA.16816.F32 R16, R12.reuse, R22, R16 ;  /* 0x000000160c10723c */ /* 0x050fec0000001810 */
[----:B--2---:R-:W-:-:S15]  /*23020*/  HMMA.16816.F32 R24, R12, R20, R24 ;  /* 0x000000140c18723c */ /* 0x004fde0000001818 */
[----:B------:R-:W-:-:S02]  /*23030*/  NOP ;  /* 0x0000000000007918 */ /* 0x000fc40000000000 */
[----:B------:R-:W-:Y:S04]  /*23040*/  STL.64 [R1+0x720], R16 ;  /* 0x0007201001007387 */ /* 0x000fe80000100a00 */
[----:B------:R0:W-:Y:S04]  /*23050*/  STL.64 [R1+0x728], R18 ;  /* 0x0007281201007387 */ /* 0x0001e80000100a00 */
[----:B0-----:R-:W2:Y:S04]  /*23060*/  LDL.LU.64 R18, [R1+0x1e68] ;  /* 0x001e680001127983 */ /* 0x001ea80000300a00 */
[----:B------:R-:W3:Y:S04]  /*23070*/  LDL.LU.64 R16, [R1+0x1e60] ;  /* 0x001e600001107983 */ /* 0x000ee80000300a00 */
[----:B------:R0:W-:Y:S04]  /*23080*/  STL.64 [R1+0x1d68], R22 ;  /* 0x001d681601007387 */ /* 0x0001e80000100a00 */
[----:B------:R1:W-:Y:S04]  /*23090*/  STL.64 [R1+0x710], R24 ;  /* 0x0007101801007387 */ /* 0x0003e80000100a00 */
[----:B------:R4:W-:Y:S01]  /*230a0*/  STL.64 [R1+0x718], R26 ;  /* 0x0007181a01007387 */ /* 0x0009e20000100a00 */
[----:B0-----:R-:W-:-:S02]  /*230b0*/  IMAD.MOV.U32 R22, RZ, RZ, R5 ;  /* 0x000000ffff167224 */ /* 0x001fc400078e0005 */
[----:B------:R-:W-:Y:S01]  /*230c0*/  IMAD.MOV.U32 R23, RZ, RZ, R6 ;  /* 0x000000ffff177224 */ /* 0x000fe200078e0006 */
[----:B------:R-:W3:Y:S04]  /*230d0*/  LDL.LU R5, [R1+0x1e5c] ;  /* 0x001e5c0001057983 */ /* 0x000ee80000300800 */
[----:B------:R-:W3:Y:S04]  /*230e0*/  LDL.LU R6, [R1+0x1e58] ;  /* 0x001e580001067983 */ /* 0x000ee80000300800 */
[----:B------:R0:W-:Y:S04]  /*230f0*/  STL.64 [R1+0x1d60], R20 ;  /* 0x001d601401007387 */ /* 0x0001e80000100a00 */
[----:B------:R-:W-:Y:S04]  /*23100*/  STL.64 [R1+0x1d80], R22 ;  /* 0x001d801601007387 */ /* 0x000fe80000100a00 */
[----:B-1----:R-:W2:Y:S04]  /*23110*/  LDL.LU R24, [R1+0x670] ;  /* 0x0006700001187983 */ /* 0x002ea80000300800 */
[----:B------:R-:W2:Y:S04]  /*23120*/  LDL.LU R25, [R1+0x674] ;  /* 0x0006740001197983 */ /* 0x000ea80000300800 */
[----:B----4-:R-:W4:Y:S04]  /*23130*/  LDL.LU R26, [R1+0x678] ;  /* 0x00067800011a7983 */ /* 0x010f280000300800 */
[----:B------:R-:W4:Y:S01]  /*23140*/  LDL.LU R27, [R1+0x67c] ;  /* 0x00067c00011b7983 */ /* 0x000f220000300800 */
[----:B0-----:R-:W-:-:S02]  /*23150*/  IMAD.MOV.U32 R20, RZ, RZ, R10 ;  /* 0x000000ffff147224 */ /* 0x001fc400078e000a */
[----:B------:R-:W-:Y:S01]  /*23160*/  IMAD.MOV.U32 R21, RZ, RZ, R11 ;  /* 0x000000ffff157224 */ /* 0x000fe200078e000b */
[----:B------:R-:W3:Y:S04]  /*23170*/  LDL.LU R10, [R1+0x1e54] ;  /* 0x001e5400010a7983 */ /* 0x000ee80000300800 */
[----:B------:R-:W3:Y:S04]  /*23180*/  LDL.LU R11, [R1+0x1e50] ;  /* 0x001e5000010b7983 */ /* 0x000ee80000300800 */
[----:B------:R-:W-:Y:S04]  /*23190*/  STL.64 [R1+0x1d98], R20 ;  /* 0x001d981401007387 */ /* 0x000fe80000100a00 */
[----:B----4-:R-:W-:Y:S04]  /*231a0*/  STL.64 [R1+0x1d78], R26 ;  /* 0x001d781a01007387 */ /* 0x010fe80000100a00 */
[----:B--2---:R0:W-:Y:S04]  /*231b0*/  STL.64 [R1+0x1d70], R24 ;  /* 0x001d701801007387 */ /* 0x0041e80000100a00 */
[----:B0-----:R-:W2:Y:S04]  /*231c0*/  LDL.LU R24, [R1+0x680] ;  /* 0x0006800001187983 */ /* 0x001ea80000300800 */
[----:B------:R-:W2:Y:S04]  /*231d0*/  LDL.LU R25, [R1+0x684] ;  /* 0x0006840001197983 */ /* 0x000ea80000300800 */
[----:B------:R-:W4:Y:S04]  /*231e0*/  LDL.LU R26, [R1+0x688] ;  /* 0x00068800011a7983 */ /* 0x000f280000300800 */
[----:B------:R-:W4:Y:S01]  /*231f0*/  LDL.LU R27, [R1+0x68c] ;  /* 0x00068c00011b7983 */ /* 0x000f220000300800 */
[----:B------:R-:W-:-:S02]  /*23200*/  IMAD.MOV.U32 R22, RZ, RZ, R19 ;  /* 0x000000ffff167224 */ /* 0x000fc400078e0013 */
[----:B------:R-:W-:-:S05]  /*23210*/  IMAD.MOV.U32 R23, RZ, RZ, R18 ;  /* 0x000000ffff177224 */ /* 0x000fca00078e0012 */
[----:B------:R-:W-:Y:S04]  /*23220*/  STL.64 [R1+0x1db0], R22 ;  /* 0x001db01601007387 */ /* 0x000fe80000100a00 */
[----:B----4-:R-:W-:Y:S04]  /*23230*/  STL.64 [R1+0x1d90], R26 ;  /* 0x001d901a01007387 */ /* 0x010fe80000100a00 */
[----:B--2---:R0:W-:Y:S04]  /*23240*/  STL.64 [R1+0x1d88], R24 ;  /* 0x001d881801007387 */ /* 0x0041e80000100a00 */
[----:B0-----:R-:W2:Y:S04]  /*23250*/  LDL.LU R24, [R1+0x690] ;  /* 0x0006900001187983 */ /* 0x001ea80000300800 */
[----:B------:R-:W2:Y:S04]  /*23260*/  LDL.LU R25, [R1+0x694] ;  /* 0x0006940001197983 */ /* 0x000ea80000300800 */
[----:B------:R-:W4:Y:S04]  /*23270*/  LDL.LU R26, [R1+0x698] ;  /* 0x00069800011a7983 */ /* 0x000f280000300800 */
[----:B------:R-:W4:Y:S01]  /*23280*/  LDL.LU R27, [R1+0x69c] ;  /* 0x00069c00011b7983 */ /* 0x000f220000300800 */
[----:B---3--:R-:W-:-:S02]  /*23290*/  IMAD.MOV.U32 R20, RZ, RZ, R17 ;  /* 0x000000ffff147224 */ /* 0x008fc400078e0011 */
[----:B------:R-:W-:-:S05]  /*232a0*/  IMAD.MOV.U32 R21, RZ, RZ, R16 ;  /* 0x000000ffff157224 */ /* 0x000fca00078e0010 */
[----:B------:R-:W-:Y:S04]  /*232b0*/  STL.64 [R1+0x1dc8], R20 ;  /* 0x001dc81401007387 */ /* 0x000fe80000100a00 */
[----:B----4-:R-:W-:Y:S04]  /*232c0*/  STL.64 [R1+0x1da8], R26 ;  /* 0x001da81a01007387 */ /* 0x010fe80000100a00 */
[----:B--2---:R0:W-:Y:S04]  /*232d0*/  STL.64 [R1+0x1da0], R24 ;  /* 0x001da01801007387 */ /* 0x0041e80000100a00 */
[----:B0-----:R-:W2:Y:S04]  /*232e0*/  LDL.LU R24, [R1+0x6a0] ;  /* 0x0006a00001187983 */ /* 0x001ea80000300800 */
[----:B------:R-:W2:Y:S04]  /*232f0*/  LDL.LU R25, [R1+0x6a4] ;  /* 0x0006a40001197983 */ /* 0x000ea80000300800 */
[----:B------:R-:W3:Y:S04]  /*23300*/  LDL.LU R26, [R1+0x6a8] ;  /* 0x0006a800011a7983 */ /* 0x000ee80000300800 */
[----:B------:R-:W3:Y:S01]  /*23310*/  LDL.LU R27, [R1+0x6ac] ;  /* 0x0006ac00011b7983 */ /* 0x000ee20000300800 */
[----:B------:R-:W-:-:S02]  /*23320*/  IMAD.MOV.U32 R22, RZ, RZ, R9 ;  /* 0x000000ffff167224 */ /* 0x000fc400078e0009 */
[----:B------:R-:W-:Y:S02]  /*23330*/  IMAD.MOV.U32 R23, RZ, RZ, R8 ;  /* 0x000000ffff177224 */ /* 0x000fe400078e0008 */
[----:B------:R-:W-:Y:S02]  /*23340*/  IMAD.MOV.U32 R20, RZ, RZ, R7 ;  /* 0x000000ffff147224 */ /* 0x000fe400078e0007 */
[----:B------:R-:W-:Y:S01]  /*23350*/  IMAD.MOV.U32 R21, RZ, RZ, R0 ;  /* 0x000000ffff157224 */ /* 0x000fe200078e0000 */
[----:B------:R-:W-:Y:S04]  /*23360*/  STL.64 [R1+0x1de0], R22 ;  /* 0x001de01601007387 */ /* 0x000fe80000100a00 */
[----:B---3--:R-:W-:Y:S04]  /*23370*/  STL.64 [R1+0x1dc0], R26 ;  /* 0x001dc01a01007387 */ /* 0x008fe80000100a00 */
[----:B--2---:R0:W-:Y:S04]  /*23380*/  STL.64 [R1+0x1db8], R24 ;  /* 0x001db81801007387 */ /* 0x0041e80000100a00 */
[----:B0-----:R-:W2:Y:S04]  /*23390*/  LDL.LU R24, [R1+0x6b0] ;  /* 0x0006b00001187983 */ /* 0x001ea80000300800 */
[----:B------:R-:W2:Y:S04]  /*233a0*/  LDL.LU R25, [R1+0x6b4] ;  /* 0x0006b40001197983 */ /* 0x000ea80000300800 */
[----:B------:R-:W3:Y:S04]  /*233b0*/  LDL.LU R26, [R1+0x6b8] ;  /* 0x0006b800011a7983 */ /* 0x000ee80000300800 */
[----:B------:R-:W3:Y:S04]  /*233c0*/  LDL.LU R27, [R1+0x6bc] ;  /* 0x0006bc00011b7983 */ /* 0x000ee80000300800 */
[----:B------:R0:W-:Y:S04]  /*233d0*/  STL.64 [R1+0x1df8], R20 ;  /* 0x001df81401007387 */ /* 0x0001e80000100a00 */
[----:B0-----:R-:W4:Y:S04]  /*233e0*/  LDL.LU R20, [R1+0x6e0] ;  /* 0x0006e00001147983 */ /* 0x001f280000300800 */
[----:B------:R-:W4:Y:S04]  /*233f0*/  LDL.LU R21, [R1+0x6e4] ;  /* 0x0006e40001157983 */ /* 0x000f280000300800 */
[----:B------:R-:W2:Y:S04]  /*23400*/  LDL.LU R22, [R1+0x6e8] ;  /* 0x0006e80001167983 */ /* 0x000ea80000300800 */
[----:B------:R-:W2:Y:S04]  /*23410*/  LDL.LU R23, [R1+0x6ec] ;  /* 0x0006ec0001177983 */ /* 0x000ea80000300800 */
[----:B------:R-:W3:Y:S04]  /*23420*/  LDL.LU R8, [R1+0x10f0] ;  /* 0x0010f00001087983 */ /* 0x000ee80000300800 */
[----:B------:R-:W3:Y:S04]  /*23430*/  LDL.LU R16, [R1+0x10ec] ;  /* 0x0010ec0001107983 */ /* 0x000ee80000300800 */
[----:B------:R-:W3:Y:S04]  /*23440*/  LDL.LU R9, [R1+0x10f8] ;  /* 0x0010f80001097983 */ /* 0x000ee80000300800 */
[----:B------:R-:W3:Y:S04]  /*23450*/  LDL.LU R17, [R1+0x10f4] ;  /* 0x0010f40001117983 */ /* 0x000ee80000300800 */
[----:B------:R-:W4:Y:S04]  /*23460*/  LDL.LU R7, [R1+0x1100] ;  /* 0x0011000001077983 */ /* 0x000f280000300800 */
[----:B----4-:R-:W-:Y:S04]  /*23470*/  STL.64 [R1+0x1e30], R6 ;  /* 0x001e300601007387 */ /* 0x010fe80000100a00 */
[----:B------:R0:W-:Y:S04]  /*23480*/  STL.64 [R1+0x1e28], R4 ;  /* 0x001e280401007387 */ /* 0x0001e80000100a00 */
[----:B0-----:R-:W4:Y:S04]  /*23490*/  LDL.LU R4, [R1+0x6f0] ;  /* 0x0006f00001047983 */ /* 0x001f280000300800 */
[----:B------:R-:W4:Y:S04]  /*234a0*/  LDL.LU R5, [R1+0x6f4] ;  /* 0x0006f40001057983 */ /* 0x000f280000300800 */
[----:B------:R-:W2:Y:S04]  /*234b0*/  LDL.LU R6, [R1+0x6f8] ;  /* 0x0006f80001067983 */ /* 0x000ea80000300800 */
[----:B------:R-:W2:Y:S04]  /*234c0*/  LDL.LU R7, [R1+0x6fc] ;  /* 0x0006fc0001077983 */ /* 0x000ea80000300800 */
[----:B--2---:R-:W-:Y:S04]  /*234d0*/  STL.64 [R1+0x1e48], R6 ;  /* 0x001e480601007387 */ /* 0x004fe80000100a00 */
[----:B----4-:R0:W-:Y:S04]  /*234e0*/  STL.64 [R1+0x1e40], R4 ;  /* 0x001e400401007387 */ /* 0x0101e80000100a00 */
[----:B0-----:R-:W2:Y:S04]  /*234f0*/  LDL.LU R4, [R1+0x700] ;  /* 0x0007000001047983 */ /* 0x001ea80000300800 */
[----:B------:R-:W2:Y:S04]  /*23500*/  LDL.LU R5, [R1+0x704] ;  /* 0x0007040001057983 */ /* 0x000ea80000300800 */
[----:B------:R-:W2:Y:S04]  /*23510*/  LDL.LU R6, [R1+0x708] ;  /* 0x0007080001067983 */ /* 0x000ea80000300800 */
[----:B------:R-:W2:Y:S04]  /*23520*/  LDL.LU R7, [R1+0x70c] ;  /* 0x00070c0001077983 */ /* 0x000ea80000300800 */
[----:B------:R-:W4:Y:S04]  /*23530*/  LDL.LU R18, [R1+0x10fc] ;  /* 0x0010fc0001127983 */ /* 0x000f280000300800 */
[----:B------:R-:W4:Y:S04]  /*23540*/  LDL.LU R19, [R1+0x1108] ;  /* 0x0011080001137983 */ /* 0x000f280000300800 */
[----:B------:R-:W4:Y:S04]  /*23550*/  LDL.LU R0, [R1+0x1104] ;  /* 0x0011040001007983 */ /* 0x000f280000300800 */
[----:B------:R-:W-:Y:S04]  /*23560*/  STL.64 [R1+0x1e08], R22 ;  /* 0x001e081601007387 */ /* 0x000fe80000100a00 */
[----:B------:R0:W-:Y:S04]  /*23570*/  STL.64 [R1+0x1e00], R20 ;  /* 0x001e001401007387 */ /* 0x0001e80000100a00 */
[----:B0-----:R-:W3:Y:S04]  /*23580*/  LDL.LU R20, [R1+0x870] ;  /* 0x0008700001147983 */ /* 0x001ee80000300800 */
[----:B------:R-:W3:Y:S04]  /*23590*/  LDL.LU R21, [R1+0x874] ;  /* 0x0008740001157983 */ /* 0x000ee80000300800 */
[----:B------:R-:W2:Y:S04]  /*235a0*/  LDL.LU R22, [R1+0x878] ;  /* 0x0008780001167983 */ /* 0x000ea80000300800 */
[----:B------:R-:W2:Y:S04]  /*235b0*/  LDL.LU R23, [R1+0x87c] ;  /* 0x00087c0001177983 */ /* 0x000ea80000300800 */
[----:B--2---:R-:W-:Y:S04]  /*235c0*/  STL.64 [R1+0x1e18], R22 ;  /* 0x001e181601007387 */ /* 0x004fe80000100a00 */
[----:B---3--:R0:W-:Y:S04]  /*235d0*/  STL.64 [R1+0x1e10], R20 ;  /* 0x001e101401007387 */ /* 0x0081e80000100a00 */
[----:B0-----:R-:W2:Y:S04]  /*235e0*/  LDL.LU R20, [R1+0x880] ;  /* 0x0008800001147983 */ /* 0x001ea80000300800 */
[----:B------:R-:W2:Y:S04]  /*235f0*/  LDL.LU R21, [R1+0x884] ;  /* 0x0008840001157983 */ /* 0x000ea80000300800 */
[----:B------:R-:W2:Y:S04]  /*23600*/  LDL.LU R22, [R1+0x888] ;  /* 0x0008880001167983 */ /* 0x000ea80000300800 */
[----:B------:R-:W2:Y:S04]  /*23610*/  LDL.LU R23, [R1+0x88c] ;  /* 0x00088c0001177983 */ /* 0x000ea80000300800 */
[----:B------:R-:W-:Y:S04]  /*23620*/  STL.64 [R1+0x1dd8], R26 ;  /* 0x001dd81a01007387 */ /* 0x000fe80000100a00 */
[----:B------:R0:W-:Y:S04]  /*23630*/  STL.64 [R1+0x1dd0], R24 ;  /* 0x001dd01801007387 */ /* 0x0001e80000100a00 */
[----:B0-----:R-:W3:Y:S04]  /*23640*/  LDL.LU R24, [R1+0x6c0] ;  /* 0x0006c00001187983 */ /* 0x001ee80000300800 */
[----:B------:R-:W3:Y:S04]  /*23650*/  LDL.LU R25, [R1+0x6c4] ;  /* 0x0006c40001197983 */ /* 0x000ee80000300800 */
[----:B------:R-:W4:Y:S04]  /*23660*/  LDL.LU R26, [R1+0x6c8] ;  /* 0x0006c800011a7983 */ /* 0x000f280000300800 */
[----:B------:R-:W4:Y:S01]  /*23670*/  LDL.LU R27, [R1+0x6cc] ;  /* 0x0006cc00011b7983 */ /* 0x000f220000300800 */
[----:B------:R-:W-:Y:S01]  /*23680*/  HMMA.16816.F32 R4, R12, R10, R4 ;  /* 0x0000000a0c04723c */ /* 0x000fe20000001804 */
[----:B------:R-:W-:-:S02]  /*23690*/  IMAD R16, R16, 0x100, R8 ;  /* 0x0000010010107824 */ /* 0x000fc400078e0208 */
[----:B------:R-:W-:Y:S01]  /*236a0*/  IMAD R17, R17, 0x100, R9 ;  /* 0x0000010011117824 */ /* 0x000fe200078e0209 */
[----:B----4-:R-:W-:Y:S04]  /*236b0*/  STL.64 [R1+0x1df0], R26 ;  /* 0x001df01a01007387 */ /* 0x010fe80000100a00 */
[----:B---3--:R0:W-:Y:S04]  /*236c0*/  STL.64 [R1+0x1de8], R24 ;  /* 0x001de81801007387 */ /* 0x0081e80000100a00 */
[----:B0-----:R-:W3:Y:S04]  /*236d0*/  LDL.LU R24, [R1+0x6d0] ;  /* 0x0006d00001187983 */ /* 0x001ee80000300800 */
[----:B------:R-:W3:Y:S04]  /*236e0*/  LDL.LU R25, [R1+0x6d4] ;  /* 0x0006d40001197983 */ /* 0x000ee80000300800 */
[----:B------:R-:W3:Y:S04]  /*236f0*/  LDL.LU R26, [R1+0x6d8] ;  /* 0x0006d800011a7983 */ /* 0x000ee80000300800 */
[----:B------:R-:W3:Y:S04]  /*23700*/  LDL.LU R27, [R1+0x6dc] ;  /* 0x0006dc00011b7983 */ /* 0x000ee80000300800 */
[----:B------:R-:W-:Y:S04]  /*23710*/  STL.64 [R1+0x700], R4 ;  /* 0x0007000401007387 */ /* 0x000fe80000100a00 */
[----:B------:R0:W-:Y:S04]  /*23720*/  STL.64 [R1+0x708], R6 ;  /* 0x0007080601007387 */ /* 0x0001e80000100a00 */
[----:B0-----:R-:W4:Y:S04]  /*23730*/  LDL.LU.64 R6, [R1+0x1e48] ;  /* 0x001e480001067983 */ /* 0x001f280000300a00 */
[----:B------:R-:W4:Y:S04]  /*23740*/  LDL.LU.64 R4, [R1+0x1e40] ;  /* 0x001e400001047983 */ /* 0x000f280000300a00 */
[----:B------:R-:W4:Y:S04]  /*23750*/  LDL.LU R8, [R1+0x1e3c] ;  /* 0x001e3c0001087983 */ /* 0x000f280000300800 */
[----:B------:R-:W4:Y:S02]  /*23760*/  LDL.LU R9, [R1+0x1e38] ;  /* 0x001e380001097983 */ /* 0x000f240000300800 */
[----:B----4-:R-:W-:-:S15]  /*23770*/  HMMA.16816.F32 R4, R12, R8, R4 ;  /* 0x000000080c04723c */ /* 0x010fde0000001804 */
[----:B------:R-:W-:-:S08]  /*23780*/  NOP ;  /* 0x0000000000007918 */ /* 0x000fd00000000000 */
[----:B------:R-:W-:Y:S04]  /*23790*/  STL.64 [R1+0x6f0], R4 ;  /* 0x0006f00401007387 */ /* 0x000fe80000100a00 */
[----:B------:R0:W-:Y:S04]  /*237a0*/  STL.64 [R1+0x6f8], R6 ;  /* 0x0006f80601007387 */ /* 0x0001e80000100a00 */
[----:B0-----:R-:W4:Y:S04]  /*237b0*/  LDL.LU.64 R6, [R1+0x1e30] ;  /* 0x001e300001067983 */ /* 0x001f280000300a00 */
[----:B------:R-:W3:Y:S04]  /*237c0*/  LDL.LU.64 R4, [R1+0x1e28] ;  /* 0x001e280001047983 */ /* 0x000ee80000300a00 */
[----:B------:R-:W-:Y:S04]  /*237d0*/  STL.64 [R1+0x1d38], R10 ;  /* 0x001d380a01007387 */ /* 0x000fe80000100a00 */
[----:B------:R0:W-:Y:S04]  /*237e0*/  STL.64 [R1+0x1d30], R8 ;  /* 0x001d300801007387 */ /* 0x0001e80000100a00 */
[----:B0-----:R-:W3:Y:S04]  /*237f0*/  LDL.LU R8, [R1+0x650] ;  /* 0x0006500001087983 */ /* 0x001ee80000300800 */
[----:B------:R-:W3:Y:S04]  /*23800*/  LDL.LU R9, [R1+0x654] ;  /* 0x0006540001097983 */ /* 0x000ee80000300800 */
[----:B------:R-:W3:Y:S04]  /*23810*/  LDL.LU R10, [R1+0x658] ;  /* 0x00065800010a7983 */ /* 0x000ee80000300800 */
[----:B------:R-:W3:Y:S01]  /*23820*/  LDL.LU R11, [R1+0x65c] ;  /* 0x00065c00010b7983 */ /* 0x000ee20000300800 */
[----:B----4-:R-:W-:-:S03]  /*23830*/  IMAD R18, R18, 0x100, R7 ;  /* 0x0000010012127824 */ /* 0x010fc600078e0207 */
[----:B------:R-:W2:Y:S02]  /*23840*/  LDL.LU R7, [R1+0x1e20] ;  /* 0x001e200001077983 */ /* 0x000ea40000300800 */
[----:B--2---:R-:W-:-:S15]  /*23850*/  HMMA.16816.F32 R20, R12, R6, R20 ;  /* 0x000000060c14723c */ /* 0x004fde0000001814 */
[----:B------:R-:W-:-:S08]  /*23860*/  NOP ;  /* 0x0000000000007918 */ /* 0x000fd00000000000 */
[----:B------:R-:W-:Y:S04]  /*23870*/  STL.64 [R1+0x880], R20 ;  /* 0x0008801401007387 */ /* 0x000fe80000100a00 */
[----:B------:R0:W-:Y:S04]  /*23880*/  STL.64 [R1+0x888], R22 ;  /* 0x0008881601007387 */ /* 0x0001e80000100a00 */
[----:B0-----:R-:W3:Y:S04]  /*23890*/  LDL.LU.64 R22, [R1+0x1e18] ;  /* 0x001e180001167983 */ /* 0x001ee80000300a00 */
[----:B------:R-:W3:Y:S04]  /*238a0*/  LDL.LU.64 R20, [R1+0x1e10] ;  /* 0x001e100001147983 */ /* 0x000ee80000300a00 */
[----:B------:R-:W-:Y:S01]  /*238b0*/  STL [R1+0x1d08], R7 ;  /* 0x001d080701007387 */ /* 0x000fe20000100800 */
[----:B---3--:R-:W-:-:S15]  /*238c0*/  HMMA.16816.F32 R20, R12, R4, R20 ;  /* 0x000000040c14723c */ /* 0x008fde0000001814 */
[----:B------:R-:W-:-:S08]  /*238d0*/  NOP ;  /* 0x0000000000007918 */ /* 0x000fd00000000000 */
[----:B------:R-:W-:Y:S04]  /*238e0*/  STL.64 [R1+0x870], R20 ;  /* 0x0008701401007387 */ /* 0x000fe80000100a00 */
[----:B------:R0:W-:Y:S04]  /*238f0*/  STL.64 [R1+0x878], R22 ;  /* 0x0008781601007387 */ /* 0x0001e80000100a00 */
[----:B0-----:R-:W2:Y:S04]  /*23900*/  LDL.LU.64 R22, [R1+0x1e08] ;  /* 0x001e080001167983 */ /* 0x001ea80000300a00 */
[----:B------:R-:W2:Y:S01]  /*23910*/  LDL.LU.64 R20, [R1+0x1e00] ;  /* 0x001e000001147983 */ /* 0x000ea20000300a00 */
[----:B------:R-:W-:Y:S01]  /*23920*/  IMAD R19, R0, 0x100, R19 ;  /* 0x0000010000137824 */ /* 0x000fe200078e0213 */
[----:B------:R-:W-:-:S02]  /*23930*/  F2FP.F16.E5M2.UNPACK_B R16, R16 ;  /* 0x00000010ff10723e */ /* 0x000fc400020004ff */
[----:B------:R-:W-:Y:S02]  /*23940*/  F2FP.F16.E5M2.UNPACK_B R17, R17 ;  /* 0x00000011ff11723e */ /* 0x000fe400020004ff */
[----:B------:R-:W-:Y:S02]  /*23950*/  F2FP.F16.E5M2.UNPACK_B R18, R18 ;  /* 0x00000012ff12723e */ /* 0x000fe400020004ff */
[----:B------:R-:W-:Y:S01]  /*23960*/  F2FP.F16.E5M2.UNPACK_B R19, R19 ;  /* 0x00000013ff13723e */ /* 0x000fe200020004ff */
[----:B--2---:R-:W-:Y:S01]  /*23970*/  HMMA.16816.F32 R12, R12, R2, R20 ;  /* 0x000000020c0c723c */ /* 0x004fe20000001814 */
[----:B------:R-:W2:-:S15]  /*23980*/  LDL.LU.64 R20, [R1+0x1df8] ;  /* 0x001df80001147983 */ /* 0x000e9e0000300a00 */
[----:B------:R-:W-:-:S07]  /*23990*/  NOP ;  /* 0x0000000000007918 */ /* 0x000fce0000000000 */
[----:B------:R0:W-:Y:S04]  /*239a0*/  STL.64 [R1+0x6e0], R12 ;  /* 0x0006e00c01007387 */ /* 0x0001e80000100a00 */
[----:B------:R1:W-:Y:S04]  /*239b0*/  STL.64 [R1+0x6e8], R14 ;  /* 0x0006e80e01007387 */ /* 0x0003e80000100a00 */
[----:B0-----:R-:W3:Y:S04]  /*239c0*/  LDL.LU R12, [R1+0x660] ;  /* 0x00066000010c7983 */ /* 0x001ee80000300800 */
[----:B------:R-:W3:Y:S04]  /*239d0*/  LDL.LU R13, [R1+0x664] ;  /* 0x00066400010d7983 */ /* 0x000ee80000300800 */
[----:B-1----:R-:W3:Y:S04]  /*239e0*/  LDL.LU R14, [R1+0x668] ;  /* 0x00066800010e7983 */ /* 0x002ee80000300800 */
[----:B------:R-:W3:Y:S01]  /*239f0*/  LDL.LU R15, [R1+0x66c] ;  /* 0x00066c00010f7983 */ /* 0x000ee20000300800 */
[----:B--2---:R-:W-:Y:S03]  /*23a00*/  HMMA.16816.F32 R20, R16, R20, R24 ;  /* 0x000000141014723c */ /* 0x004fe60000001818 */
[----:B------:R-:W2:Y:S04]  /*23a10*/  LDL.LU.64 R26, [R1+0x1df0] ;  /* 0x001df000011a7983 */ /* 0x000ea80000300a00 */
[----:B------:R-:W2:-:S15]  /*23a20*/  LDL.LU.64 R24, [R1+0x1de8] ;  /* 0x001de80001187983 */ /* 0x000e9e0000300a00 */
[----:B------:R-:W-:-:S01]  /*23a30*/  NOP ;  /* 0x0000000000007918 */ /* 0x000fc20000000000 */
[----:B------:R-:W-:Y:S04]  /*23a40*/  STL.64 [R1+0x6d0], R20 ;  /* 0x0006d01401007387 */ /* 0x000fe80000100a00 */
[----:B------:R0:W-:Y:S04]  /*23a50*/  STL.64 [R1+0x6d8], R22 ;  /* 0x0006d81601007387 */ /* 0x0001e80000100a00 */
[----:B0-----:R-:W2:Y:S02]  /*23a60*/  LDL.LU.64 R22, [R1+0x1de0] ;  /* 0x001de00001167983 */ /* 0x001ea40000300a00 */
[----:B--2---:R-:W-:Y:S02]  /*23a70*/  HMMA.16816.F32 R20, R16, R22, R24 ;  /* 0x000000161014723c */ /* 0x004fe40000001818 */
[----:B------:R-:W2:Y:S04]  /*23a80*/  LDL.LU.64 R26, [R1+0x1dd8] ;  /* 0x001dd800011a7983 */ /* 0x000ea80000300a00 */
[----:B------:R-:W2:-:S15]  /*23a90*/  LDL.LU.64 R24, [R1+0x1dd0] ;  /* 0x001dd00001187983 */ /* 0x000e9e0000300a00 */
[----:B------:R-:W-:-:S02]  /*23aa0*/  NOP ;  /* 0x0000000000007918 */ /* 0x000fc40000000000 */
        /* <DEDUP_REMOVED lines=30> */
[----:B0-----:R-:W4:Y:S04]  /*23c90*/  LDL.LU.64 R22, [R1+0x1d68] ;  /* 0x001d680001167983 */ /* 0x001f280000300a00 */
[----:B------:R-:W4:Y:S01]  /*23ca0*/  LDL.LU.64 R20, [R1+0x1d60] ;  /* 0x001d600001147983 */ /* 0x000f220000300a00 */
[----:B--2---:R-:W-:-:S15]  /*23cb0*/  HMMA.16816.F32 R24, R16, R28, R24 ;  /* 0x0000001c1018723c */ /* 0x004fde0000001818 */
[----:B------:R-:W-:-:S08]  /*23cc0*/  NOP ;  /* 0x0000000000007918 */ /* 0x000fd00000000000 */
[----:B------:R-:W-:Y:S04]  /*23cd0*/  STL.64 [R1+0x670], R24 ;  /* 0x0006701801007387 */ /* 0x000fe80000100a00 */
[----:B------:R0:W-:Y:S04]  /*23ce0*/  STL.64 [R1+0x678], R26 ;  /* 0x0006781a01007387 */ /* 0x0001e80000100a00 */
[----:B0-----:R-:W3:Y:S04]  /*23cf0*/  LDL.LU.64 R26, [R1+0x1d58] ;  /* 0x001d5800011a7983 */ /* 0x001ee80000300a00 */
[----:B------:R-:W2:Y:S04]  /*23d00*/  LDL.LU.64 R24, [R1+0x1d50] ;  /* 0x001d500001187983 */ /* 0x000ea80000300a00 */
[----:B------:R0:W-:Y:S04]  /*23d10*/  STL.64 [R1+0x1ca8], R28 ;  /* 0x001ca81c01007387 */ /* 0x0001e80000100a00 */
[----:B0-----:R-:W4:Y:S01]  /*23d20*/  LDL.64 R28, [R1+0x30] ;  /* 0x00003000011c7983 */ /* 0x001f220000100a00 */
[----:B---3--:R-:W-:-:S15]  /*23d30*/  HMMA.16816.F32 R12, R16, R26, R12 ;  /* 0x0000001a100c723c */ /* 0x008fde000000180c */
[----:B------:R-:W-:-:S08]  /*23d40*/  NOP ;  /* 0x0000000000007918 */ /* 0x000fd00000000000 */
[----:B------:R-:W-:Y:S04]  /*23d50*/  STL.64 [R1+0x660], R12 ;  /* 0x0006600c01007387 */ /* 0x000fe80000100a00 */
[----:B------:R2:W-:Y:S02]  /*23d60*/  STL.64 [R1+0x668], R14 ;  /* 0x0006680e01007387 */ /* 0x0005e40000100a00 */
[----:B--2---:R-:W-:Y:S02]  /*23d70*/  HMMA.16816.F32 R12, R16, R24, R8 ;  /* 0x00000018100c723c */ /* 0x004fe40000001808 */
[----:B------:R-:W2:-:S15]  /*23d80*/  LDL.LU R8, [R1+0x630] ;  /* 0x0006300001087983 */ /* 0x000e9e0000300800 */
[----:B------:R-:W-:-:S06]  /*23d90*/  NOP ;  /* 0x0000000000007918 */ /* 0x000fcc0000000000 */
[----:B------:R-:W-:Y:S04]  /*23da0*/  STL.64 [R1+0x650], R12 ;  /* 0x0006500c01007387 */ /* 0x000fe80000100a00 */
[----:B------:R-:W-:Y:S04]  /*23db0*/  STL.64 [R1+0x658], R14 ;  /* 0x0006580e01007387 */ /* 0x000fe80000100a00 */
[----:B------:R-:W2:Y:S04]  /*23dc0*/  LDL.LU R9, [R1+0x634] ;  /* 0x0006340001097983 */ /* 0x000ea80000300800 */
[----:B------:R-:W3:Y:S04]  /*23dd0*/  LDL.LU R10, [R1+0x638] ;  /* 0x00063800010a7983 */ /* 0x000ee80000300800 */
[----:B------:R-:W3:Y:S04]  /*23de0*/  LDL.LU R11, [R1+0x63c] ;  /* 0x00063c00010b7983 */ /* 0x000ee80000300800 */
[----:B---3--:R-:W-:Y:S04]  /*23df0*/  STL.64 [R1+0x1d48], R10 ;  /* 0x001d480a01007387 */ /* 0x008fe80000100a00 */
[----:B--2---:R0:W-:Y:S04]  /*23e00*/  STL.64 [R1+0x1d40], R8 ;  /* 0x001d400801007387 */ /* 0x0041e80000100a00 */
[----:B0-----:R-:W4:Y:S04]  /*23e10*/  LDL.LU R8, [R1+0x640] ;  /* 0x0006400001087983 */ /* 0x001f280000300800 */
[----:B------:R-:W4:Y:S04]  /*23e20*/  LDL.LU R9, [R1+0x644] ;  /* 0x0006440001097983 */ /* 0x000f280000300800 */
[----:B------:R-:W4:Y:S04]  /*23e30*/  LDL.LU R10, [R1+0x648] ;  /* 0x00064800010a7983 */ /* 0x000f280000300800 */
[----:B------:R-:W4:Y:S04]  /*23e40*/  LDL.LU R11, [R1+0x64c] ;  /* 0x00064c00010b7983 */ /* 0x000f280000300800 */
[----:B------:R-:W2:Y:S04]  /*23e50*/  LDL.LU R12, [R1+0x110c] ;  /* 0x00110c00010c7983 */ /* 0x000ea80000300800 */
[----:B------:R-:W3:Y:S04]  /*23e60*/  LDL.LU R13, [R1+0x1114] ;  /* 0x00111400010d7983 */ /* 0x000ee80000300800 */
[----:B------:R-:W4:Y:S04]  /*23e70*/  LDL.LU R7, [R1+0x1120] ;  /* 0x0011200001077983 */ /* 0x000f280000300800 */
[----:B----4-:R-:W-:Y:S04]  /*23e80*/  STL.64 [R1+0x1d18], R6 ;  /* 0x001d180601007387 */ /* 0x010fe80000100a00 */
[----:B------:R0:W-:Y:S04]  /*23e90*/  STL.64 [R1+0x1d10], R4 ;  /* 0x001d100401007387 */ /* 0x0001e80000100a00 */
[----:B0-----:R-:W4:Y:S04]  /*23ea0*/  LDL.LU R4, [R1+0x610] ;  /* 0x0006100001047983 */ /* 0x001f280000300800 */
[----:B------:R-:W4:Y:S04]  /*23eb0*/  LDL.LU R5, [R1+0x614] ;  /* 0x0006140001057983 */ /* 0x000f280000300800 */
[----:B------:R-:W2:Y:S04]  /*23ec0*/  LDL.LU R6, [R1+0x618] ;  /* 0x0006180001067983 */ /* 0x000ea80000300800 */
[----:B------:R-:W2:Y:S01]  /*23ed0*/  LDL.LU R7, [R1+0x61c] ;  /* 0x00061c0001077983 */ /* 0x000ea20000300800 */
[C---:B------:R-:W-:Y:S03]  /*23ee0*/  HMMA.16816.F32 R8, R16.reuse, R22, R8 ;  /* 0x000000161008723c */ /* 0x040fe60000001808 */
        /* <DEDUP_REMOVED lines=30> */
[----:B------:R-:W4:Y:S04]  /*240d0*/  LDL.LU.64 R8, [R1+0x1d30] ;  /* 0x001d300001087983 */ /* 0x000f280000300a00 */
[----:B------:R-:W-:Y:S04]  /*240e0*/  STL.64 [R1+0x1c80], R22 ;  /* 0x001c801601007387 */ /* 0x000fe80000100a00 */
[----:B------:R0:W-:Y:S04]  /*240f0*/  STL.64 [R1+0x1c78], R20 ;  /* 0x001c781401007387 */ /* 0x0001e80000100a00 */
[----:B0-----:R-:W2:Y:S04]  /*24100*/  LDL.LU R20, [R1+0x600] ;  /* 0x0006000001147983 */ /* 0x001ea80000300800 */
[----:B------:R-:W2:Y:S04]  /*24110*/  LDL.LU R21, [R1+0x604] ;  /* 0x0006040001157983 */ /* 0x000ea80000300800 */
[----:B------:R-:W2:Y:S04]  /*24120*/  LDL.LU R22, [R1+0x608] ;  /* 0x0006080001167983 */ /* 0x000ea80000300800 */
[----:B------:R-:W2:Y:S01]  /*24130*/  LDL.LU R23, [R1+0x60c] ;  /* 0x00060c0001177983 */ /* 0x000ea20000300800 */
[----:B---3--:R-:W-:-:S15]  /*24140*/  HMMA.16816.F32 R4, R16, R10, R4 ;  /* 0x0000000a1004723c */ /* 0x008fde0000001804 */
[----:B------:R-:W-:-:S08]  /*24150*/  NOP ;  /* 0x0000000000007918 */ /* 0x000fd00000000000 */
[----:B------:R-:W-:Y:S04]  /*24160*/  STL.64 [R1+0x620], R4 ;  /* 0x0006200401007387 */ /* 0x000fe80000100a00 */
[----:B------:R0:W-:Y:S04]  /*24170*/  STL.64 [R1+0x628], R6 ;  /* 0x0006280601007387 */ /* 0x0001e80000100a00 */
[----:B0-----:R-:W4:Y:S04]  /*24180*/  LDL.LU.64 R6, [R1+0x1d28] ;  /* 0x001d280001067983 */ /* 0x001f280000300a00 */
[----:B------:R-:W4:Y:S04]  /*24190*/  LDL.LU.64 R4, [R1+0x1d20] ;  /* 0x001d200001047983 */ /* 0x000f280000300a00 */
[----:B------:R0:W-:Y:S04]  /*241a0*/  STL.64 [R1+0x1cc0], R10 ;  /* 0x001cc00a01007387 */ /* 0x0001e80000100a00 */
[----:B0-----:R-:W3:Y:S04]  /*241b0*/  LDL.LU R10, [R1+0x1110] ;  /* 0x00111000010a7983 */ /* 0x001ee80000300800 */
[----:B------:R-:W2:Y:S01]  /*241c0*/  LDL.LU R11, [R1+0x1118] ;  /* 0x00111800010b7983 */ /* 0x000ea20000300800 */
[----:B----4-:R-:W-:-:S15]  /*241d0*/  HMMA.16816.F32 R4, R16, R8, R4 ;  /* 0x000000081004723c */ /* 0x010fde0000001804 */
[----:B------:R-:W-:-:S08]  /*241e0*/  NOP ;  /* 0x0000000000007918 */ /* 0x000fd00000000000 */
[----:B------:R-:W-:Y:S04]  /*241f0*/  STL.64 [R1+0x610], R4 ;  /* 0x0006100401007387 */ /* 0x000fe80000100a00 */
[----:B------:R0:W-:Y:S04]  /*24200*/  STL.64 [R1+0x618], R6 ;  /* 0x0006180601007387 */ /* 0x0001e80000100a00 */
[----:B0-----:R-:W4:Y:S04]  /*24210*/  LDL.LU.64 R6, [R1+0x1d18] ;  /* 0x001d180001067983 */ /* 0x001f280000300a00 */
[----:B------:R-:W4:Y:S04]  /*24220*/  LDL.LU.64 R4, [R1+0x1d10] ;  /* 0x001d100001047983 */ /* 0x000f280000300a00 */
[----:B------:R0:W-:Y:S04]  /*24230*/  STL [R1+0x1c44], R8 ;  /* 0x001c440801007387 */ /* 0x0001e80000100800 */
[----:B------:R1:W-:Y:S01]  /*24240*/  STL [R1+0x1c40], R9 ;  /* 0x001c400901007387 */ /* 0x0003e20000100800 */
[----:B---3--:R-:W-:-:S02]  /*24250*/  IMAD R12, R12, 0x100, R10 ;  /* 0x000001000c0c7824 */ /* 0x008fc400078e020a */
[----:B--2---:R-:W-:Y:S01]  /*24260*/  IMAD R13, R13, 0x100, R11 ;  /* 0x000001000d0d7824 */ /* 0x004fe200078e020b */
[----:B0-----:R-:W2:Y:S04]  /*24270*/  LDL.LU R8, [R1+0x850] ;  /* 0x0008500001087983 */ /* 0x001ea80000300800 */
[----:B-1----:R-:W2:Y:S04]  /*24280*/  LDL.LU R9, [R1+0x854] ;  /* 0x0008540001097983 */ /* 0x002ea80000300800 */
[----:B------:R-:W2:Y:S04]  /*24290*/  LDL.LU R10, [R1+0x858] ;  /* 0x00085800010a7983 */ /* 0x000ea80000300800 */
[----:B------:R-:W2:Y:S01]  /*242a0*/  LDL.LU R11, [R1+0x85c] ;  /* 0x00085c00010b7983 */ /* 0x000ea20000300800 */
[----:B----4-:R-:W-:-:S03]  /*242b0*/  IMAD R14, R14, 0x100, R7 ;  /* 0x000001000e0e7824 */ /* 0x010fc600078e0207 */
[----:B------:R-:W3:Y:S01]  /*242c0*/  LDL.LU R7, [R1+0x1d08] ;  /* 0x001d080001077983 */ /* 0x000ee20000300800 */
[C---:B--2---:R-:W-:Y:S06]  /*242d0*/  HMMA.16816.F32 R8, R16.reuse, R4, R8 ;  /* 0x000000041008723c */ /* 0x044fec0000001808 */
[----:B---3--:R-:W-:-:S15]  /*242e0*/  HMMA.16816.F32 R24, R16, R6, R24 ;  /* 0x000000061018723c */ /* 0x008fde0000001818 */
[----:B------:R-:W-:-:S08]  /*242f0*/  NOP ;  /* 0x0000000000007918 */ /* 0x000fd00000000000 */
[----:B------:R-:W-:Y:S04]  /*24300*/  STL.64 [R1+0x860], R24 ;  /* 0x0008601801007387 */ /* 0x000fe80000100a00 */
[----:B------:R0:W-:Y:S04]  /*24310*/  STL.64 [R1+0x868], R26 ;  /* 0x0008681a01007387 */ /* 0x0001e80000100a00 */
[----:B0-----:R-:W2:Y:S04]  /*24320*/  LDL.LU.64 R26, [R1+0x1d00] ;  /* 0x001d0000011a7983 */ /* 0x001ea80000300a00 */
[----:B------:R-:W2:Y:S04]  /*24330*/  LDL.LU.64 R24, [R1+0x1cf8] ;  /* 0x001cf80001187983 */ /* 0x000ea80000300a00 */
[----:B------:R-:W-:Y:S04]  /*24340*/  STL.64 [R1+0x1c38], R6 ;  /* 0x001c380601007387 */ /* 0x000fe80000100a00 */
[----:B------:R0:W-:Y:S04]  /*24350*/  STL.64 [R1+0x1c30], R4 ;  /* 0x001c300401007387 */ /* 0x0001e80000100a00 */
[----:B------:R-:W-:Y:S04]  /*24360*/  STL.64 [R1+0x850], R8 ;  /* 0x0008500801007387 */ /* 0x000fe80000100a00 */
[----:B------:R2:W-:Y:S01]  /*24370*/  STL.64 [R1+0x858], R10 ;  /* 0x0008580a01007387 */ /* 0x0005e20000100a00 */
[----:B0-----:R-:W-:Y:S03]  /*24380*/  HMMA.16816.F32 R4, R16, R2, R20 ;  /* 0x000000021004723c */ /* 0x001fe60000001814 */
[----:B------:R-:W3:Y:S04]  /*24390*/  LDL.LU R16, [R1+0x112c] ;  /* 0x00112c0001107983 */ /* 0x000ee80000300800 */
[----:B------:R-:W3:Y:S01]  /*243a0*/  LDL.LU R17, [R1+0x1134] ;  /* 0x0011340001117983 */ /* 0x000ee20000300800 */
[----:B------:R-:W-:Y:S01]  /*243b0*/  IMAD R15, R0, 0x100, R15 ;  /* 0x00000100000f7824 */ /* 0x000fe200078e020f */
[----:B------:R-:W-:-:S02]  /*243c0*/  F2FP.F16.E5M2.UNPACK_B R12, R12 ;  /* 0x0000000cff0c723e */ /* 0x000fc400020004ff */
[----:B------:R-:W-:Y:S02]  /*243d0*/  F2FP.F16.E5M2.UNPACK_B R13, R13 ;  /* 0x0000000dff0d723e */ /* 0x000fe400020004ff */
[----:B------:R-:W-:Y:S02]  /*243e0*/  F2FP.F16.E5M2.UNPACK_B R14, R14 ;  /* 0x0000000eff0e723e */ /* 0x000fe400020004ff */
[----:B------:R-:W-:-:S08]  /*243f0*/  F2FP.F16.E5M2.UNPACK_B R15, R15 ;  /* 0x0000000fff0f723e */ /* 0x000fd000020004ff */
[----:B------:R-:W-:Y:S04]  /*24400*/  STL.64 [R1+0x600], R4 ;  /* 0x0006000401007387 */ /* 0x000fe80000100a00 */
[----:B------:R-:W-:Y:S01]  /*24410*/  STL.64 [R1+0x608], R6 ;  /* 0x0006080601007387 */ /* 0x000fe20000100a00 */
[----:B--2---:R-:W-:Y:S03]  /*24420*/  HMMA.16816.F32 R8, R12, R28, R24 ;  /* 0x0000001c0c08723c */ /* 0x004fe60000001818 */
[----:B---3--:R0:W-:Y:S04]  /*24430*/  STL.64 [R1+0x1ce0], R16 ;  /* 0x001ce01001007387 */ /* 0x0081e80000100a00 */
[----:B------:R-:W-:Y:S04]  /*24440*/  STL [R1+0x1c4c], R2 ;  /* 0x001c4c0201007387 */ /* 0x000fe80000100800 */
[----:B------:R1:W-:-:S12]  /*24450*/  STL [R1+0x1c48], R3 ;  /* 0x001c480301007387 */ /* 0x0003d80000100800 */
[----:B------:R-:W-:Y:S04]  /*24460*/  STL.64 [R1+0x5f0], R8 ;  /* 0x0005f00801007387 */ /* 0x000fe80000100a00 */
[----:B------:R2:W-:Y:S04]  /*24470*/  STL.64 [R1+0x5f8], R10 ;  /* 0x0005f80a01007387 */ /* 0x0005e80000100a00 */
[----:B------:R-:W3:Y:S04]  /*24480*/  LDL.LU R20, [R1+0x570] ;  /* 0x0005700001147983 */ /* 0x000ee80000300800 */
[----:B------:R-:W3:Y:S04]  /*24490*/  LDL.LU R21, [R1+0x574] ;  /* 0x0005740001157983 */ /* 0x000ee80000300800 */
[----:B------:R-:W4:Y:S04]  /*244a0*/  LDL.LU R22, [R1+0x578] ;  /* 0x0005780001167983 */ /* 0x000f280000300800 */
[----:B------:R-:W4:Y:S04]  /*244b0*/  LDL.LU R23, [R1+0x57c] ;  /* 0x00057c0001177983 */ /* 0x000f280000300800 */
[----:B0-----:R-:W3:Y:S04]  /*244c0*/  LDL.64 R16, [R1+0x18] ;  /* 0x0000180001107983 */ /* 0x001ee80000100a00 */
[----:B-1----:R-:W3:Y:S04]  /*244d0*/  LDL.64 R2, [R1+0x10] ;  /* 0x0000100001027983 */ /* 0x002ee80000100a00 */
[----:B------:R-:W4:Y:S04]  /*244e0*/  LDL.LU R24, [R1+0x590] ;  /* 0x0005900001187983 */ /* 0x000f280000300800 */
[----:B------:R-:W4:Y:S04]  /*244f0*/  LDL.LU R25, [R1+0x594] ;  /* 0x0005940001197983 */ /* 0x000f280000300800 */
[----:B------:R-:W3:Y:S04]  /*24500*/  LDL.LU R26, [R1+0x598] ;  /* 0x00059800011a7983 */ /* 0x000ee80000300800 */
[----:B------:R-:W3:Y:S04]  /*24510*/  LDL.LU R27, [R1+0x59c] ;  /* 0x00059c00011b7983 */ /* 0x000ee80000300800 */
[----:B------:R-:W4:Y:S04]  /*24520*/  LDL.64 R18, [R1+0x20] ;  /* 0x0000200001127983 */ /* 0x000f280000100a00 */
[----:B--2---:R-:W2:Y:S04]  /*24530*/  LDL.64 R10, [R1+0x8] ;  /* 0x00000800010a7983 */ /* 0x004ea80000100a00 */
[----:B--2---:R0:W-:Y:S04]  /*24540*/  STL.64 [R1+0x1cd8], R10 ;  /* 0x001cd80a01007387 */ /* 0x0041e80000100a00 */
[----:B------:R-:W2:Y:S04]  /*24550*/  LDL.LU R8, [R1+0x5c0] ;  /* 0x0005c00001087983 */ /* 0x000ea80000300800 */
[----:B------:R-:W2:Y:S04]  /*24560*/  LDL.LU R9, [R1+0x5c4] ;  /* 0x0005c40001097983 */ /* 0x000ea80000300800 */
[----:B0-----:R-:W3:Y:S04]  /*24570*/  LDL.LU R10, [R1+0x5c8] ;  /* 0x0005c800010a7983 */ /* 0x001ee80000300800 */
[----:B------:R-:W3:Y:S04]  /*24580*/  LDL.LU R11, [R1+0x5cc] ;  /* 0x0005cc00010b7983 */ /* 0x000ee80000300800 */
[----:B---3--:R-:W-:Y:S04]  /*24590*/  STL.64 [R1+0x1cf0], R10 ;  /* 0x001cf00a01007387 */ /* 0x008fe80000100a00 */
[----:B--2---:R0:W-:Y:S04]  /*245a0*/  STL.64 [R1+0x1ce8], R8 ;  /* 0x001ce80801007387 */ /* 0x0041e80000100a00 */
[----:B0-----:R-:W2:Y:S04]  /*245b0*/  LDL.LU R8, [R1+0x5d0] ;  /* 0x0005d00001087983 */ /* 0x001ea80000300800 */
[----:B------:R-:W2:Y:S04]  /*245c0*/  LDL.LU R9, [R1+0x5d4] ;  /* 0x0005d40001097983 */ /* 0x000ea80000300800 */
[----:B------:R-:W2:Y:S04]  /*245d0*/  LDL.LU R10, [R1+0x5d8] ;  /* 0x0005d800010a7983 */ /* 0x000ea80000300800 */
[----:B------:R-:W2:Y:S04]  /*245e0*/  LDL.LU R11, [R1+0x5dc] ;  /* 0x0005dc00010b7983 */ /* 0x000ea80000300800 */
[----:B------:R-:W-:Y:S04]  /*245f0*/  STL.64 [R1+0x1cb8], R26 ;  /* 0x001cb81a01007387 */ /* 0x000fe80000100a00 */
[----:B----4-:R0:W-:Y:S04]  /*24600*/  STL.64 [R1+0x1cb0], R24 ;  /* 0x001cb01801007387 */ /* 0x0101e80000100a00 */
[----:B0-----:R-:W3:Y:S04]  /*24610*/  LDL.LU R24, [R1+0x5a0] ;  /* 0x0005a00001187983 */ /* 0x001ee80000300800 */
[----:B------:R-:W3:Y:S04]  /*24620*/  LDL.LU R25, [R1+0x5a4] ;  /* 0x0005a40001197983 */ /* 0x000ee80000300800 */
[----:B------:R-:W4:Y:S04]  /*24630*/  LDL.LU R26, [R1+0x5a8] ;  /* 0x0005a800011a7983 */ /* 0x000f280000300800 */
[----:B------:R-:W4:Y:S01]  /*24640*/  LDL.LU R27, [R1+0x5ac] ;  /* 0x0005ac00011b7983 */ /* 0x000f220000300800 */
[----:B------:R-:W-:-:S02]  /*24650*/  IMAD.MOV.U32 R4, RZ, RZ, R28 ;  /* 0x000000ffff047224 */ /* 0x000fc400078e001c */
[----:B------:R-:W-:Y:S01]  /*24660*/  IMAD.MOV.U32 R0, RZ, RZ, R29 ;  /* 0x000000ffff007224 */ /* 0x000fe200078e001d */
[----:B----4-:R-:W-:Y:S04]  /*24670*/  STL.64 [R1+0x1cd0], R26 ;  /* 0x001cd01a01007387 */ /* 0x010fe80000100a00 */
[----:B---3--:R0:W-:Y:S04]  /*24680*/  STL.64 [R1+0x1cc8], R24 ;  /* 0x001cc81801007387 */ /* 0x0081e80000100a00 */
[----:B0-----:R-:W3:Y:S04]  /*24690*/  LDL.LU R24, [R1+0x5b0] ;  /* 0x0005b00001187983 */ /* 0x001ee80000300800 */
[----:B------:R-:W3:Y:S04]  /*246a0*/  LDL.LU R25, [R1+0x5b4] ;  /* 0x0005b40001197983 */ /* 0x000ee80000300800 */
[----:B------:R-:W3:Y:S04]  /*246b0*/  LDL.LU R26, [R1+0x5b8] ;  /* 0x0005b800011a7983 */ /* 0x000ee80000300800 */
[----:B------:R-:W3:Y:S04]  /*246c0*/  LDL.LU R27, [R1+0x5bc] ;  /* 0x0005bc00011b7983 */ /* 0x000ee80000300800 */
[----:B------:R-:W4:Y:S04]  /*246d0*/  LDL.64 R28, [R1] ;  /* 0x00000000011c7983 */ /* 0x000f280000100a00 */
[----:B------:R-:W-:Y:S04]  /*246e0*/  STL.64 [R1+0x1c90], R22 ;  /* 0x001c901601007387 */ /* 0x000fe80000100a00 */
[----:B------:R0:W-:Y:S04]  /*246f0*/  STL.64 [R1+0x1c88], R20 ;  /* 0x001c881401007387 */ /* 0x0001e80000100a00 */
[----:B0-----:R-:W4:Y:S04]  /*24700*/  LDL.LU R20, [R1+0x580] ;  /* 0x0005800001147983 */ /* 0x001f280000300800 */
[----:B------:R-:W4:Y:S04]  /*24710*/  LDL.LU R21, [R1+0x584] ;  /* 0x0005840001157983 */ /* 0x000f280000300800 */
[----:B------:R-:W4:Y:S04]  /*24720*/  LDL.LU R22, [R1+0x588] ;  /* 0x0005880001167983 */ /* 0x000f280000300800 */
[----:B------:R-:W4:Y:S04]  /*24730*/  LDL.LU R23, [R1+0x58c] ;  /* 0x00058c0001177983 */ /* 0x000f280000300800 */
[----:B------:R0:W-:Y:S04]  /*24740*/  STL [R1+0x1c50], R4 ;  /* 0x001c500401007387 */ /* 0x0001e80000100800 */
[----:B0-----:R-:W3:Y:S04]  /*24750*/  LDL.LU R4, [R1+0x5e0] ;  /* 0x0005e00001047983 */ /* 0x001ee80000300800 */
[----:B------:R-:W3:Y:S04]  /*24760*/  LDL.LU R5, [R1+0x5e4] ;  /* 0x0005e40001057983 */ /* 0x000ee80000300800 */
[----:B------:R-:W3:Y:S04]  /*24770*/  LDL.LU R6, [R1+0x5e8] ;  /* 0x0005e80001067983 */ /* 0x000ee80000300800 */
[----:B------:R-:W3:Y:S01]  /*24780*/  LDL.LU R7, [R1+0x5ec] ;  /* 0x0005ec0001077983 */ /* 0x000ee20000300800 */
[C---:B--2---:R-:W-:Y:S06]  /*24790*/  HMMA.16816.F32 R8, R12.reuse, R16, R8 ;  /* 0x000000100c08723c */ /* 0x044fec0000001808 */
[----:B---3--:R-:W-:-:S15]  /*247a0*/  HMMA.16816.F32 R4, R12, R18, R4 ;  /* 0x000000120c04723c */ /* 0x008fde0000001804 */
[----:B------:R-:W-:-:S08]  /*247b0*/  NOP ;  /* 0x0000000000007918 */ /* 0x000fd00000000000 */
[----:B------:R-:W-:Y:S04]  /*247c0*/  STL.64 [R1+0x5e0], R4 ;  /* 0x0005e00401007387 */ /* 0x000fe80000100a00 */
[----:B------:R-:W-:Y:S04]  /*247d0*/  STL.64 [R1+0x5e8], R6 ;  /* 0x0005e80601007387 */ /* 0x000fe80000100a00 */
[----:B------:R-:W-:Y:S04]  /*247e0*/  STL.64 [R1+0x5d0], R8 ;  /* 0x0005d00801007387 */ /* 0x000fe80000100a00 */
[----:B------:R0:W-:Y:S04]  /*247f0*/  STL.64 [R1+0x5d8], R10 ;  /* 0x0005d80a01007387 */ /* 0x0001e80000100a00 */
[----:B0-----:R-:W2:Y:S04]  /*24800*/  LDL.LU.64 R10, [R1+0x1cf0] ;  /* 0x001cf000010a7983 */ /* 0x001ea80000300a00 */
[----:B------:R-:W2:Y:S01]  /*24810*/  LDL.LU.64 R8, [R1+0x1ce8] ;  /* 0x001ce80001087983 */ /* 0x000ea20000300a00 */
[----:B------:R-:W-:-:S02]  /*24820*/  IMAD.MOV.U32 R6, RZ, RZ, R18 ;  /* 0x000000ffff067224 */ /* 0x000fc400078e0012 */
[----:B------:R-:W-:Y:S02]  /*24830*/  IMAD.MOV.U32 R18, RZ, RZ, R16 ;  /* 0x000000ffff127224 */ /* 0x000fe400078e0010 */
[----:B------:R-:W-:Y:S02]  /*24840*/  IMAD.MOV.U32 R7, RZ, RZ, R17 ;  /* 0x000000ffff077224 */ /* 0x000fe400078e0011 */
[----:B------:R-:W3:Y:S01]  /*24850*/  LDL.LU.64 R16, [R1+0x1ce0] ;  /* 0x001ce00001107983 */ /* 0x000ee20000300a00 */
[----:B------:R-:W-:Y:S02]  /*24860*/  IMAD.MOV.U32 R5, RZ, RZ, R19 ;  /* 0x000000ffff057224 */ /* 0x000fe400078e0013 */
[----:B------:R-:W-:Y:S01]  /*24870*/  IMAD.MOV.U32 R19, RZ, RZ, R3 ;  /* 0x000000ffff137224 */ /* 0x000fe200078e0003 */
[----:B--2---:R-:W-:-:S15]  /*24880*/  HMMA.16816.F32 R8, R12, R2, R8 ;  /* 0x000000020c08723c */ /* 0x004fde0000001808 */
[----:B------:R-:W-:-:S08]  /*24890*/  NOP ;  /* 0x0000000000007918 */ /* 0x000fd00000000000 */
[----:B------:R-:W-:Y:S04]  /*248a0*/  STL.64 [R1+0x5c0], R8 ;  /* 0x0005c00801007387 */ /* 0x000fe80000100a00 */
[----:B------:R0:W-:Y:S04]  /*248b0*/  STL.64 [R1+0x5c8], R10 ;  /* 0x0005c80a01007387 */ /* 0x0001e80000100a00 */
[----:B0-----:R-:W2:Y:S04]  /*248c0*/  LDL.LU.64 R10, [R1+0x1cd8] ;  /* 0x001cd800010a7983 */ /* 0x001ea80000300a00 */
[----:B------:R-:W-:Y:S04]  /*248d0*/  STL.64 [R1+0x1c60], R18 ;  /* 0x001c601201007387 */ /* 0x000fe80000100a00 */
[----:B---3--:R0:W-:Y:S04]  /*248e0*/  STL.64 [R1+0x1c58], R16 ;  /* 0x001c581001007387 */ /* 0x0081e80000100a00 */
[----:B0-----:R-:W3:Y:S04]  /*248f0*/  LDL.LU R16, [R1+0x550] ;  /* 0x0005500001107983 */ /* 0x001ee80000300800 */
        /* <DEDUP_REMOVED lines=13> */
[----:B------:R-:W3:Y:S01]  /*249d0*/  LDL.LU.64 R24, [R1+0x1cc8] ;  /* 0x001cc80001187983 */ /* 0x000ee20000300a00 */
[----:B------:R-:W-:-:S02]  /*249e0*/  IMAD.MOV.U32 R3, RZ, RZ, R10 ;  /* 0x000000ffff037224 */ /* 0x000fc400078e000a */
[----:B------:R-:W-:Y:S02]  /*249f0*/  IMAD.MOV.U32 R8, RZ, RZ, R11 ;  /* 0x000000ffff087224 */ /* 0x000fe400078e000b */
[----:B------:R-:W4:Y:S01]  /*24a00*/  LDL.LU.64 R10, [R1+0x1cc0] ;  /* 0x001cc000010a7983 */ /* 0x000f220000300a00 */
[----:B------:R-:W-:Y:S02]  /*24a10*/  IMAD.MOV.U32 R9, RZ, RZ, R2 ;  /* 0x000000ffff097224 */ /* 0x000fe400078e0002 */
[----:B------:R-:W-:Y:S02]  /*24a20*/  IMAD.MOV.U32 R4, RZ, RZ, R28 ;  /* 0x000000ffff047224 */ /* 0x000fe400078e001c */
[----:B------:R-:W-:Y:S01]  /*24a30*/  IMAD.MOV.U32 R2, RZ, RZ, R29 ;  /* 0x000000ffff027224 */ /* 0x000fe200078e001d */
[----:B---3--:R-:W-:-:S15]  /*24a40*/  HMMA.16816.F32 R24, R12, R28, R24 ;  /* 0x0000001c0c18723c */ /* 0x008fde0000001818 */
[----:B------:R-:W-:-:S08]  /*24a50*/  NOP ;  /* 0x0000000000007918 */ /* 0x000fd00000000000 */
[----:B------:R-:W-:Y:S04]  /*24a60*/  STL.64 [R1+0x5a0], R24 ;  /* 0x0005a01801007387 */ /* 0x000fe80000100a00 */
[----:B------:R0:W-:Y:S04]  /*24a70*/  STL.64 [R1+0x5a8], R26 ;  /* 0x0005a81a01007387 */ /* 0x0001e80000100a00 */
[----:B0-----:R-:W3:Y:S04]  /*24a80*/  LDL.LU.64 R26, [R1+0x1cb8] ;  /* 0x001cb800011a7983 */ /* 0x001ee80000300a00 */
[----:B------:R-:W3:Y:S04]  /*24a90*/  LDL.LU.64 R24, [R1+0x1cb0] ;  /* 0x001cb00001187983 */ /* 0x000ee80000300a00 */
[----:B------:R-:W3:Y:S02]  /*24aa0*/  LDL.LU.64 R28, [R1+0x1ca8] ;  /* 0x001ca800011c7983 */ /* 0x000ee40000300a00 */
        /* <DEDUP_REMOVED lines=36> */
[----:B0-----:R-:W4:Y:S04]  /*24cf0*/  LDL.LU R20, [R1+0x540] ;  /* 0x0005400001147983 */ /* 0x001f280000300800 */
[----:B------:R-:W4:Y:S04]  /*24d00*/  LDL.LU R21, [R1+0x544] ;  /* 0x0005440001157983 */ /* 0x000f280000300800 */
[----:B------:R-:W4:Y:S04]  /*24d10*/  LDL.LU R22, [R1+0x548] ;  /* 0x0005480001167983 */ /* 0x000f280000300800 */
[----:B------:R-:W4:Y:S02]  /*24d20*/  LDL.LU R23, [R1+0x54c] ;  /* 0x00054c0001177983 */ /* 0x000f240000300800 */
[----:B----4-:R-:W-:Y:S01]  /*24d30*/  HMMA.16816.F32 R20, R12, R10, R20 ;  /* 0x0000000a0c14723c */ /* 0x010fe20000001814 */
[----:B---3--:R-:W-:-:S02]  /*24d40*/  IMAD R16, R16, 0x100, R26 ;  /* 0x0000010010107824 */ /* 0x008fc400078e021a */
[----:B------:R-:W-:-:S15]  /*24d50*/  IMAD R17, R17, 0x100, R27 ;  /* 0x0000010011117824 */ /* 0x000fde00078e021b */
[----:B------:R-:W-:-:S05]  /*24d60*/  NOP ;  /* 0x0000000000007918 */ /* 0x000fca0000000000 */
[----:B------:R-:W-:Y:S04]  /*24d70*/  STL.64 [R1+0x540], R20 ;  /* 0x0005401401007387 */ /* 0x000fe80000100a00 */
[----:B------:R-:W-:Y:S04]  /*24d80*/  STL.64 [R1+0x548], R22 ;  /* 0x0005481601007387 */ /* 0x000fe80000100a00 */
[----:B------:R-:W3:Y:S04]  /*24d90*/  LDL.LU R24, [R1+0x4b0] ;  /* 0x0004b00001187983 */ /* 0x000ee80000300800 */
[----:B------:R-:W3:Y:S04]  /*24da0*/  LDL.LU R25, [R1+0x4b4] ;  /* 0x0004b40001197983 */ /* 0x000ee80000300800 */
[----:B------:R-:W4:Y:S04]  /*24db0*/  LDL.LU R26, [R1+0x4b8] ;  /* 0x0004b800011a7983 */ /* 0x000f280000300800 */
[----:B------:R-:W4:Y:S04]  /*24dc0*/  LDL.LU R27, [R1+0x4bc] ;  /* 0x0004bc00011b7983 */ /* 0x000f280000300800 */
[----:B----4-:R0:W-:Y:S02]  /*24dd0*/  STL.64 [R1+0x1b78], R26 ;  /* 0x001b781a01007387 */ /* 0x0101e40000100a00 */
[----:B0-----:R-:W-:-:S02]  /*24de0*/  IMAD.MOV.U32 R26, RZ, RZ, R4 ;  /* 0x000000ffff1a7224 */ /* 0x001fc400078e0004 */
[----:B------:R-:W-:Y:S01]  /*24df0*/  IMAD.MOV.U32 R27, RZ, RZ, R2 ;  /* 0x000000ffff1b7224 */ /* 0x000fe200078e0002 */
[----:B------:R-:W4:Y:S04]  /*24e00*/  LDL.LU R4, [R1+0x1c50] ;  /* 0x001c500001047983 */ /* 0x000f280000300800 */
[----:B------:R-:W4:Y:S04]  /*24e10*/  LDL.LU R2, [R1+0x1c4c] ;  /* 0x001c4c0001027983 */ /* 0x000f280000300800 */
[----:B---3--:R0:W-:Y:S04]  /*24e20*/  STL.64 [R1+0x1b70], R24 ;  /* 0x001b701801007387 */ /* 0x0081e80000100a00 */
[----:B------:R-:W-:Y:S04]  /*24e30*/  STL.64 [R1+0x1b90], R26 ;  /* 0x001b901a01007387 */ /* 0x000fe80000100a00 */
[----:B------:R-:W3:Y:S04]  /*24e40*/  LDL.LU R20, [R1+0x4a0] ;  /* 0x0004a00001147983 */ /* 0x000ee80000300800 */
[----:B------:R-:W3:Y:S04]  /*24e50*/  LDL.LU R21, [R1+0x4a4] ;  /* 0x0004a40001157983 */ /* 0x000ee80000300800 */
[----:B------:R-:W2:Y:S04]  /*24e60*/  LDL.LU R22, [R1+0x4a8] ;  /* 0x0004a80001167983 */ /* 0x000ea80000300800 */
[----:B------:R-:W2:Y:S01]  /*24e70*/  LDL.LU R23, [R1+0x4ac] ;  /* 0x0004ac0001177983 */ /* 0x000ea20000300800 */
[----:B0-----:R-:W-:-:S02]  /*24e80*/  IMAD.MOV.U32 R24, RZ, RZ, R3 ;  /* 0x000000ffff187224 */ /* 0x001fc400078e0003 */
[----:B------:R-:W-:Y:S01]  /*24e90*/  IMAD.MOV.U32 R25, RZ, RZ, R8 ;  /* 0x000000ffff197224 */ /* 0x000fe200078e0008 */
[----:B------:R-:W4:Y:S04]  /*24ea0*/  LDL.LU R3, [R1+0x1c48] ;  /* 0x001c480001037983 */ /* 0x000f280000300800 */
[----:B------:R-:W4:Y:S04]  /*24eb0*/  LDL.LU R8, [R1+0x1c44] ;  /* 0x001c440001087983 */ /* 0x000f280000300800 */
[----:B------:R-:W-:Y:S04]  /*24ec0*/  STL.64 [R1+0x1ba8], R24 ;  /* 0x001ba81801007387 */ /* 0x000fe80000100a00 */
[----:B--2---:R-:W-:Y:S04]  /*24ed0*/  STL.64 [R1+0x1b88], R22 ;  /* 0x001b881601007387 */ /* 0x004fe80000100a00 */
[----:B---3--:R0:W-:Y:S04]  /*24ee0*/  STL.64 [R1+0x1b80], R20 ;  /* 0x001b801401007387 */ /* 0x0081e80000100a00 */
[----:B0-----:R-:W2:Y:S04]  /*24ef0*/  LDL.LU R20, [R1+0x4c0] ;  /* 0x0004c00001147983 */ /* 0x001ea80000300800 */
[----:B------:R-:W2:Y:S04]  /*24f00*/  LDL.LU R21, [R1+0x4c4] ;  /* 0x0004c40001157983 */ /* 0x000ea80000300800 */
[----:B------:R-:W3:Y:S04]  /*24f10*/  LDL.LU R22, [R1+0x4c8] ;  /* 0x0004c80001167983 */ /* 0x000ee80000300800 */
[----:B------:R-:W3:Y:S01]  /*24f20*/  LDL.LU R23, [R1+0x4cc] ;  /* 0x0004cc0001177983 */ /* 0x000ee20000300800 */
[----:B------:R-:W-:-:S02]  /*24f30*/  IMAD.MOV.U32 R26, RZ, RZ, R9 ;  /* 0x000000ffff1a7224 */ /* 0x000fc400078e0009 */
[----:B------:R-:W-:Y:S01]  /*24f40*/  IMAD.MOV.U32 R27, RZ, RZ, R19 ;  /* 0x000000ffff1b7224 */ /* 0x000fe200078e0013 */
[----:B------:R-:W4:Y:S04]  /*24f50*/  LDL.LU R9, [R1+0x1c40] ;  /* 0x001c400001097983 */ /* 0x000f280000300800 */
[----:B------:R-:W-:Y:S04]  /*24f60*/  STL.64 [R1+0x1bc0], R26 ;  /* 0x001bc01a01007387 */ /* 0x000fe80000100a00 */
[----:B---3--:R-:W-:Y:S04]  /*24f70*/  STL.64 [R1+0x1ba0], R22 ;  /* 0x001ba01601007387 */ /* 0x008fe80000100a00 */
        /* <DEDUP_REMOVED lines=9> */
[----:B------:R4:W-:Y:S04]  /*25010*/  STL.64 [R1+0x1bd8], R24 ;  /* 0x001bd81801007387 */ /* 0x0009e80000100a00 */
[----:B------:R-:W-:Y:S01]  /*25020*/  STL.64 [R1+0x1bf0], R26 ;  /* 0x001bf01a01007387 */ /* 0x000fe20000100a00 */
[----:B----4-:R-:W-:-:S02]  /*25030*/  IMAD.MOV.U32 R24, RZ, RZ, R4 ;  /* 0x000000ffff187224 */ /* 0x010fc400078e0004 */
[----:B------:R-:W-:Y:S01]  /*25040*/  IMAD.MOV.U32 R25, RZ, RZ, R0 ;  /* 0x000000ffff197224 */ /* 0x000fe200078e0000 */
        /* <DEDUP_REMOVED lines=15> */
[----:B------:R-:W3:Y:S04]  /*25140*/  LDL.LU R18, [R1+0x113c] ;  /* 0x00113c0001127983 */ /* 0x000ee80000300800 */
[----:B------:R-:W3:Y:S04]  /*25150*/  LDL.LU R19, [R1+0x1148] ;  /* 0x0011480001137983 */ /* 0x000ee80000300800 */
[----:B------:R-:W3:Y:S04]  /*25160*/  LDL.LU R0, [R1+0x1144] ;  /* 0x0011440001007983 */ /* 0x000ee80000300800 */
[----:B--2---:R-:W-:Y:S04]  /*25170*/  STL.64 [R1+0x1c18], R26 ;  /* 0x001c181a01007387 */ /* 0x004fe80000100a00 */
[----:B----4-:R0:W-:Y:S04]  /*25180*/  STL.64 [R1+0x1c10], R24 ;  /* 0x001c101801007387 */ /* 0x0101e80000100a00 */
        /* <DEDUP_REMOVED lines=15> */
[----:B------:R-:W4:Y:S01]  /*25280*/  LDL.LU R23, [R1+0x4fc] ;  /* 0x0004fc0001177983 */ /* 0x000f220000300800 */
[C---:B------:R-:W-:Y:S03]  /*25290*/  HMMA.16816.F32 R4, R12.reuse, R8, R4 ;  /* 0x000000080c04723c */ /* 0x040fe60000001804 */
[----:B----4-:R-:W-:Y:S04]  /*252a0*/  STL.64 [R1+0x1be8], R22 ;  /* 0x001be81601007387 */ /* 0x010fe80000100a00 */
[----:B---3--:R0:W-:Y:S04]  /*252b0*/  STL.64 [R1+0x1be0], R20 ;  /* 0x001be01401007387 */ /* 0x0081e80000100a00 */
        /* <DEDUP_REMOVED lines=14> */
[----:B------:R0:W-:Y:S04]  /*253a0*/  STL [R1+0x1b2c], R8 ;  /* 0x001b2c0801007387 */ /* 0x0001e80000100800 */
[----:B0-----:R-:W3:Y:S04]  /*253b0*/  LDL.LU R8, [R1+0x1140] ;  /* 0x0011400001087983 */ /* 0x001ee80000300800 */
[----:B------:R-:W-:Y:S01]  /*253c0*/  STL [R1+0x1b28], R9 ;  /* 0x001b280901007387 */ /* 0x000fe20000100800 */
[----:B--2---:R-:W-:-:S15]  /*253d0*/  HMMA.16816.F32 R24, R12, R6, R24 ;  /* 0x000000060c18723c */ /* 0x004fde0000001818 */
        /* <DEDUP_REMOVED lines=10> */
[----:B------:R-:W2:Y:S04]  /*25480*/  LDL.LU.64 R24, [R1+0x1c10] ;  /* 0x001c100001187983 */ /* 0x000ea80000300a00 */
[----:B------:R-:W-:Y:S04]  /*25490*/  STL.64 [R1+0x1b20], R6 ;  /* 0x001b200601007387 */ /* 0x000fe80000100a00 */
[----:B------:R0:W-:Y:S04]  /*254a0*/  STL.64 [R1+0x1b18], R4 ;  /* 0x001b180401007387 */ /* 0x0001e80000100a00 */
[----:B0-----:R-:W4:Y:S04]  /*254b0*/  LDL.LU R4, [R1+0x480] ;  /* 0x0004800001047983 */ /* 0x001f280000300800 */
[----:B------:R-:W4:Y:S04]  /*254c0*/  LDL.LU R5, [R1+0x484] ;  /* 0x0004840001057983 */ /* 0x000f280000300800 */
[----:B------:R-:W4:Y:S04]  /*254d0*/  LDL.LU R6, [R1+0x488] ;  /* 0x0004880001067983 */ /* 0x000f280000300800 */
[----:B------:R-:W4:Y:S01]  /*254e0*/  LDL.LU R7, [R1+0x48c] ;  /* 0x00048c0001077983 */ /* 0x000f220000300800 */
[----:B--2---:R-:W-:Y:S03]  /*254f0*/  HMMA.16816.F32 R12, R12, R2, R24 ;  /* 0x000000020c0c723c */ /* 0x004fe60000001818 */
[----:B------:R-:W2:Y:S01]  /*25500*/  LDL.LU.64 R24, [R1+0x1c08] ;  /* 0x001c080001187983 */ /* 0x000ea20000300a00 */
[----:B---3--:R-:W-:-:S02]  /*25510*/  IMAD R18, R18, 0x100, R8 ;  /* 0x0000010012127824 */ /* 0x008fc400078e0208 */
[----:B------:R-:W-:Y:S01]  /*25520*/  IMAD R19, R0, 0x100, R19 ;  /* 0x0000010000137824 */ /* 0x000fe200078e0213 */
[----:B------:R-:W-:Y:S02]  /*25530*/  F2FP.F16.E5M2.UNPACK_B R16, R16 ;  /* 0x00000010ff10723e */ /* 0x000fe400020004ff */
[----:B------:R-:W-:Y:S02]  /*25540*/  F2FP.F16.E5M2.UNPACK_B R17, R17 ;  /* 0x00000011ff11723e */ /* 0x000fe400020004ff */
[----:B------:R-:W-:Y:S02]  /*25550*/  F2FP.F16.E5M2.UNPACK_B R18, R18 ;  /* 0x00000012ff12723e */ /* 0x000fe400020004ff */
[----:B------:R-:W-:-:S10]  /*25560*/  F2FP.F16.E5M2.UNPACK_B R19, R19 ;  /* 0x00000013ff13723e */ /* 0x000fd400020004ff */
        /* <DEDUP_REMOVED lines=55> */
[----:B------:R-:W-:Y:S01]  /*258e0*/  STL.64 [R1+0x1ab0], R28 ;  /* 0x001ab01c01007387 */ /* 0x000fe20000100a00 */
[----:B--2---:R-:W-:-:S15]  /*258f0*/  HMMA.16816.F32 R20, R16, R26, R20 ;  /* 0x0000001a1014723c */ /* 0x004fde0000001814 */
[----:B------:R-:W-:-:S08]  /*25900*/  NOP ;  /* 0x0000000000007918 */ /* 0x000fd00000000000 */
[----:B------:R-:W-:Y:S04]  /*25910*/  STL.64 [R1+0x4a0], R20 ;  /* 0x0004a01401007387 */ /* 0x000fe80000100a00 */
[----:B------:R0:W-:Y:S04]  /*25920*/  STL.64 [R1+0x4a8], R22 ;  /* 0x0004a81601007387 */ /* 0x0001e80000100a00 */
[----:B0-----:R-:W2:Y:S01]  /*25930*/  LDL.LU.64 R22, [R1+0x1b58] ;  /* 0x001b580001167983 */ /* 0x001ea20000300a00 */
[----:B---3--:R-:W-:Y:S03]  /*25940*/  HMMA.16816.F32 R12, R16, R24, R12 ;  /* 0x00000018100c723c */ /* 0x008fe6000000180c */
[----:B------:R-:W3:Y:S04]  /*25950*/  LDL.LU.64 R20, [R1+0x1b50] ;  /* 0x001b500001147983 */ /* 0x000ee80000300a00 */
[----:B------:R-:W-:Y:S04]  /*25960*/  STL.64 [R1+0x1aa8], R26 ;  /* 0x001aa81a01007387 */ /* 0x000fe80000100a00 */
[----:B------:R0:W-:-:S12]  /*25970*/  STL.64 [R1+0x1aa0], R24 ;  /* 0x001aa01801007387 */ /* 0x0001d80000100a00 */
[----:B------:R1:W-:Y:S04]  /*25980*/  STL.64 [R1+0x490], R12 ;  /* 0x0004900c01007387 */ /* 0x0003e80000100a00 */
[----:B------:R-:W-:Y:S04]  /*25990*/  STL.64 [R1+0x498], R14 ;  /* 0x0004980e01007387 */ /* 0x000fe80000100a00 */
[----:B0-----:R-:W4:Y:S01]  /*259a0*/  LDL.LU R24, [R1+0x410] ;  /* 0x0004100001187983 */ /* 0x001f220000300800 */
[----:B--2---:R-:W-:-:S15]  /*259b0*/  HMMA.16816.F32 R4, R16, R22, R4 ;  /* 0x000000161004723c */ /* 0x004fde0000001804 */
[----:B------:R-:W-:-:S08]  /*259c0*/  NOP ;  /* 0x0000000000007918 */ /* 0x000fd00000000000 */
[----:B------:R-:W-:Y:S04]  /*259d0*/  STL.64 [R1+0x480], R4 ;  /* 0x0004800401007387 */ /* 0x000fe80000100a00 */
[----:B------:R-:W-:Y:S04]  /*259e0*/  STL.64 [R1+0x488], R6 ;  /* 0x0004880601007387 */ /* 0x000fe80000100a00 */
[----:B------:R-:W4:Y:S04]  /*259f0*/  LDL.LU R25, [R1+0x414] ;  /* 0x0004140001197983 */ /* 0x000f280000300800 */
[----:B------:R-:W2:Y:S04]  /*25a00*/  LDL.LU R26, [R1+0x418] ;  /* 0x00041800011a7983 */ /* 0x000ea80000300800 */
[----:B------:R-:W2:Y:S04]  /*25a10*/  LDL.LU R27, [R1+0x41c] ;  /* 0x00041c00011b7983 */ /* 0x000ea80000300800 */
[----:B------:R-:W3:Y:S04]  /*25a20*/  LDL.LU R8, [R1+0x1150] ;  /* 0x0011500001087983 */ /* 0x000ee80000300800 */
[----:B-1----:R-:W4:Y:S04]  /*25a30*/  LDL.LU R12, [R1+0x114c] ;  /* 0x00114c00010c7983 */ /* 0x002f280000300800 */
[----:B------:R-:W3:Y:S04]  /*25a40*/  LDL.LU R9, [R1+0x1158] ;  /* 0x0011580001097983 */ /* 0x000ee80000300800 */
[----:B------:R-:W-:Y:S04]  /*25a50*/  STL.64 [R1+0x1b48], R10 ;  /* 0x001b480a01007387 */ /* 0x000fe80000100a00 */
[----:B---3--:R0:W-:Y:S04]  /*25a60*/  STL.64 [R1+0x1b40], R8 ;  /* 0x001b400801007387 */ /* 0x0081e80000100a00 */
[----:B0-----:R-:W3:Y:S04]  /*25a70*/  LDL.LU R8, [R1+0x470] ;  /* 0x0004700001087983 */ /* 0x001ee80000300800 */
[----:B------:R-:W3:Y:S04]  /*25a80*/  LDL.LU R9, [R1+0x474] ;  /* 0x0004740001097983 */ /* 0x000ee80000300800 */
[----:B------:R-:W3:Y:S04]  /*25a90*/  LDL.LU R10, [R1+0x478] ;  /* 0x00047800010a7983 */ /* 0x000ee80000300800 */
[----:B------:R-:W3:Y:S04]  /*25aa0*/  LDL.LU R11, [R1+0x47c] ;  /* 0x00047c00010b7983 */ /* 0x000ee80000300800 */
[----:B------:R-:W3:Y:S04]  /*25ab0*/  LDL.LU R13, [R1+0x1154] ;  /* 0x00115400010d7983 */ /* 0x000ee80000300800 */
[----:B------:R-:W2:Y:S04]  /*25ac0*/  LDL.LU R4, [R1+0x450] ;  /* 0x0004500001047983 */ /* 0x000ea80000300800 */
        /* <DEDUP_REMOVED lines=14> */
[----:B0-----:R-:W2:Y:S04]  /*25bb0*/  LDL.LU R24, [R1+0x440] ;  /* 0x0004400001187983 */ /* 0x001ea80000300800 */
[----:B------:R-:W2:Y:S04]  /*25bc0*/  LDL.LU R25, [R1+0x444] ;  /* 0x0004440001197983 */ /* 0x000ea80000300800 */
[----:B------:R-:W4:Y:S04]  /*25bd0*/  LDL.LU R26, [R1+0x448] ;  /* 0x00044800011a7983 */ /* 0x000f280000300800 */
[----:B------:R-:W4:Y:S01]  /*25be0*/  LDL.LU R27, [R1+0x44c] ;  /* 0x00044c00011b7983 */ /* 0x000f220000300800 */
[C---:B---3--:R-:W-:Y:S03]  /*25bf0*/  HMMA.16816.F32 R8, R16.reuse, R20, R8 ;  /* 0x000000141008723c */ /* 0x048fe60000001808 */
[----:B----4-:R-:W-:Y:S04]  /*25c00*/  STL.64 [R1+0x1b00], R26 ;  /* 0x001b001a01007387 */ /* 0x010fe80000100a00 */
        /* <DEDUP_REMOVED lines=9> */
[----:B------:R-:W2:Y:S04]  /*25ca0*/  LDL.LU R26, [R1+0x828] ;  /* 0x00082800011a7983 */ /* 0x000ea80000300800 */
[----:B------:R-:W2:Y:S04]  /*25cb0*/  LDL.LU R27, [R1+0x82c] ;  /* 0x00082c00011b7983 */ /* 0x000ea80000300800 */
[----:B------:R-:W3:Y:S04]  /*25cc0*/  LDL.64 R28, [R1+0x18] ;  /* 0x00001800011c7983 */ /* 0x000ee80000100a00 */
[----:B------:R-:W-:Y:S04]  /*25cd0*/  STL.64 [R1+0x470], R8 ;  /* 0x0004700801007387 */ /* 0x000fe80000100a00 */
[----:B------:R0:W-:Y:S04]  /*25ce0*/  STL.64 [R1+0x478], R10 ;  /* 0x0004780a01007387 */ /* 0x0001e80000100a00 */
[----:B0-----:R-:W4:Y:S04]  /*25cf0*/  LDL.LU.64 R10, [R1+0x1b48] ;  /* 0x001b4800010a7983 */ /* 0x001f280000300a00 */
[----:B------:R-:W2:Y:S04]  /*25d00*/  LDL.LU.64 R8, [R1+0x1b40] ;  /* 0x001b400001087983 */ /* 0x000ea80000300a00 */
[----:B------:R0:W-:Y:S04]  /*25d10*/  STL.64 [R1+0x1a88], R22 ;  /* 0x001a881601007387 */ /* 0x0001e80000100a00 */
[----:B0-----:R-:W3:Y:S04]  /*25d20*/  LDL.64 R22, [R1+0x20] ;  /* 0x0000200001167983 */ /* 0x001ee80000100a00 */
[----:B------:R0:W-:Y:S04]  /*25d30*/  STL.64 [R1+0x1a80], R20 ;  /* 0x001a801401007387 */ /* 0x0001e80000100a00 */
[----:B0-----:R-:W3:Y:S01]  /*25d40*/  LDL.64 R20, [R1+0x30] ;  /* 0x0000300001147983 */ /* 0x001ee20000100a00 */
[----:B----4-:R-:W-:Y:S01]  /*25d50*/  HMMA.16816.F32 R4, R16, R10, R4 ;  /* 0x0000000a1004723c */ /* 0x010fe20000001804 */
[----:B--2---:R-:W-:-:S02]  /*25d60*/  IMAD R12, R12, 0x100, R8 ;  /* 0x000001000c0c7824 */ /* 0x004fc400078e0208 */
[----:B------:R-:W-:-:S15]  /*25d70*/  IMAD R13, R13, 0x100, R9 ;  /* 0x000001000d0d7824 */ /* 0x000fde00078e0209 */
[----:B------:R-:W-:-:S05]  /*25d80*/  NOP ;  /* 0x0000000000007918 */ /* 0x000fca0000000000 */
[----:B------:R-:W-:Y:S04]  /*25d90*/  STL.64 [R1+0x460], R4 ;  /* 0x0004600401007387 */ /* 0x000fe80000100a00 */
[----:B------:R0:W-:Y:S04]  /*25da0*/  STL.64 [R1+0x468], R6 ;  /* 0x0004680601007387 */ /* 0x0001e80000100a00 */
[----:B0-----:R-:W2:Y:S04]  /*25db0*/  LDL.LU.64 R6, [R1+0x1b38] ;  /* 0x001b380001067983 */ /* 0x001ea80000300a00 */
[----:B------:R-:W2:Y:S04]  /*25dc0*/  LDL.LU.64 R4, [R1+0x1b30] ;  /* 0x001b300001047983 */ /* 0x000ea80000300a00 */
[----:B------:R-:W2:Y:S04]  /*25dd0*/  LDL.LU R8, [R1+0x1b2c] ;  /* 0x001b2c0001087983 */ /* 0x000ea80000300800 */
[----:B------:R-:W2:Y:S02]  /*25de0*/  LDL.LU R9, [R1+0x1b28] ;  /* 0x001b280001097983 */ /* 0x000ea40000300800 */
[----:B--2---:R-:W-:-:S15]  /*25df0*/  HMMA.16816.F32 R4, R16, R8, R4 ;  /* 0x000000081004723c */ /* 0x004fde0000001804 */
[----:B------:R-:W-:-:S08]  /*25e00*/  NOP ;  /* 0x0000000000007918 */ /* 0x000fd00000000000 */
        /* <DEDUP_REMOVED lines=26> */
[----:B------:R-:W2:Y:S04]  /*25fb0*/  LDL.LU.64 R26, [R1+0x1af0] ;  /* 0x001af000011a7983 */ /* 0x000ea80000300a00 */
[----:B------:R-:W2:-:S15]  /*25fc0*/  LDL.LU.64 R24, [R1+0x1ae8] ;  /* 0x001ae80001187983 */ /* 0x000e9e0000300a00 */
[----:B------:R-:W-:-:S01]  /*25fd0*/  NOP ;  /* 0x0000000000007918 */ /* 0x000fc20000000000 */
[----:B------:R0:W-:Y:S04]  /*25fe0*/  STL.64 [R1+0x440], R16 ;  /* 0x0004401001007387 */ /* 0x0001e80000100a00 */
[----:B------:R1:W-:Y:S04]  /*25ff0*/  STL.64 [R1+0x448], R18 ;  /* 0x0004481201007387 */ /* 0x0003e80000100a00 */
[----:B0-----:R-:W2:Y:S04]  /*26000*/  LDL.LU R16, [R1+0x430] ;  /* 0x0004300001107983 */ /* 0x001ea80000300800 */
[----:B------:R-:W2:Y:S04]  /*26010*/  LDL.LU R17, [R1+0x434] ;  /* 0x0004340001117983 */ /* 0x000ea80000300800 */
[----:B-1----:R-:W2:Y:S04]  /*26020*/  LDL.LU R18, [R1+0x438] ;  /* 0x0004380001127983 */ /* 0x002ea80000300800 */
[----:B------:R-:W2:Y:S01]  /*26030*/  LDL.LU R19, [R1+0x43c] ;  /* 0x00043c0001137983 */ /* 0x000ea20000300800 */
[----:B---3--:R-:W-:-:S02]  /*26040*/  IMAD R14, R14, 0x100, R8 ;  /* 0x000001000e0e7824 */ /* 0x008fc400078e0208 */
[----:B------:R-:W-:Y:S01]  /*26050*/  IMAD R15, R0, 0x100, R15 ;  /* 0x00000100000f7824 */ /* 0x000fe200078e020f */
[----:B------:R-:W-:Y:S02]  /*26060*/  F2FP.F16.E5M2.UNPACK_B R12, R12 ;  /* 0x0000000cff0c723e */ /* 0x000fe400020004ff */
[----:B------:R-:W-:Y:S02]  /*26070*/  F2FP.F16.E5M2.UNPACK_B R13, R13 ;  /* 0x0000000dff0d723e */ /* 0x000fe400020004ff */
[----:B------:R-:W-:Y:S02]  /*26080*/  F2FP.F16.E5M2.UNPACK_B R14, R14 ;  /* 0x0000000eff0e723e */ /* 0x000fe400020004ff */
[----:B------:R-:W-:Y:S01]  /*26090*/  F2FP.F16.E5M2.UNPACK_B R15, R15 ;  /* 0x0000000fff0f723e */ /* 0x000fe200020004ff */
[----:B------:R-:W-:Y:S01]  /*260a0*/  IMAD.MOV.U32 R0, RZ, RZ, R21 ;  /* 0x000000ffff007224 */ /* 0x000fe200078e0015 */
[----:B------:R0:W-:Y:S04]  /*260b0*/  STL [R1+0x1a1c], R2 ;  /* 0x001a1c0201007387 */ /* 0x0001e80000100800 */
[----:B------:R1:W-:Y:S01]  /*260c0*/  STL [R1+0x1a18], R3 ;  /* 0x001a180301007387 */ /* 0x0003e20000100800 */
[----:B----4-:R-:W-:Y:S03]  /*260d0*/  HMMA.16816.F32 R4, R12, R22, R4 ;  /* 0x000000160c04723c */ /* 0x010fe60000001804 */
[----:B------:R-:W-:Y:S03]  /*260e0*/  STL [R1+0x1a20], R0 ;  /* 0x001a200001007387 */ /* 0x000fe60000100800 */
[----:B0-----:R-:W-:-:S02]  /*260f0*/  IMAD.MOV.U32 R2, RZ, RZ, R22 ;  /* 0x000000ffff027224 */ /* 0x001fc400078e0016 */
[----:B-1----:R-:W-:Y:S01]  /*26100*/  IMAD.MOV.U32 R3, RZ, RZ, R23 ;  /* 0x000000ffff037224 */ /* 0x002fe200078e0017 */
[----:B--2---:R-:W-:-:S15]  /*26110*/  HMMA.16816.F32 R16, R12, R20, R16 ;  /* 0x000000140c10723c */ /* 0x004fde0000001810 */
[----:B------:R-:W-:-:S08]  /*26120*/  NOP ;  /* 0x0000000000007918 */ /* 0x000fd00000000000 */
[----:B------:R-:W-:Y:S04]  /*26130*/  STL.64 [R1+0x430], R16 ;  /* 0x0004301001007387 */ /* 0x000fe80000100a00 */
[----:B------:R0:W-:Y:S02]  /*26140*/  STL.64 [R1+0x438], R18 ;  /* 0x0004381201007387 */ /* 0x0001e40000100a00 */
[----:B0-----:R-:W-:Y:S02]  /*26150*/  HMMA.16816.F32 R16, R12, R28, R24 ;  /* 0x0000001c0c10723c */ /* 0x001fe40000001818 */
[----:B------:R0:W-:Y:S04]  /*26160*/  STL.64 [R1+0x420], R4 ;  /* 0x0004200401007387 */ /* 0x0001e80000100a00 */
[----:B------:R1:W-:Y:S04]  /*26170*/  STL.64 [R1+0x428], R6 ;  /* 0x0004280601007387 */ /* 0x0003e80000100a00 */
[----:B------:R-:W-:Y:S04]  /*26180*/  STL [R1+0x1a28], R3 ;  /* 0x001a280301007387 */ /* 0x000fe80000100800 */
[----:B------:R-:W-:Y:S04]  /*26190*/  STL [R1+0x1a24], R2 ;  /* 0x001a240201007387 */ /* 0x000fe80000100800 */
[----:B0-----:R-:W2:Y:S05]  /*261a0*/  LDL.LU R4, [R1+0x370] ;  /* 0x0003700001047983 */ /* 0x001eaa0000300800 */
[----:B------:R-:W-:Y:S04]  /*261b0*/  STL.64 [R1+0x410], R16 ;  /* 0x0004101001007387 */ /* 0x000fe80000100a00 */
[----:B------:R-:W-:Y:S04]  /*261c0*/  STL.64 [R1+0x418], R18 ;  /* 0x0004181201007387 */ /* 0x000fe80000100a00 */
[----:B------:R-:W2:Y:S04]  /*261d0*/  LDL.LU R5, [R1+0x374] ;  /* 0x0003740001057983 */ /* 0x000ea80000300800 */
[----:B-1----:R-:W3:Y:S04]  /*261e0*/  LDL.LU R6, [R1+0x378] ;  /* 0x0003780001067983 */ /* 0x002ee80000300800 */
        /* <DEDUP_REMOVED lines=9> */
[----:B------:R-:W2:Y:S04]  /*26280*/  LDL.LU R22, [R1+0x3b8] ;  /* 0x0003b80001167983 */ /* 0x000ea80000300800 */
[----:B------:R-:W2:Y:S04]  /*26290*/  LDL.LU R23, [R1+0x3bc] ;  /* 0x0003bc0001177983 */ /* 0x000ea80000300800 */
[----:B------:R-:W3:Y:S04]  /*262a0*/  LDL.LU R24, [R1+0x3d0] ;  /* 0x0003d00001187983 */ /* 0x000ee80000300800 */
        /* <DEDUP_REMOVED lines=10> */
[----:B----4-:R-:W-:Y:S04]  /*26350*/  STL.64 [R1+0x1ad0], R26 ;  /* 0x001ad01a01007387 */ /* 0x010fe80000100a00 */
[----:B---3--:R0:W-:Y:S04]  /*26360*/  STL.64 [R1+0x1ac8], R24 ;  /* 0x001ac81801007387 */ /* 0x0081e80000100a00 */
[----:B0-----:R-:W3:Y:S04]  /*26370*/  LDL.LU R24, [R1+0x3f0] ;  /* 0x0003f00001187983 */ /* 0x001ee80000300800 */
[----:B------:R-:W3:Y:S04]  /*26380*/  LDL.LU R25, [R1+0x3f4] ;  /* 0x0003f40001197983 */ /* 0x000ee80000300800 */
[----:B------:R-:W4:Y:S04]  /*26390*/  LDL.LU R26, [R1+0x3f8] ;  /* 0x0003f800011a7983 */ /* 0x000f280000300800 */
[----:B------:R-:W4:Y:S01]  /*263a0*/  LDL.LU R27, [R1+0x3fc] ;  /* 0x0003fc00011b7983 */ /* 0x000f220000300800 */
[----:B------:R-:W-:-:S03]  /*263b0*/  IMAD.MOV.U32 R0, RZ, RZ, R29 ;  /* 0x000000ffff007224 */ /* 0x000fc600078e001d */
[----:B----4-:R-:W-:Y:S04]  /*263c0*/  STL.64 [R1+0x1ae0], R26 ;  /* 0x001ae01a01007387 */ /* 0x010fe80000100a00 */
[----:B---3--:R0:W-:Y:S04]  /*263d0*/  STL.64 [R1+0x1ad8], R24 ;  /* 0x001ad81801007387 */ /* 0x0081e80000100a00 */
[----:B0-----:R-:W3:Y:S04]  /*263e0*/  LDL.LU R24, [R1+0x400] ;  /* 0x0004000001187983 */ /* 0x001ee80000300800 */
[----:B------:R-:W3:Y:S04]  /*263f0*/  LDL.LU R25, [R1+0x404] ;  /* 0x0004040001197983 */ /* 0x000ee80000300800 */
[----:B------:R-:W3:Y:S04]  /*26400*/  LDL.LU R26, [R1+0x408] ;  /* 0x00040800011a7983 */ /* 0x000ee80000300800 */
[----:B------:R-:W3:Y:S04]  /*26410*/  LDL.LU R27, [R1+0x40c] ;  /* 0x00040c00011b7983 */ /* 0x000ee80000300800 */
[----:B------:R-:W4:Y:S04]  /*26420*/  LDL.64 R28, [R1] ;  /* 0x00000000011c7983 */ /* 0x000f280000100a00 */
[----:B--2---:R-:W-:Y:S04]  /*26430*/  STL.64 [R1+0x1a98], R22 ;  /* 0x001a981601007387 */ /* 0x004fe80000100a00 */
[----:B------:R0:W-:Y:S04]  /*26440*/  STL.64 [R1+0x1a90], R20 ;  /* 0x001a901401007387 */ /* 0x0001e80000100a00 */
[----:B0-----:R-:W2:Y:S04]  /*26450*/  LDL.LU R20, [R1+0x3c0] ;  /* 0x0003c00001147983 */ /* 0x001ea80000300800 */
[----:B------:R-:W2:Y:S04]  /*26460*/  LDL.LU R21, [R1+0x3c4] ;  /* 0x0003c40001157983 */ /* 0x000ea80000300800 */
[----:B------:R-:W2:Y:S04]  /*26470*/  LDL.LU R22, [R1+0x3c8] ;  /* 0x0003c80001167983 */ /* 0x000ea80000300800 */
[----:B------:R-:W2:Y:S04]  /*26480*/  LDL.LU R23, [R1+0x3cc] ;  /* 0x0003cc0001177983 */ /* 0x000ea80000300800 */
[----:B------:R-:W-:Y:S04]  /*26490*/  STL.64 [R1+0x1a68], R6 ;  /* 0x001a680601007387 */ /* 0x000fe80000100a00 */
[----:B------:R0:W-:Y:S04]  /*264a0*/  STL.64 [R1+0x1a60], R4 ;  /* 0x001a600401007387 */ /* 0x0001e80000100a00 */
[----:B0-----:R-:W4:Y:S04]  /*264b0*/  LDL.LU R4, [R1+0x390] ;  /* 0x0003900001047983 */ /* 0x001f280000300800 */
[----:B------:R-:W4:Y:S04]  /*264c0*/  LDL.LU R5, [R1+0x394] ;  /* 0x0003940001057983 */ /* 0x000f280000300800 */
[----:B------:R-:W2:Y:S04]  /*264d0*/  LDL.LU R6, [R1+0x398] ;  /* 0x0003980001067983 */ /* 0x000ea80000300800 */
[----:B------:R-:W2:Y:S01]  /*264e0*/  LDL.LU R7, [R1+0x39c] ;  /* 0x00039c0001077983 */ /* 0x000ea20000300800 */
[----:B------:R-:W-:-:S02]  /*264f0*/  IMAD.MOV.U32 R2, RZ, RZ, R19 ;  /* 0x000000ffff027224 */ /* 0x000fc400078e0013 */
[----:B------:R-:W-:Y:S01]  /*26500*/  IMAD.MOV.U32 R3, RZ, RZ, R18 ;  /* 0x000000ffff037224 */ /* 0x000fe200078e0012 */
[C---:B---3--:R-:W-:Y:S01]  /*26510*/  HMMA.16816.F32 R24, R12.reuse, R18, R24 ;  /* 0x000000120c18723c */ /* 0x048fe20000001818 */
[----:B--2---:R-:W-:Y:S04]  /*26520*/  STL.64 [R1+0x1a78], R6 ;  /* 0x001a780601007387 */ /* 0x004fe80000100a00 */
[----:B----4-:R0:W-:Y:S04]  /*26530*/  STL.64 [R1+0x1a70], R4 ;  /* 0x001a700401007387 */ /* 0x0101e80000100a00 */
[----:B0-----:R-:W2:Y:S04]  /*26540*/  LDL.LU R4, [R1+0x3a0] ;  /* 0x0003a00001047983 */ /* 0x001ea80000300800 */
[----:B------:R-:W2:Y:S04]  /*26550*/  LDL.LU R5, [R1+0x3a4] ;  /* 0x0003a40001057983 */ /* 0x000ea80000300800 */
[----:B------:R-:W2:Y:S04]  /*26560*/  LDL.LU R6, [R1+0x3a8] ;  /* 0x0003a80001067983 */ /* 0x000ea80000300800 */
[----:B------:R-:W2:Y:S04]  /*26570*/  LDL.LU R7, [R1+0x3ac] ;  /* 0x0003ac0001077983 */ /* 0x000ea80000300800 */
[----:B------:R-:W3:Y:S04]  /*26580*/  LDL.LU R8, [R1+0x1170] ;  /* 0x0011700001087983 */ /* 0x000ee80000300800 */
[----:B------:R-:W3:Y:S04]  /*26590*/  LDL.LU R16, [R1+0x116c] ;  /* 0x00116c0001107983 */ /* 0x000ee80000300800 */
[----:B------:R-:W4:Y:S04]  /*265a0*/  LDL.LU R9, [R1+0x1178] ;  /* 0x0011780001097983 */ /* 0x000f280000300800 */
[----:B------:R-:W4:Y:S04]  /*265b0*/  LDL.LU R17, [R1+0x1174] ;  /* 0x0011740001117983 */ /* 0x000f280000300800 */
[----:B------:R-:W-:Y:S04]  /*265c0*/  STL [R1+0x1a2c], R0 ;  /* 0x001a2c0001007387 */ /* 0x000fe80000100800 */
[----:B------:R-:W-:Y:S04]  /*265d0*/  STL.64 [R1+0x400], R24 ;  /* 0x0004001801007387 */ /* 0x000fe80000100a00 */
[----:B------:R0:W-:Y:S04]  /*265e0*/  STL.64 [R1+0x408], R26 ;  /* 0x0004081a01007387 */ /* 0x0001e80000100a00 */
[----:B0-----:R-:W2:Y:S04]  /*265f0*/  LDL.LU.64 R26, [R1+0x1ae0] ;  /* 0x001ae000011a7983 */ /* 0x001ea80000300a00 */
[----:B------:R-:W2:Y:S04]  /*26600*/  LDL.LU.64 R24, [R1+0x1ad8] ;  /* 0x001ad80001187983 */ /* 0x000ea80000300a00 */
[----:B------:R-:W4:Y:S04]  /*26610*/  LDL.LU R18, [R1+0x117c] ;  /* 0x00117c0001127983 */ /* 0x000f280000300800 */
[----:B------:R-:W4:Y:S04]  /*26620*/  LDL.LU R19, [R1+0x1184] ;  /* 0x0011840001137983 */ /* 0x000f280000300800 */
[----:B------:R-:W-:Y:S04]  /*26630*/  STL [R1+0x1a34], R2 ;  /* 0x001a340201007387 */ /* 0x000fe80000100800 */
[----:B------:R0:W-:Y:S04]  /*26640*/  STL [R1+0x1a30], R3 ;  /* 0x001a300301007387 */ /* 0x0001e80000100800 */
[----:B0-----:R-:W2:Y:S02]  /*26650*/  LDL.64 R2, [R1+0x8] ;  /* 0x0000080001027983 */ /* 0x001ea40000100a00 */
[----:B--2---:R-:W-:-:S15]  /*26660*/  HMMA.16816.F32 R24, R12, R2, R24 ;  /* 0x000000020c18723c */ /* 0x004fde0000001818 */
[----:B------:R-:W-:-:S08]  /*26670*/  NOP ;  /* 0x0000000000007918 */ /* 0x000fd00000000000 */
[----:B------:R-:W-:Y:S04]  /*26680*/  STL.64 [R1+0x3f0], R24 ;  /* 0x0003f01801007387 */ /* 0x000fe80000100a00 */
[----:B------:R0:W-:Y:S04]  /*26690*/  STL.64 [R1+0x3f8], R26 ;  /* 0x0003f81a01007387 */ /* 0x0001e80000100a00 */
[----:B0-----:R-:W2:Y:S04]  /*266a0*/  LDL.LU.64 R26, [R1+0x1ad0] ;  /* 0x001ad000011a7983 */ /* 0x001ea80000300a00 */
[----:B------:R-:W2:Y:S01]  /*266b0*/  LDL.LU.64 R24, [R1+0x1ac8] ;  /* 0x001ac80001187983 */ /* 0x000ea20000300a00 */
        /* <DEDUP_REMOVED lines=33> */
[----:B------:R-:W4:Y:S01]  /*268d0*/  LDL.LU R27, [R1+0x7fc] ;  /* 0x0007fc00011b7983 */ /* 0x000f220000300800 */
        /* <DEDUP_REMOVED lines=11> */
[----:B------:R-:W2:Y:S04]  /*26990*/  LDL.LU.64 R4, [R1+0x1a60] ;  /* 0x001a600001047983 */ /* 0x000ea80000300a00 */
[----:B------:R-:W-:Y:S04]  /*269a0*/  STL.64 [R1+0x1940], R22 ;  /* 0x0019401601007387 */ /* 0x000fe80000100a00 */
[----:B------:R0:W-:Y:S01]  /*269b0*/  STL.64 [R1+0x1938], R20 ;  /* 0x0019381401007387 */ /* 0x0001e20000100a00 */
[----:B------:R-:W-:-:S02]  /*269c0*/  IMAD R16, R16, 0x100, R8 ;  /* 0x0000010010107824 */ /* 0x000fc400078e0208 */
[----:B----4-:R-:W-:Y:S01]  /*269d0*/  IMAD R17, R17, 0x100, R9 ;  /* 0x0000010011117824 */ /* 0x010fe200078e0209 */
[----:B0-----:R-:W3:Y:S04]  /*269e0*/  LDL.LU R20, [R1+0x800] ;  /* 0x0008000001147983 */ /* 0x001ee80000300800 */
[----:B------:R-:W3:Y:S04]  /*269f0*/  LDL.LU R21, [R1+0x804] ;  /* 0x0008040001157983 */ /* 0x000ee80000300800 */
[----:B------:R-:W3:Y:S04]  /*26a00*/  LDL.LU R22, [R1+0x808] ;  /* 0x0008080001167983 */ /* 0x000ee80000300800 */
[----:B------:R-:W3:Y:S01]  /*26a10*/  LDL.LU R23, [R1+0x80c] ;  /* 0x00080c0001177983 */ /* 0x000ee20000300800 */
[----:B--2---:R-:W-:-:S15]  /*26a20*/  HMMA.16816.F32 R4, R12, R10, R4 ;  /* 0x0000000a0c04723c */ /* 0x004fde0000001804 */
[----:B------:R-:W-:-:S08]  /*26a30*/  NOP ;  /* 0x0000000000007918 */ /* 0x000fd00000000000 */
        /* <DEDUP_REMOVED lines=10> */
[----:B0-----:R-:W3:Y:S04]  /*26ae0*/  LDL.LU.64 R6, [R1+0x1a40] ;  /* 0x001a400001067983 */ /* 0x001ee80000300a00 */
[----:B------:R-:W2:Y:S04]  /*26af0*/  LDL.LU.64 R4, [R1+0x1a38] ;  /* 0x001a380001047983 */ /* 0x000ea80000300a00 */
[----:B------:R0:W-:Y:S04]  /*26b00*/  STL [R1+0x1904], R8 ;  /* 0x0019040801007387 */ /* 0x0001e80000100800 */
[----:B0-----:R-:W4:Y:S04]  /*26b10*/  LDL.LU R8, [R1+0x1188] ;  /* 0x0011880001087983 */ /* 0x001f280000300800 */
[----:B------:R0:W-:Y:S04]  /*26b20*/  STL [R1+0x1900], R9 ;  /* 0x0019000901007387 */ /* 0x0001e80000100800 */
[----:B0-----:R-:W2:Y:S01]  /*26b30*/  LDL.LU R9, [R1+0x1180] ;  /* 0x0011800001097983 */ /* 0x001ea20000300800 */
[----:B------:R-:W-:-:S02]  /*26b40*/  F2FP.F16.E5M2.UNPACK_B R16, R16 ;  /* 0x00000010ff10723e */ /* 0x000fc400020004ff */
[----:B------:R-:W-:Y:S01]  /*26b50*/  F2FP.F16.E5M2.UNPACK_B R17, R17 ;  /* 0x00000011ff11723e */ /* 0x000fe200020004ff */
[----:B---3--:R-:W-:Y:S01]  /*26b60*/  HMMA.16816.F32 R20, R12, R6, R20 ;  /* 0x000000060c14723c */ /* 0x008fe20000001814 */
[----:B----4-:R-:W-:-:S05]  /*26b70*/  IMAD R19, R19, 0x100, R8 ;  /* 0x0000010013137824 */ /* 0x010fca00078e0208 */
[----:B------:R-:W-:Y:S01]  /*26b80*/  F2FP.F16.E5M2.UNPACK_B R19, R19 ;  /* 0x00000013ff13723e */ /* 0x000fe200020004ff */
[----:B--2---:R-:W-:-:S05]  /*26b90*/  IMAD R18, R18, 0x100, R9 ;  /* 0x0000010012127824 */ /* 0x004fca00078e0209 */
[----:B------:R-:W-:-:S05]  /*26ba0*/  F2FP.F16.E5M2.UNPACK_B R18, R18 ;  /* 0x00000012ff12723e */ /* 0x000fca00020004ff */
[----:B------:R-:W-:Y:S06]  /*26bb0*/  STL.64 [R1+0x1a08], R18 ;  /* 0x001a081201007387 */ /* 0x000fec0000100a00 */
[----:B------:R-:W-:Y:S04]  /*26bc0*/  STL.64 [R1+0x800], R20 ;  /* 0x0008001401007387 */ /* 0x000fe80000100a00 */
[----:B------:R-:W-:Y:S04]  /*26bd0*/  STL.64 [R1+0x808], R22 ;  /* 0x0008081601007387 */ /* 0x000fe80000100a00 */
[----:B------:R0:W-:Y:S02]  /*26be0*/  STL.64 [R1+0x1a00], R16 ;  /* 0x001a001001007387 */ /* 0x0001e40000100a00 */
[----:B0-----:R-:W-:Y:S02]  /*26bf0*/  HMMA.16816.F32 R16, R12, R4, R24 ;  /* 0x000000040c10723c */ /* 0x001fe40000001818 */
[----:B------:R-:W-:Y:S04]  /*26c00*/  STL.64 [R1+0x18f8], R6 ;  /* 0x0018f80601007387 */ /* 0x000fe80000100a00 */
[----:B------:R0:W-:-:S15]  /*26c10*/  STL.64 [R1+0x18f0], R4 ;  /* 0x0018f00401007387 */ /* 0x0001de0000100a00 */
[----:B------:R-:W-:-:S02]  /*26c20*/  NOP ;  /* 0x0000000000007918 */ /* 0x000fc40000000000 */
[----:B------:R-:W-:Y:S04]  /*26c30*/  STL.64 [R1+0x7f0], R16 ;  /* 0x0007f01001007387 */ /* 0x000fe80000100a00 */
[----:B------:R-:W-:Y:S04]  /*26c40*/  STL.64 [R1+0x7f8], R18 ;  /* 0x0007f81201007387 */ /* 0x000fe80000100a00 */
        /* <DEDUP_REMOVED lines=8> */
[----:B--2---:R-:W-:Y:S04]  /*26cd0*/  STL.64 [R1+0x1950], R22 ;  /* 0x0019501601007387 */ /* 0x004fe80000100a00 */
[----:B----4-:R0:W-:Y:S04]  /*26ce0*/  STL.64 [R1+0x1948], R20 ;  /* 0x0019481401007387 */ /* 0x0101e80000100a00 */
[----:B0-----:R-:W2:Y:S04]  /*26cf0*/  LDL.LU R20, [R1+0x2e0] ;  /* 0x0002e00001147983 */ /* 0x001ea80000300800 */
[----:B------:R-:W2:Y:S04]  /*26d00*/  LDL.LU R21, [R1+0x2e4] ;  /* 0x0002e40001157983 */ /* 0x000ea80000300800 */
[----:B------:R-:W4:Y:S04]  /*26d10*/  LDL.LU R22, [R1+0x2e8] ;  /* 0x0002e80001167983 */ /* 0x000f280000300800 */
[----:B------:R-:W4:Y:S04]  /*26d20*/  LDL.LU R23, [R1+0x2ec] ;  /* 0x0002ec0001177983 */ /* 0x000f280000300800 */
[----:B----4-:R0:W-:Y:S04]  /*26d30*/  STL.64 [R1+0x1970], R22 ;  /* 0x0019701601007387 */ /* 0x0101e80000100a00 */
[----:B--2---:R-:W-:Y:S04]  /*26d40*/  STL.64 [R1+0x1968], R20 ;  /* 0x0019681401007387 */ /* 0x004fe80000100a00 */
[----:B------:R-:W2:Y:S04]  /*26d50*/  LDL.LU R24, [R1+0x2f0] ;  /* 0x0002f00001187983 */ /* 0x000ea80000300800 */
[----:B------:R-:W2:Y:S04]  /*26d60*/  LDL.LU R25, [R1+0x2f4] ;  /* 0x0002f40001197983 */ /* 0x000ea80000300800 */
[----:B------:R-:W4:Y:S04]  /*26d70*/  LDL.LU R26, [R1+0x2f8] ;  /* 0x0002f800011a7983 */ /* 0x000f280000300800 */
[----:B------:R-:W4:Y:S01]  /*26d80*/  LDL.LU R27, [R1+0x2fc] ;  /* 0x0002fc00011b7983 */ /* 0x000f220000300800 */
[----:B0-----:R-:W-:-:S02]  /*26d90*/  IMAD.MOV.U32 R22, RZ, RZ, R2 ;  /* 0x000000ffff167224 */ /* 0x001fc400078e0002 */
[----:B------:R-:W-:Y:S01]  /*26da0*/  IMAD.MOV.U32 R23, RZ, RZ, R3 ;  /* 0x000000ffff177224 */ /* 0x000fe200078e0003 */
[----:B----4-:R-:W-:Y:S04]  /*26db0*/  STL.64 [R1+0x1980], R26 ;  /* 0x0019801a01007387 */ /* 0x010fe80000100a00 */
[----:B--2---:R0:W-:Y:S04]  /*26dc0*/  STL.64 [R1+0x1978], R24 ;  /* 0x0019781801007387 */ /* 0x0041e80000100a00 */
[----:B------:R-:W2:Y:S04]  /*26dd0*/  LDL.LU R2, [R1+0x1a34] ;  /* 0x001a340001027983 */ /* 0x000ea80000300800 */
[----:B------:R-:W4:Y:S04]  /*26de0*/  LDL.LU R3, [R1+0x1a30] ;  /* 0x001a300001037983 */ /* 0x000f280000300800 */
[----:B------:R4:W-:Y:S04]  /*26df0*/  STL.64 [R1+0x1988], R22 ;  /* 0x0019881601007387 */ /* 0x0009e80000100a00 */
[----:B0-----:R-:W3:Y:S04]  /*26e00*/  LDL.LU R24, [R1+0x300] ;  /* 0x0003000001187983 */ /* 0x001ee80000300800 */
[----:B------:R-:W3:Y:S04]  /*26e10*/  LDL.LU R25, [R1+0x304] ;  /* 0x0003040001197983 */ /* 0x000ee80000300800 */
[----:B------:R-:W2:Y:S04]  /*26e20*/  LDL.LU R26, [R1+0x308] ;  /* 0x00030800011a7983 */ /* 0x000ea80000300800 */
[----:B------:R-:W2:Y:S01]  /*26e30*/  LDL.LU R27, [R1+0x30c] ;  /* 0x00030c00011b7983 */ /* 0x000ea20000300800 */
[----:B------:R-:W-:-:S03]  /*26e40*/  IMAD.MOV.U32 R21, RZ, RZ, R0 ;  /* 0x000000ffff157224 */ /* 0x000fc600078e0000 */
[----:B--2---:R-:W-:Y:S04]  /*26e50*/  STL.64 [R1+0x1998], R26 ;  /* 0x0019981a01007387 */ /* 0x004fe80000100a00 */
[----:B---3--:R0:W-:Y:S04]  /*26e60*/  STL.64 [R1+0x1990], R24 ;  /* 0x0019901801007387 */ /* 0x0081e80000100a00 */
[----:B------:R-:W2:Y:S01]  /*26e70*/  LDL R20, [R1+0x8] ;  /* 0x0000080001147983 */ /* 0x000ea20000100800 */
[----:B----4-:R-:W-:Y:S02]  /*26e80*/  IMAD.MOV.U32 R22, RZ, RZ, R3 ;  /* 0x000000ffff167224 */ /* 0x010fe400078e0003 */
[----:B------:R-:W-:Y:S01]  /*26e90*/  IMAD.MOV.U32 R23, RZ, RZ, R2 ;  /* 0x000000ffff177224 */ /* 0x000fe200078e0002 */
[----:B------:R-:W3:Y:S04]  /*26ea0*/  LDL.LU R0, [R1+0x1a2c] ;  /* 0x001a2c0001007983 */ /* 0x000ee80000300800 */
[----:B------:R-:W4:Y:S04]  /*26eb0*/  LDL.LU R3, [R1+0x1a28] ;  /* 0x001a280001037983 */ /* 0x000f280000300800 */
[----:B------:R-:W4:Y:S04]  /*26ec0*/  LDL.LU R2, [R1+0x1a24] ;  /* 0x001a240001027983 */ /* 0x000f280000300800 */
[----:B--2---:R1:W-:Y:S04]  /*26ed0*/  STL.64 [R1+0x19a0], R20 ;  /* 0x0019a01401007387 */ /* 0x0043e80000100a00 */
[----:B------:R-:W-:Y:S04]  /*26ee0*/  STL.64 [R1+0x19b8], R22 ;  /* 0x0019b81601007387 */ /* 0x000fe80000100a00 */
[----:B0-----:R-:W2:Y:S04]  /*26ef0*/  LDL.LU R24, [R1+0x310] ;  /* 0x0003100001187983 */ /* 0x001ea80000300800 */
[----:B------:R-:W2:Y:S04]  /*26f00*/  LDL.LU R25, [R1+0x314] ;  /* 0x0003140001197983 */ /* 0x000ea80000300800 */
[----:B------:R-:W4:Y:S04]  /*26f10*/  LDL.LU R26, [R1+0x318] ;  /* 0x00031800011a7983 */ /* 0x000f280000300800 */
[----:B------:R-:W4:Y:S04]  /*26f20*/  LDL.LU R27, [R1+0x31c] ;  /* 0x00031c00011b7983 */ /* 0x000f280000300800 */
[----:B-1----:R-:W2:Y:S01]  /*26f30*/  LDL R20, [R1+0x18] ;  /* 0x0000180001147983 */ /* 0x002ea20000100800 */
[----:B---3--:R-:W-:-:S03]  /*26f40*/  IMAD.MOV.U32 R21, RZ, RZ, R0 ;  /* 0x000000ffff157224 */ /* 0x008fc600078e0000 */
[----:B------:R-:W3:Y:S04]  /*26f50*/  LDL.LU R0, [R1+0x1a20] ;  /* 0x001a200001007983 */ /* 0x000ee80000300800 */
[----:B--2---:R-:W-:Y:S04]  /*26f60*/  STL.64 [R1+0x19d0], R20 ;  /* 0x0019d01401007387 */ /* 0x004fe80000100a00 */
[----:B----4-:R-:W-:Y:S04]  /*26f70*/  STL.64 [R1+0x19b0], R26 ;  /* 0x0019b01a01007387 */ /* 0x010fe80000100a00 */
[----:B------:R0:W-:Y:S04]  /*26f80*/  STL.64 [R1+0x19a8], R24 ;  /* 0x0019a81801007387 */ /* 0x0001e80000100a00 */
[----:B0-----:R-:W2:Y:S04]  /*26f90*/  LDL.LU R24, [R1+0x320] ;  /* 0x0003200001187983 */ /* 0x001ea80000300800 */
[----:B------:R-:W2:Y:S04]  /*26fa0*/  LDL.LU R25, [R1+0x324] ;  /* 0x0003240001197983 */ /* 0x000ea80000300800 */
[----:B------:R-:W4:Y:S04]  /*26fb0*/  LDL.LU R26, [R1+0x328] ;  /* 0x00032800011a7983 */ /* 0x000f280000300800 */
[----:B------:R-:W4:Y:S01]  /*26fc0*/  LDL.LU R27, [R1+0x32c] ;  /* 0x00032c00011b7983 */ /* 0x000f220000300800 */
[----:B------:R-:W-:-:S02]  /*26fd0*/  IMAD.MOV.U32 R22, RZ, RZ, R2 ;  /* 0x000000ffff167224 */ /* 0x000fc400078e0002 */
[----:B------:R-:W-:Y:S01]  /*26fe0*/  IMAD.MOV.U32 R23, RZ, RZ, R3 ;  /* 0x000000ffff177224 */ /* 0x000fe200078e0003 */
[----:B------:R-:W2:Y:S04]  /*26ff0*/  LDL.LU R2, [R1+0x1a1c] ;  /* 0x001a1c0001027983 */ /* 0x000ea80000300800 */
[----:B------:R-:W2:Y:S04]  /*27000*/  LDL.LU R3, [R1+0x1a18] ;  /* 0x001a180001037983 */ /* 0x000ea80000300800 */
[----:B------:R-:W2:Y:S01]  /*27010*/  LDL R20, [R1+0x30] ;  /* 0x0000300001147983 */ /* 0x000ea20000100800 */
[----:B---3--:R-:W-:-:S03]  /*27020*/  IMAD.MOV.U32 R21, RZ, RZ, R0 ;  /* 0x000000ffff157224 */ /* 0x008fc600078e0000 */
[----:B------:R-:W3:Y:S04]  /*27030*/  LDL.LU R0, [R1+0x1a14] ;  /* 0x001a140001007983 */ /* 0x000ee80000300800 */
[----:B------:R-:W-:Y:S04]  /*27040*/  STL.64 [R1+0x19e8], R22 ;  /* 0x0019e81601007387 */ /* 0x000fe80000100a00 */
[----:B----4-:R-:W-:Y:S04]  /*27050*/  STL.64 [R1+0x19c8], R26 ;  /* 0x0019c81a01007387 */ /* 0x010fe80000100a00 */
[----:B--2---:R0:W-:Y:S04]  /*27060*/  STL.64 [R1+0x19c0], R24 ;  /* 0x0019c01801007387 */ /* 0x0041e80000100a00 */
[----:B0-----:R-:W2:Y:S04]  /*27070*/  LDL.LU R24, [R1+0x330] ;  /* 0x0003300001187983 */ /* 0x001ea80000300800 */
[----:B------:R-:W2:Y:S04]  /*27080*/  LDL.LU R25, [R1+0x334] ;  /* 0x0003340001197983 */ /* 0x000ea80000300800 */
[----:B------:R-:W4:Y:S04]  /*27090*/  LDL.LU R26, [R1+0x338] ;  /* 0x00033800011a7983 */ /* 0x000f280000300800 */
[----:B------:R-:W4:Y:S04]  /*270a0*/  LDL.LU R27, [R1+0x33c] ;  /* 0x00033c00011b7983 */ /* 0x000f280000300800 */
[----:B------:R-:W3:Y:S04]  /*270b0*/  LDL.LU R16, [R1+0x360] ;  /* 0x0003600001107983 */ /* 0x000ee80000300800 */
[----:B------:R-:W3:Y:S04]  /*270c0*/  LDL.LU R17, [R1+0x364] ;  /* 0x0003640001117983 */ /* 0x000ee80000300800 */
[----:B------:R-:W3:Y:S04]  /*270d0*/  LDL.LU R18, [R1+0x368] ;  /* 0x0003680001127983 */ /* 0x000ee80000300800 */
[----:B------:R-:W3:Y:S04]  /*270e0*/  LDL.LU R19, [R1+0x36c] ;  /* 0x00036c0001137983 */ /* 0x000ee80000300800 */
        /* <DEDUP_REMOVED lines=16> */
[----:B------:R-:W2:Y:S01]  /*271f0*/  LDL.LU R6, [R1+0x2a8] ;  /* 0x0002a80001067983 */ /* 0x000ea20000300800 */
[----:B---3--:R-:W-:-:S03]  /*27200*/  IMAD.MOV.U32 R7, RZ, RZ, R0 ;  /* 0x000000ffff077224 */ /* 0x008fc600078e0000 */
[----:B------:R-:W3:Y:S04]  /*27210*/  LDL.LU R0, [R1+0x1a10] ;  /* 0x001a100001007983 */ /* 0x000ee80000300800 */
[----:B--2---:R-:W-:Y:S04]  /*27220*/  STL.64 [R1+0x1920], R6 ;  /* 0x0019200601007387 */ /* 0x004fe80000100a00 */
[----:B----4-:R0:W-:Y:S04]  /*27230*/  STL.64 [R1+0x1918], R4 ;  /* 0x0019180401007387 */ /* 0x0101e80000100a00 */
[----:B0-----:R-:W2:Y:S04]  /*27240*/  LDL.LU R4, [R1+0x2b0] ;  /* 0x0002b00001047983 */ /* 0x001ea80000300800 */
[----:B------:R-:W2:Y:S04]  /*27250*/  LDL.LU R5, [R1+0x2b4] ;  /* 0x0002b40001057983 */ /* 0x000ea80000300800 */
[----:B------:R-:W4:Y:S04]  /*27260*/  LDL.LU R6, [R1+0x2b8] ;  /* 0x0002b80001067983 */ /* 0x000f280000300800 */
[----:B------:R-:W4:Y:S01]  /*27270*/  LDL.LU R7, [R1+0x2bc] ;  /* 0x0002bc0001077983 */ /* 0x000f220000300800 */
[----:B------:R-:W-:Y:S03]  /*27280*/  HMMA.16816.F32 R12, R12, R2, R16 ;  /* 0x000000020c0c723c */ /* 0x000fe60000001810 */
[----:B----4-:R-:W-:Y:S04]  /*27290*/  STL.64 [R1+0x1930], R6 ;  /* 0x0019300601007387 */ /* 0x010fe80000100a00 */
[----:B--2---:R0:W-:Y:S04]  /*272a0*/  STL.64 [R1+0x1928], R4 ;  /* 0x0019280401007387 */ /* 0x0041e80000100a00 */
[----:B0-----:R-:W2:Y:S04]  /*272b0*/  LDL.LU R4, [R1+0x2c0] ;  /* 0x0002c00001047983 */ /* 0x001ea80000300800 */
[----:B------:R-:W2:Y:S04]  /*272c0*/  LDL.LU R5, [R1+0x2c4] ;  /* 0x0002c40001057983 */ /* 0x000ea80000300800 */
[----:B------:R-:W2:Y:S04]  /*272d0*/  LDL.LU R6, [R1+0x2c8] ;  /* 0x0002c80001067983 */ /* 0x000ea80000300800 */
[----:B------:R-:W4:Y:S04]  /*272e0*/  LDL.LU R8, [R1+0x1190] ;  /* 0x0011900001087983 */ /* 0x000f280000300800 */
[----:B------:R-:W4:Y:S04]  /*272f0*/  LDL.LU R9, [R1+0x1198] ;  /* 0x0011980001097983 */ /* 0x000f280000300800 */
[----:B------:R-:W3:Y:S04]  /*27300*/  LDL.LU.64 R18, [R1+0x1a08] ;  /* 0x001a080001127983 */ /* 0x000ee80000300a00 */
[----:B------:R-:W3:Y:S04]  /*27310*/  LDL.LU.64 R16, [R1+0x1a00] ;  /* 0x001a000001107983 */ /* 0x000ee80000300a00 */
[----:B------:R0:W-:Y:S04]  /*27320*/  STL.64 [R1+0x360], R12 ;  /* 0x0003600c01007387 */ /* 0x0001e80000100a00 */
[----:B------:R-:W-:Y:S04]  /*27330*/  STL.64 [R1+0x368], R14 ;  /* 0x0003680e01007387 */ /* 0x000fe80000100a00 */
[----:B0-----:R-:W4:Y:S04]  /*27340*/  LDL.LU R12, [R1+0x118c] ;  /* 0x00118c00010c7983 */ /* 0x001f280000300800 */
[----:B------:R-:W4:Y:S01]  /*27350*/  LDL.LU R13, [R1+0x1194] ;  /* 0x00119400010d7983 */ /* 0x000f220000300800 */
[----:B---3--:R-:W-:Y:S03]  /*27360*/  HMMA.16816.F32 R20, R16, R20, R24 ;  /* 0x000000141014723c */ /* 0x008fe60000001818 */
[----:B------:R-:W3:Y:S04]  /*27370*/  LDL.LU.64 R26, [R1+0x19f8] ;  /* 0x0019f800011a7983 */ /* 0x000ee80000300a00 */
[----:B------:R-:W3:-:S15]  /*27380*/  LDL.LU.64 R24, [R1+0x19f0] ;  /* 0x0019f00001187983 */ /* 0x000ede0000300a00 */
[----:B------:R-:W-:-:S01]  /*27390*/  NOP ;  /* 0x0000000000007918 */ /* 0x000fc20000000000 */
[----:B------:R-:W-:Y:S04]  /*273a0*/  STL.64 [R1+0x350], R20 ;  /* 0x0003501401007387 */ /* 0x000fe80000100a00 */
[----:B------:R0:W-:Y:S04]  /*273b0*/  STL.64 [R1+0x358], R22 ;  /* 0x0003581601007387 */ /* 0x0001e80000100a00 */
[----:B0-----:R-:W3:Y:S02]  /*273c0*/  LDL.LU.64 R22, [R1+0x19e8] ;  /* 0x0019e80001167983 */ /* 0x001ee40000300a00 */
[----:B---3--:R-:W-:Y:S02]  /*273d0*/  HMMA.16816.F32 R20, R16, R22, R24 ;  /* 0x000000161014723c */ /* 0x008fe40000001818 */
[----:B------:R-:W3:Y:S04]  /*273e0*/  LDL.LU.64 R26, [R1+0x19e0] ;  /* 0x0019e000011a7983 */ /* 0x000ee80000300a00 */
[----:B------:R-:W3:-:S15]  /*273f0*/  LDL.LU.64 R24, [R1+0x19d8] ;  /* 0x0019d80001187983 */ /* 0x000ede0000300a00 */
[----:B------:R-:W-:-:S02]  /*27400*/  NOP ;  /* 0x0000000000007918 */ /* 0x000fc40000000000 */
[----:B------:R0:W-:Y:S04]  /*27410*/  STL.64 [R1+0x340], R20 ;  /* 0x0003401401007387 */ /* 0x0001e80000100a00 */
        /* <DEDUP_REMOVED lines=15> */
[----:B0-----:R-:W3:Y:S01]  /*27510*/  LDL.LU.64 R20, [R1+0x19a0] ;  /* 0x0019a00001147983 */ /* 0x001ee20000300a00 */
[----:B------:R-:W-:-:S03]  /*27520*/  IMAD.MOV.U32 R7, RZ, RZ, R0 ;  /* 0x000000ffff077224 */ /* 0x000fc600078e0000 */
[----:B------:R-:W4:Y:S04]  /*27530*/  LDL.LU R0, [R1+0x11a0] ;  /* 0x0011a00001007983 */ /* 0x000f280000300800 */
[----:B------:R-:W4:Y:S04]  /*27540*/  LDL.LU R14, [R1+0x119c] ;  /* 0x00119c00010e7983 */ /* 0x000f280000300800 */
        /* <DEDUP_REMOVED lines=54> */
[----:B----4-:R-:W-:-:S02]  /*278b0*/  IMAD R12, R12, 0x100, R8 ;  /* 0x000001000c0c7824 */ /* 0x010fc400078e0208 */
[----:B------:R-:W-:Y:S01]  /*278c0*/  IMAD R13, R13, 0x100, R9 ;  /* 0x000001000d0d7824 */ /* 0x000fe200078e0209 */
        /* <DEDUP_REMOVED lines=11> */
[----:B------:R-:W2:Y:S01]  /*27980*/  LDL.LU R9, [R1+0x1900] ;  /* 0x0019000001097983 */ /* 0x000ea20000300800 */
[----:B------:R-:W-:Y:S01]  /*27990*/  IMAD R14, R14, 0x100, R0 ;  /* 0x000001000e0e7824 */ /* 0x000fe200078e0200 */
[----:B--2---:R-:W-:-:S15]  /*279a0*/  HMMA.16816.F32 R4, R16, R8, R4 ;  /* 0x000000081004723c */ /* 0x004fde0000001804 */
[----:B------:R-:W-:-:S08]  /*279b0*/  NOP ;  /* 0x0000000000007918 */ /* 0x000fd00000000000 */
[----:B------:R-:W-:Y:S04]  /*279c0*/  STL.64 [R1+0x290], R4 ;  /* 0x0002900401007387 */ /* 0x000fe80000100a00 */
[----:B------:R0:W-:Y:S04]  /*279d0*/  STL.64 [R1+0x298], R6 ;  /* 0x0002980601007387 */ /* 0x0001e80000100a00 */
[----:B0-----:R-:W2:Y:S04]  /*279e0*/  LDL.LU.64 R6, [R1+0x18f8] ;  /* 0x0018f80001067983 */ /* 0x001ea80000300a00 */
[----:B------:R-:W3:Y:S04]  /*279f0*/  LDL.LU.64 R4, [R1+0x18f0] ;  /* 0x0018f00001047983 */ /* 0x000ee80000300a00 */
[----:B------:R-:W-:Y:S04]  /*27a00*/  STL.64 [R1+0x1808], R10 ;  /* 0x0018080a01007387 */ /* 0x000fe80000100a00 */
[----:B------:R0:W-:Y:S04]  /*27a10*/  STL.64 [R1+0x1800], R8 ;  /* 0x0018000801007387 */ /* 0x0001e80000100a00 */
[----:B0-----:R-:W2:Y:S04]  /*27a20*/  LDL.LU R8, [R1+0x7e0] ;  /* 0x0007e00001087983 */ /* 0x001ea80000300800 */
[----:B------:R-:W2:Y:S04]  /*27a30*/  LDL.LU R9, [R1+0x7e4] ;  /* 0x0007e40001097983 */ /* 0x000ea80000300800 */
[----:B------:R-:W2:Y:S04]  /*27a40*/  LDL.LU R10, [R1+0x7e8] ;  /* 0x0007e800010a7983 */ /* 0x000ea80000300800 */
[----:B------:R-:W2:Y:S04]  /*27a50*/  LDL.LU R11, [R1+0x7ec] ;  /* 0x0007ec00010b7983 */ /* 0x000ea80000300800 */
[----:B------:R-:W4:Y:S01]  /*27a60*/  LDL.LU R0, [R1+0x18e8] ;  /* 0x0018e80001007983 */ /* 0x000f220000300800 */
[----:B--2---:R-:W-:-:S15]  /*27a70*/  HMMA.16816.F32 R8, R16, R6, R8 ;  /* 0x000000061008723c */ /* 0x004fde0000001808 */
[----:B------:R-:W-:-:S08]  /*27a80*/  NOP ;  /* 0x0000000000007918 */ /* 0x000fd00000000000 */
[----:B------:R-:W-:Y:S04]  /*27a90*/  STL.64 [R1+0x7e0], R8 ;  /* 0x0007e00801007387 */ /* 0x000fe80000100a00 */
[----:B------:R3:W-:Y:S02]  /*27aa0*/  STL.64 [R1+0x7e8], R10 ;  /* 0x0007e80a01007387 */ /* 0x0007e40000100a00 */
[----:B---3--:R-:W-:Y:S02]  /*27ab0*/  HMMA.16816.F32 R8, R16, R4, R20 ;  /* 0x000000041008723c */ /* 0x008fe40000001814 */
[----:B------:R-:W-:Y:S04]  /*27ac0*/  STL.64 [R1+0x17e8], R6 ;  /* 0x0017e80601007387 */ /* 0x000fe80000100a00 */
[----:B------:R-:W-:-:S15]  /*27ad0*/  STL.64 [R1+0x17e0], R4 ;  /* 0x0017e00401007387 */ /* 0x000fde0000100a00 */
[----:B------:R-:W-:-:S02]  /*27ae0*/  NOP ;  /* 0x0000000000007918 */ /* 0x000fc40000000000 */
[----:B------:R-:W-:Y:S04]  /*27af0*/  STL.64 [R1+0x7d0], R8 ;  /* 0x0007d00801007387 */ /* 0x000fe80000100a00 */
[----:B------:R0:W-:Y:S02]  /*27b00*/  STL.64 [R1+0x7d8], R10 ;  /* 0x0007d80a01007387 */ /* 0x0001e40000100a00 */
[----:B0-----:R-:W-:Y:S01]  /*27b10*/  HMMA.16816.F32 R8, R16, R2, R24 ;  /* 0x000000021008723c */ /* 0x001fe20000001818 */
[----:B----4-:R-:W-:Y:S02]  /*27b20*/  IMAD R15, R0, 0x100, R15 ;  /* 0x00000100000f7824 */ /* 0x010fe400078e020f */
[----:B------:R-:W2:Y:S04]  /*27b30*/  LDL.LU R0, [R1+0xc2c] ;  /* 0x000c2c0001007983 */ /* 0x000ea80000300800 */
[----:B------:R-:W3:-:S15]  /*27b40*/  LDL.LU R4, [R1+0xf0] ;  /* 0x0000f00001047983 */ /* 0x000ede0000300800 */
[----:B------:R-:W-:-:S01]  /*27b50*/  NOP ;  /* 0x0000000000007918 */ /* 0x000fc20000000000 */
[----:B------:R-:W-:Y:S04]  /*27b60*/  STL.64 [R1+0x280], R8 ;  /* 0x0002800801007387 */ /* 0x000fe80000100a00 */
[----:B------:R-:W-:Y:S04]  /*27b70*/  STL.64 [R1+0x288], R10 ;  /* 0x0002880a01007387 */ /* 0x000fe80000100a00 */
        /* <DEDUP_REMOVED lines=9> */
[----:B----4-:R-:W-:Y:S04]  /*27c10*/  STL.64 [R1+0x1818], R6 ;  /* 0x0018180601007387 */ /* 0x010fe80000100a00 */
[----:B---3--:R-:W-:Y:S04]  /*27c20*/  STL.64 [R1+0x1810], R4 ;  /* 0x0018100401007387 */ /* 0x008fe80000100a00 */
        /* <DEDUP_REMOVED lines=10> */
[----:B----4-:R0:W-:Y:S04]  /*27cd0*/  STL.64 [R1+0x1858], R10 ;  /* 0x0018580a01007387 */ /* 0x0101e80000100a00 */
[----:B0-----:R-:W4:Y:S04]  /*27ce0*/  LDL.LU R10, [R1] ;  /* 0x00000000010a7983 */ /* 0x001f280000300800 */
[----:B------:R-:W4:Y:S04]  /*27cf0*/  LDL.LU R11, [R1+0x4] ;  /* 0x00000400010b7983 */ /* 0x000f280000300800 */
[----:B---3--:R0:W-:Y:S04]  /*27d00*/  STL.64 [R1+0x1850], R8 ;  /* 0x0018500801007387 */ /* 0x0081e80000100a00 */
[----:B----4-:R-:W-:Y:S04]  /*27d10*/  STL.64 [R1+0x1870], R10 ;  /* 0x0018700a01007387 */ /* 0x010fe80000100a00 */
[----:B------:R-:W3:Y:S04]  /*27d20*/  LDL.LU R24, [R1+0x1b0] ;  /* 0x0001b00001187983 */ /* 0x000ee80000300800 */
[----:B------:R-:W3:Y:S04]  /*27d30*/  LDL.LU R25, [R1+0x1b4] ;  /* 0x0001b40001197983 */ /* 0x000ee80000300800 */
[----:B------:R-:W4:Y:S04]  /*27d40*/  LDL.LU R26, [R1+0x1b8] ;  /* 0x0001b800011a7983 */ /* 0x000f280000300800 */
[----:B------:R-:W4:Y:S04]  /*27d50*/  LDL.LU R27, [R1+0x1bc] ;  /* 0x0001bc00011b7983 */ /* 0x000f280000300800 */
[----:B0-----:R-:W2:Y:S04]  /*27d60*/  LDL.LU R8, [R1+0x8] ;  /* 0x0000080001087983 */ /* 0x001ea80000300800 */
[----:B------:R-:W2:Y:S04]  /*27d70*/  LDL.LU R9, [R1+0xc] ;  /* 0x00000c0001097983 */ /* 0x000ea80000300800 */
[----:B--2---:R-:W-:Y:S04]  /*27d80*/  STL.64 [R1+0x1888], R8 ;  /* 0x0018880801007387 */ /* 0x004fe80000100a00 */
[----:B----4-:R-:W-:Y:S04]  /*27d90*/  STL.64 [R1+0x1868], R26 ;  /* 0x0018681a01007387 */ /* 0x010fe80000100a00 */
[----:B---3--:R0:W-:Y:S04]  /*27da0*/  STL.64 [R1+0x1860], R24 ;  /* 0x0018601801007387 */ /* 0x0081e80000100a00 */
[----:B0-----:R-:W2:Y:S04]  /*27db0*/  LDL.LU R24, [R1+0x1d0] ;  /* 0x0001d00001187983 */ /* 0x001ea80000300800 */
[----:B------:R-:W2:Y:S04]  /*27dc0*/  LDL.LU R25, [R1+0x1d4] ;  /* 0x0001d40001197983 */ /* 0x000ea80000300800 */
[----:B------:R-:W3:Y:S04]  /*27dd0*/  LDL.LU R26, [R1+0x1d8] ;  /* 0x0001d800011a7983 */ /* 0x000ee80000300800 */
[----:B------:R-:W3:Y:S04]  /*27de0*/  LDL.LU R27, [R1+0x1dc] ;  /* 0x0001dc00011b7983 */ /* 0x000ee80000300800 */
[----:B------:R-:W4:Y:S04]  /*27df0*/  LDL.LU R10, [R1+0x10] ;  /* 0x00001000010a7983 */ /* 0x000f280000300800 */
[----:B------:R-:W4:Y:S04]  /*27e00*/  LDL.LU R11, [R1+0x14] ;  /* 0x00001400010b7983 */ /* 0x000f280000300800 */
[----:B----4-:R-:W-:Y:S04]  /*27e10*/  STL.64 [R1+0x18a0], R10 ;  /* 0x0018a00a01007387 */ /* 0x010fe80000100a00 */
        /* <DEDUP_REMOVED lines=39> */
[----:B------:R-:W2:Y:S04]  /*28090*/  LDL.LU R21, [R1+0x174] ;  /* 0x0001740001157983 */ /* 0x000ea80000300800 */
[----:B------:R-:W2:Y:S04]  /*280a0*/  LDL.LU R22, [R1+0x178] ;  /* 0x0001780001167983 */ /* 0x000ea80000300800 */
[----:B------:R-:W2:Y:S04]  /*280b0*/  LDL.LU R23, [R1+0x17c] ;  /* 0x00017c0001177983 */ /* 0x000ea80000300800 */
[----:B------:R-:W3:Y:S04]  /*280c0*/  LDL.LU R4, [R1+0x150] ;  /* 0x0001500001047983 */ /* 0x000ee80000300800 */
[----:B------:R-:W3:Y:S04]  /*280d0*/  LDL.LU R5, [R1+0x154] ;  /* 0x0001540001057983 */ /* 0x000ee80000300800 */
[----:B------:R-:W3:Y:S04]  /*280e0*/  LDL.LU R6, [R1+0x158] ;  /* 0x0001580001067983 */ /* 0x000ee80000300800 */
[----:B------:R-:W3:Y:S04]  /*280f0*/  LDL.LU R7, [R1+0x15c] ;  /* 0x00015c0001077983 */ /* 0x000ee80000300800 */
[----:B------:R-:W4:Y:S04]  /*28100*/  LDL.LU R16, [R1+0xc3c] ;  /* 0x000c3c0001107983 */ /* 0x000f280000300800 */
[----:B------:R-:W4:Y:S04]  /*28110*/  LDL.LU R17, [R1+0x9c4] ;  /* 0x0009c40001117983 */ /* 0x000f280000300800 */
[----:B------:R-:W2:Y:S04]  /*28120*/  LDL.LU R18, [R1+0xc34] ;  /* 0x000c340001127983 */ /* 0x000ea80000300800 */
[----:B------:R-:W2:Y:S01]  /*28130*/  LDL.LU R19, [R1+0xc58] ;  /* 0x000c580001137983 */ /* 0x000ea20000300800 */
[----:B------:R-:W-:-:S02]  /*28140*/  F2FP.F16.E5M2.UNPACK_B R12, R12 ;  /* 0x0000000cff0c723e */ /* 0x000fc400020004ff */
[----:B------:R-:W-:Y:S02]  /*28150*/  F2FP.F16.E5M2.UNPACK_B R13, R13 ;  /* 0x0000000dff0d723e */ /* 0x000fe400020004ff */
[----:B------:R-:W-:Y:S02]  /*28160*/  F2FP.F16.E5M2.UNPACK_B R14, R14 ;  /* 0x0000000eff0e723e */ /* 0x000fe400020004ff */
[----:B------:R-:W-:Y:S01]  /*28170*/  F2FP.F16.E5M2.UNPACK_B R15, R15 ;  /* 0x0000000fff0f723e */ /* 0x000fe200020004ff */
[----:B--2---:R-:W-:Y:S04]  /*28180*/  STL.64 [R1+0x17c8], R18 ;  /* 0x0017c81201007387 */ /* 0x004fe80000100a00 */
[----:B----4-:R0:W-:Y:S04]  /*28190*/  STL.64 [R1+0x17c0], R16 ;  /* 0x0017c01001007387 */ /* 0x0101e80000100a00 */
[----:B0-----:R-:W2:Y:S04]  /*281a0*/  LDL.LU R16, [R1+0xc0] ;  /* 0x0000c00001107983 */ /* 0x001ea80000300800 */
[----:B------:R-:W2:Y:S04]  /*281b0*/  LDL.LU R17, [R1+0xc4] ;  /* 0x0000c40001117983 */ /* 0x000ea80000300800 */
[----:B------:R-:W4:Y:S04]  /*281c0*/  LDL.LU R18, [R1+0xc8] ;  /* 0x0000c80001127983 */ /* 0x000f280000300800 */
[----:B------:R-:W4:Y:S01]  /*281d0*/  LDL.LU R19, [R1+0xcc] ;  /* 0x0000cc0001137983 */ /* 0x000f220000300800 */
[C---:B------:R-:W-:Y:S03]  /*281e0*/  HMMA.16816.F32 R8, R12.reuse, R8, R24 ;  /* 0x000000080c08723c */ /* 0x040fe60000001818 */
[----:B----4-:R-:W-:Y:S04]  /*281f0*/  STL.64 [R1+0x17d8], R18 ;  /* 0x0017d81201007387 */ /* 0x010fe80000100a00 */
[----:B--2---:R0:W-:Y:S04]  /*28200*/  STL.64 [R1+0x17d0], R16 ;  /* 0x0017d01001007387 */ /* 0x0041e80000100a00 */
[----:B0-----:R-:W2:Y:S04]  /*28210*/  LDL.LU R16, [R1+0xd0] ;  /* 0x0000d00001107983 */ /* 0x001ea80000300800 */
[----:B------:R-:W2:Y:S04]  /*28220*/  LDL.LU R17, [R1+0xd4] ;  /* 0x0000d40001117983 */ /* 0x000ea80000300800 */
[----:B------:R-:W2:Y:S04]  /*28230*/  LDL.LU R18, [R1+0xd8] ;  /* 0x0000d80001127983 */ /* 0x000ea80000300800 */
[----:B------:R-:W2:Y:S04]  /*28240*/  LDL.LU R19, [R1+0xdc] ;  /* 0x0000dc0001137983 */ /* 0x000ea80000300800 */
[----:B------:R-:W4:Y:S04]  /*28250*/  LDL.LU.64 R26, [R1+0x18e0] ;  /* 0x0018e000011a7983 */ /* 0x000f280000300a00 */
[----:B------:R-:W4:Y:S04]  /*28260*/  LDL.LU.64 R24, [R1+0x18d8] ;  /* 0x0018d80001187983 */ /* 0x000f280000300a00 */
[----:B------:R-:W-:Y:S04]  /*28270*/  STL.64 [R1+0x260], R8 ;  /* 0x0002600801007387 */ /* 0x000fe80000100a00 */
[----:B------:R0:W-:Y:S04]  /*28280*/  STL.64 [R1+0x268], R10 ;  /* 0x0002680a01007387 */ /* 0x0001e80000100a00 */
[----:B0-----:R-:W4:Y:S02]  /*28290*/  LDL.LU.64 R10, [R1+0x18d0] ;  /* 0x0018d000010a7983 */ /* 0x001f240000300a00 */
[----:B----4-:R-:W-:Y:S02]  /*282a0*/  HMMA.16816.F32 R8, R12, R10, R24 ;  /* 0x0000000a0c08723c */ /* 0x010fe40000001818 */
[----:B------:R-:W4:Y:S04]  /*282b0*/  LDL.LU.64 R26, [R1+0x18c8] ;  /* 0x0018c800011a7983 */ /* 0x000f280000300a00 */
[----:B------:R-:W4:-:S15]  /*282c0*/  LDL.LU.64 R24, [R1+0x18c0] ;  /* 0x0018c00001187983 */ /* 0x000f1e0000300a00 */
[----:B------:R-:W-:-:S02]  /*282d0*/  NOP ;  /* 0x0000000000007918 */ /* 0x000fc40000000000 */
[----:B------:R0:W-:Y:S04]  /*282e0*/  STL.64 [R1+0x250], R8 ;  /* 0x0002500801007387 */ /* 0x0001e80000100a00 */
[----:B------:R4:W-:Y:S04]  /*282f0*/  STL.64 [R1+0x258], R10 ;  /* 0x0002580a01007387 */ /* 0x0009e80000100a00 */
[----:B0-----:R-:W4:Y:S02]  /*28300*/  LDL.LU.64 R8, [R1+0x18b8] ;  /* 0x0018b80001087983 */ /* 0x001f240000300a00 */
[----:B----4-:R-:W-:Y:S02]  /*28310*/  HMMA.16816.F32 R8, R12, R8, R24 ;  /* 0x000000080c08723c */ /* 0x010fe40000001818 */
[----:B------:R-:W4:Y:S04]  /*28320*/  LDL.LU.64 R26, [R1+0x18b0] ;  /* 0x0018b000011a7983 */ /* 0x000f280000300a00 */
[----:B------:R-:W4:-:S15]  /*28330*/  LDL.LU.64 R24, [R1+0x18a8] ;  /* 0x0018a80001187983 */ /* 0x000f1e0000300a00 */
[----:B------:R-:W-:-:S02]  /*28340*/  NOP ;  /* 0x0000000000007918 */ /* 0x000fc40000000000 */
        /* <DEDUP_REMOVED lines=29> */
[----:B0-----:R-:W3:Y:S04]  /*28520*/  LDL.LU.64 R26, [R1+0x1848] ;  /* 0x00184800011a7983 */ /* 0x001ee80000300a00 */
[----:B------:R-:W4:Y:S04]  /*28530*/  LDL.LU.64 R24, [R1+0x1840] ;  /* 0x0018400001187983 */ /* 0x000f280000300a00 */
[----:B------:R-:W2:Y:S04]  /*28540*/  LDL.LU R28, [R1+0xc44] ;  /* 0x000c4400011c7983 */ /* 0x000ea80000300800 */
[----:B------:R-:W2:Y:S01]  /*28550*/  LDL.LU R29, [R1+0x9c8] ;  /* 0x0009c800011d7983 */ /* 0x000ea20000300800 */
[C---:B---3--:R-:W-:Y:S06]  /*28560*/  HMMA.16816.F32 R8, R12.reuse, R26, R8 ;  /* 0x0000001a0c08723c */ /* 0x048fec0000001808 */
[----:B----4-:R-:W-:-:S15]  /*28570*/  HMMA.16816.F32 R20, R12, R24, R20 ;  /* 0x000000180c14723c */ /* 0x010fde0000001814 */
[----:B------:R-:W-:-:S02]  /*28580*/  NOP ;  /* 0x0000000000007918 */ /* 0x000fc40000000000 */
[----:B------:R-:W-:Y:S04]  /*28590*/  STL.64 [R1+0x190], R8 ;  /* 0x0001900801007387 */ /* 0x000fe80000100a00 */
[----:B------:R0:W-:Y:S04]  /*285a0*/  STL.64 [R1+0x198], R10 ;  /* 0x0001980a01007387 */ /* 0x0001e80000100a00 */
[----:B0-----:R-:W3:Y:S04]  /*285b0*/  LDL.LU.64 R10, [R1+0x1838] ;  /* 0x00183800010a7983 */ /* 0x001ee80000300a00 */
[----:B------:R-:W3:Y:S04]  /*285c0*/  LDL.LU.64 R8, [R1+0x1830] ;  /* 0x0018300001087983 */ /* 0x000ee80000300a00 */
[----:B------:R-:W4:Y:S04]  /*285d0*/  LDL.LU R26, [R1+0xc54] ;  /* 0x000c5400011a7983 */ /* 0x000f280000300800 */
[----:B------:R-:W4:Y:S04]  /*285e0*/  LDL.LU R27, [R1+0xc4c] ;  /* 0x000c4c00011b7983 */ /* 0x000f280000300800 */
[----:B------:R-:W-:Y:S04]  /*285f0*/  STL.64 [R1+0x170], R20 ;  /* 0x0001701401007387 */ /* 0x000fe80000100a00 */
[----:B------:R0:W-:Y:S04]  /*28600*/  STL.64 [R1+0x178], R22 ;  /* 0x0001781601007387 */ /* 0x0001e80000100a00 */
[----:B0-----:R-:W2:Y:S04]  /*28610*/  LDL.LU.64 R22, [R1+0x1828] ;  /* 0x0018280001167983 */ /* 0x001ea80000300a00 */
[----:B------:R-:W3:Y:S04]  /*28620*/  LDL.LU.64 R20, [R1+0x1820] ;  /* 0x0018200001147983 */ /* 0x000ee80000300a00 */
[----:B------:R-:W4:Y:S04]  /*28630*/  LDL.LU R24, [R1+0x9cc] ;  /* 0x0009cc0001187983 */ /* 0x000f280000300800 */
[----:B------:R-:W4:Y:S01]  /*28640*/  LDL.LU R25, [R1+0xc5c] ;  /* 0x000c5c0001197983 */ /* 0x000f220000300800 */
[C---:B--2---:R-:W-:Y:S06]  /*28650*/  HMMA.16816.F32 R4, R12.reuse, R22, R4 ;  /* 0x000000160c04723c */ /* 0x044fec0000001804 */
[----:B---3--:R-:W-:-:S15]  /*28660*/  HMMA.16816.F32 R8, R12, R20, R8 ;  /* 0x000000140c08723c */ /* 0x008fde0000001808 */
[----:B------:R-:W-:-:S02]  /*28670*/  NOP ;  /* 0x0000000000007918 */ /* 0x000fc40000000000 */
[----:B------:R-:W-:Y:S04]  /*28680*/  STL.64 [R1+0x150], R4 ;  /* 0x0001500401007387 */ /* 0x000fe80000100a00 */
[----:B------:R0:W-:Y:S04]  /*28690*/  STL.64 [R1+0x158], R6 ;  /* 0x0001580601007387 */ /* 0x0001e80000100a00 */
[----:B0-----:R-:W2:Y:S04]  /*286a0*/  LDL.LU.64 R6, [R1+0x1818] ;  /* 0x0018180001067983 */ /* 0x001ea80000300a00 */
[----:B------:R-:W2:Y:S04]  /*286b0*/  LDL.LU.64 R4, [R1+0x1810] ;  /* 0x0018100001047983 */ /* 0x000ea80000300a00 */
[----:B------:R-:W3:Y:S04]  /*286c0*/  LDL.LU R22, [R1+0xa18] ;  /* 0x000a180001167983 */ /* 0x000ee80000300800 */
[----:B------:R-:W4:Y:S04]  /*286d0*/  LDL.LU R23, [R1+0x9d0] ;  /* 0x0009d00001177983 */ /* 0x000f280000300800 */
[----:B------:R-:W-:Y:S04]  /*286e0*/  STL.64 [R1+0x130], R8 ;  /* 0x0001300801007387 */ /* 0x000fe80000100a00 */
[----:B------:R0:W-:Y:S04]  /*286f0*/  STL.64 [R1+0x138], R10 ;  /* 0x0001380a01007387 */ /* 0x0001e80000100a00 */
[----:B0-----:R-:W2:Y:S04]  /*28700*/  LDL.LU.64 R10, [R1+0x1808] ;  /* 0x00180800010a7983 */ /* 0x001ea80000300a00 */
[----:B------:R-:W3:Y:S04]  /*28710*/  LDL.LU.64 R8, [R1+0x1800] ;  /* 0x0018000001087983 */ /* 0x000ee80000300a00 */
[----:B------:R-:W4:Y:S01]  /*28720*/  LDL R21, [R1+0x11b8] ;  /* 0x0011b80001157983 */ /* 0x000f220000100800 */
        /* <DEDUP_REMOVED lines=12> */
[----:B0-----:R-:W3:Y:S04]  /*287f0*/  LDL.LU R8, [R1+0xa0] ;  /* 0x0000a00001087983 */ /* 0x001ee80000300800 */
[----:B------:R-:W3:Y:S04]  /*28800*/  LDL.LU R9, [R1+0xa4] ;  /* 0x0000a40001097983 */ /* 0x000ee80000300800 */
[----:B-1----:R-:W3:Y:S04]  /*28810*/  LDL.LU R10, [R1+0xa8] ;  /* 0x0000a800010a7983 */ /* 0x002ee80000300800 */
[----:B------:R-:W3:Y:S01]  /*28820*/  LDL.LU R11, [R1+0xac] ;  /* 0x0000ac00010b7983 */ /* 0x000ee20000300800 */
[----:B--2---:R-:W-:-:S15]  /*28830*/  HMMA.16816.F32 R16, R12, R6, R16 ;  /* 0x000000060c10723c */ /* 0x004fde0000001810 */
[----:B------:R-:W-:-:S08]  /*28840*/  NOP ;  /* 0x0000000000007918 */ /* 0x000fd00000000000 */
[----:B------:R-:W-:Y:S04]  /*28850*/  STL.64 [R1+0xd0], R16 ;  /* 0x0000d01001007387 */ /* 0x000fe80000100a00 */
[----:B------:R0:W-:Y:S04]  /*28860*/  STL.64 [R1+0xd8], R18 ;  /* 0x0000d81201007387 */ /* 0x0001e80000100a00 */
[----:B0-----:R-:W3:Y:S04]  /*28870*/  LDL.LU.64 R18, [R1+0x17d8] ;  /* 0x0017d80001127983 */ /* 0x001ee80000300a00 */
[----:B------:R-:W3:Y:S01]  /*28880*/  LDL.LU.64 R16, [R1+0x17d0] ;  /* 0x0017d00001107983 */ /* 0x000ee20000300a00 */
[----:B------:R-:W-:Y:S01]  /*28890*/  VIADD R22, R22, 0x1 ;  /* 0x0000000116167836 */ /* 0x000fe20000000000 */
[----:B----4-:R-:W-:-:S02]  /*288a0*/  IADD3 R23, P4, R23, UR11, RZ ;  /* 0x0000000b17177c10 */ /* 0x010fc4000ff9e0ff */
[----:B------:R-:W-:Y:S01]  /*288b0*/  IADD3 R24, P5, R24, UR11, RZ ;  /* 0x0000000b18187c10 */ /* 0x000fe2000ffbe0ff */
[----:B---3--:R-:W-:Y:S01]  /*288c0*/  HMMA.16816.F32 R4, R12, R4, R16 ;  /* 0x000000040c04723c */ /* 0x008fe20000001810 */
[----:B------:R-:W2:Y:S04]  /*288d0*/  LDL.LU.64 R18, [R1+0x17c8] ;  /* 0x0017c80001127983 */ /* 0x000ea80000300a00 */
[----:B------:R-:W3:-:S15]  /*288e0*/  LDL.LU.64 R16, [R1+0x17c0] ;  /* 0x0017c00001107983 */ /* 0x000ede0000300a00 */
[----:B------:R-:W-:-:S03]  /*288f0*/  NOP ;  /* 0x0000000000007918 */ /* 0x000fc60000000000 */
[----:B------:R-:W-:Y:S04]  /*28900*/  STL.64 [R1+0xc0], R4 ;  /* 0x0000c00401007387 */ /* 0x000fe80000100a00 */
[----:B------:R0:W-:Y:S02]  /*28910*/  STL.64 [R1+0xc8], R6 ;  /* 0x0000c80601007387 */ /* 0x0001e40000100a00 */
[----:B0-----:R-:W-:Y:S02]  /*28920*/  HMMA.16816.F32 R4, R12, R2, R8 ;  /* 0x000000020c04723c */ /* 0x001fe40000001808 */
[----:B------:R-:W-:Y:S01]  /*28930*/  STL [R1+0xa18], R22 ;  /* 0x000a181601007387 */ /* 0x000fe20000100800 */
[----:B------:R-:W-:Y:S02]  /*28940*/  IADD3 R25, P6, R25, UR11, RZ ;  /* 0x0000000b19197c10 */ /* 0x000fe4000ffde0ff */
[----:B------:R-:W-:-:S02]  /*28950*/  IADD3 R26, P1, R26, UR11, RZ ;  /* 0x0000000b1a1a7c10 */ /* 0x000fc4000ff3e0ff */
[----:B------:R-:W-:Y:S02]  /*28960*/  IADD3 R27, P2, R27, UR11, RZ ;  /* 0x0000000b1b1b7c10 */ /* 0x000fe4000ff5e0ff */
[----:B------:R-:W-:Y:S02]  /*28970*/  IADD3 R28, P3, R28, UR11, RZ ;  /* 0x0000000b1c1c7c10 */ /* 0x000fe4000ff7e0ff */
[----:B------:R-:W-:-:S12]  /*28980*/  IADD3.X R29, R29, UR15, RZ, P4, !PT ;  /* 0x0000000f1d1d7c10 */ /* 0x000fd8000a7fe4ff */
[----:B------:R-:W-:Y:S04]  /*28990*/  STL.64 [R1+0xa0], R4 ;  /* 0x0000a00401007387 */ /* 0x000fe80000100a00 */
[----:B------:R-:W-:Y:S04]  /*289a0*/  STL.64 [R1+0xa8], R6 ;  /* 0x0000a80601007387 */ /* 0x000fe80000100a00 */
[----:B------:R-:W-:Y:S04]  /*289b0*/  STL [R1+0x9d0], R23 ;  /* 0x0009d01701007387 */ /* 0x000fe80000100800 */
[----:B------:R-:W-:Y:S04]  /*289c0*/  STL [R1+0x9cc], R24 ;  /* 0x0009cc1801007387 */ /* 0x000fe80000100800 */
[----:B------:R-:W-:Y:S04]  /*289d0*/  STL [R1+0xc5c], R25 ;  /* 0x000c5c1901007387 */ /* 0x000fe80000100800 */
[----:B------:R-:W-:Y:S04]  /*289e0*/  STL [R1+0xc54], R26 ;  /* 0x000c541a01007387 */ /* 0x000fe80000100800 */
[----:B------:R-:W-:Y:S04]  /*289f0*/  STL [R1+0xc4c], R27 ;  /* 0x000c4c1b01007387 */ /* 0x000fe80000100800 */
[----:B------:R-:W-:Y:S04]  /*28a00*/  STL [R1+0xc44], R28 ;  /* 0x000c441c01007387 */ /* 0x000fe80000100800 */
[----:B------:R-:W-:Y:S01]  /*28a10*/  STL [R1+0x9c8], R29 ;  /* 0x0009c81d01007387 */ /* 0x000fe20000100800 */
[----:B---3--:R-:W-:-:S02]  /*28a20*/  IADD3 R16, P4, R16, UR11, RZ ;  /* 0x0000000b10107c10 */ /* 0x008fc4000ff9e0ff */
[----:B------:R-:W-:-:S03]  /*28a30*/  IADD3.X R17, R17, UR15, RZ, P5, !PT ;  /* 0x0000000f11117c10 */ /* 0x000fc6000affe4ff */
[----:B------:R-:W-:Y:S04]  /*28a40*/  STL [R1+0xc3c], R16 ;  /* 0x000c3c1001007387 */ /* 0x000fe80000100800 */
[----:B------:R-:W-:Y:S04]  /*28a50*/  STL [R1+0x9c4], R17 ;  /* 0x0009c41101007387 */ /* 0x000fe80000100800 */
[----:B------:R-:W3:Y:S01]  /*28a60*/  LDL.LU R12, [R1+0xc48] ;  /* 0x000c4800010c7983 */ /* 0x000ee20000300800 */
[----:B--2---:R-:W-:Y:S02]  /*28a70*/  IADD3 R18, P5, R18, UR11, RZ ;  /* 0x0000000b12127c10 */ /* 0x004fe4000ffbe0ff */
[----:B------:R-:W-:-:S03]  /*28a80*/  IADD3.X R19, R19, UR15, RZ, P6, !PT ;  /* 0x0000000f13137c10 */ /* 0x000fc6000b7fe4ff */
[----:B------:R-:W-:Y:S04]  /*28a90*/  STL [R1+0xc34], R18 ;  /* 0x000c341201007387 */ /* 0x000fe80000100800 */
[----:B---3--:R0:W-:Y:S04]  /*28aa0*/  STL [R1+0x17b8], R12 ;  /* 0x0017b80c01007387 */ /* 0x0081e80000100800 */
[----:B------:R-:W-:Y:S04]  /*28ab0*/  STL [R1+0xc58], R19 ;  /* 0x000c581301007387 */ /* 0x000fe80000100800 */
[----:B0-----:R-:W2:Y:S01]  /*28ac0*/  LDL.LU R12, [R1+0xc24] ;  /* 0x000c2400010c7983 */ /* 0x001ea20000300800 */
[----:B------:R-:W-:-:S05]  /*28ad0*/  IADD3 R0, P6, R0, UR11, RZ ;  /* 0x0000000b00007c10 */ /* 0x000fca000ffde0ff */
[----:B------:R-:W-:Y:S01]  /*28ae0*/  STL [R1+0xc2c], R0 ;  /* 0x000c2c0001007387 */ /* 0x000fe20000100800 */
[----:B------:R-:W-:-:S03]  /*28af0*/  ISETP.NE.U32.AND P0, PT, R22, R21, PT ;  /* 0x000000151600720c */ /* 0x000fc60003f05070 */
[----:B--2---:R0:W-:Y:S04]  /*28b00*/  STL [R1+0x17bc], R12 ;  /* 0x0017bc0c01007387 */ /* 0x0041e80000100800 */
[----:B0-----:R-:W2:Y:S04]  /*28b10*/  LDL.LU R12, [R1+0xc50] ;  /* 0x000c5000010c7983 */ /* 0x001ea80000300800 */
[----:B------:R-:W3:Y:S04]  /*28b20*/  LDL.LU R13, [R1+0xc1c] ;  /* 0x000c1c00010d7983 */ /* 0x000ee80000300800 */
[----:B------:R-:W4:Y:S04]  /*28b30*/  LDL.LU R14, [R1+0xc40] ;  /* 0x000c4000010e7983 */ /* 0x000f280000300800 */
[----:B------:R-:W3:Y:S04]  /*28b40*/  LDL.LU R15, [R1+0xc14] ;  /* 0x000c1400010f7983 */ /* 0x000ee80000300800 */
        /* <DEDUP_REMOVED lines=24> */
[----:B------:R-:W3:Y:S01]  /*28cd0*/  LDL.LU R0, [R1+0xbd8] ;  /* 0x000bd80001007983 */ /* 0x000ee20000300800 */
[----:B--2---:R-:W-:-:S05]  /*28ce0*/  IADD3.X R12, R12, UR15, RZ, P1, !PT ;  /* 0x0000000f0c0c7c10 */ /* 0x004fca0008ffe4ff */
[----:B------:R0:W-:Y:S04]  /*28cf0*/  STL [R1+0xc50], R12 ;  /* 0x000c500c01007387 */ /* 0x0001e80000100800 */
[----:B0-----:R-:W2:Y:S02]  /*28d00*/  LDL.LU R12, [R1+0x17bc] ;  /* 0x0017bc00010c7983 */ /* 0x001ea40000300800 */
[----:B--2---:R-:W-:-:S05]  /*28d10*/  IADD3 R12, P1, R12, UR11, RZ ;  /* 0x0000000b0c0c7c10 */ /* 0x004fca000ff3e0ff */
[----:B------:R0:W-:Y:S04]  /*28d20*/  STL [R1+0xc24], R12 ;  /* 0x000c240c01007387 */ /* 0x0001e80000100800 */
[----:B0-----:R-:W2:Y:S01]  /*28d30*/  LDL.LU R12, [R1+0x17b8] ;  /* 0x0017b800010c7983 */ /* 0x001ea20000300800 */
[----:B----4-:R-:W-:Y:S02]  /*28d40*/  IADD3.X R14, R14, UR15, RZ, P3, !PT ;  /* 0x0000000f0e0e7c10 */ /* 0x010fe40009ffe4ff */
[----:B---3--:R-:W-:Y:S02]  /*28d50*/  IADD3 R15, P3, R15, UR11, RZ ;  /* 0x0000000b0f0f7c10 */ /* 0x008fe4000ff7e0ff */
[----:B------:R-:W-:Y:S02]  /*28d60*/  IADD3.X R2, R2, UR15, RZ, P4, !PT ;  /* 0x0000000f02027c10 */ /* 0x000fe4000a7fe4ff */
[----:B------:R-:W-:-:S02]  /*28d70*/  IADD3 R3, P4, R3, UR11, RZ ;  /* 0x0000000b03037c10 */ /* 0x000fc4000ff9e0ff */
[----:B------:R-:W-:Y:S02]  /*28d80*/  IADD3.X R4, R4, UR15, RZ, P5, !PT ;  /* 0x0000000f04047c10 */ /* 0x000fe4000affe4ff */
[----:B------:R-:W-:Y:S02]  /*28d90*/  IADD3 R5, P5, R5, UR11, RZ ;  /* 0x0000000b05057c10 */ /* 0x000fe4000ffbe0ff */
[----:B------:R-:W-:Y:S02]  /*28da0*/  IADD3.X R6, R6, UR15, RZ, P6, !PT ;  /* 0x0000000f06067c10 */ /* 0x000fe4000b7fe4ff */
[----:B------:R-:W-:Y:S02]  /*28db0*/  IADD3 R7, P6, R7, UR11, RZ ;  /* 0x0000000b07077c10 */ /* 0x000fe4000ffde0ff */
        /* <DEDUP_REMOVED lines=12> */
[----:B--2---:R-:W-:Y:S02]  /*28e80*/  IADD3.X R12, R12, UR15, RZ, P2, !PT ;  /* 0x0000000f0c0c7c10 */ /* 0x004fe400097fe4ff */
[----:B------:R-:W-:-:S03]  /*28e90*/  IADD3 R13, P2, R13, UR11, RZ ;  /* 0x0000000b0d0d7c10 */ /* 0x000fc6000ff5e0ff */
[----:B------:R0:W-:Y:S04]  /*28ea0*/  STL [R1+0xc48], R12 ;  /* 0x000c480c01007387 */ /* 0x0001e80000100800 */
[----:B------:R-:W-:Y:S04]  /*28eb0*/  STL [R1+0xc1c], R13 ;  /* 0x000c1c0d01007387 */ /* 0x000fe80000100800 */
[----:B------:R-:W-:Y:S04]  /*28ec0*/  STL [R1+0xc40], R14 ;  /* 0x000c400e01007387 */ /* 0x000fe80000100800 */
[----:B------:R-:W-:Y:S04]  /*28ed0*/  STL [R1+0xc14], R15 ;  /* 0x000c140f01007387 */ /* 0x000fe80000100800 */
[----:B------:R-:W-:Y:S04]  /*28ee0*/  STL [R1+0xc38], R2 ;  /* 0x000c380201007387 */ /* 0x000fe80000100800 */
[----:B------:R-:W-:Y:S04]  /*28ef0*/  STL [R1+0xc0c], R3 ;  /* 0x000c0c0301007387 */ /* 0x000fe80000100800 */
[----:B------:R-:W-:Y:S04]  /*28f00*/  STL [R1+0xc30], R4 ;  /* 0x000c300401007387 */ /* 0x000fe80000100800 */
[----:B------:R-:W-:Y:S01]  /*28f10*/  STL [R1+0xc04], R5 ;  /* 0x000c040501007387 */ /* 0x000fe20000100800 */
[----:B------:R-:W-:-:S03]  /*28f20*/  IADD3.X R10, R10, UR15, RZ, P2, !PT ;  /* 0x0000000f0a0a7c10 */ /* 0x000fc600097fe4ff */
[----:B------:R-:W-:Y:S01]  /*28f30*/  STL [R1+0xc28], R6 ;  /* 0x000c280601007387 */ /* 0x000fe20000100800 */
[----:B------:R-:W-:-:S03]  /*28f40*/  IADD3 R11, P2, R11, UR11, RZ ;  /* 0x0000000b0b0b7c10 */ /* 0x000fc6000ff5e0ff */
        /* <DEDUP_REMOVED lines=19> */
[----:B0-----:R-:W2:Y:S01]  /*29080*/  LDL.LU R12, [R1+0xba4] ;  /* 0x000ba400010c7983 */ /* 0x001ea20000300800 */
[----:B------:R-:W-:-:S02]  /*29090*/  IADD3.X R18, R18, UR15, RZ, P3, !PT ;  /* 0x0000000f12127c10 */ /* 0x000fc40009ffe4ff */
[----:B------:R-:W-:-:S03]  /*290a0*/  IADD3 R19, P3, R19, UR11, RZ ;  /* 0x0000000b13137c10 */ /* 0x000fc6000ff7e0ff */
[----:B------:R-:W-:Y:S04]  /*290b0*/  STL [R1+0xbe0], R18 ;  /* 0x000be01201007387 */ /* 0x000fe80000100800 */
[----:B--2---:R0:W-:Y:S04]  /*290c0*/  STL [R1+0x17b0], R12 ;  /* 0x0017b00c01007387 */ /* 0x0041e80000100800 */
[----:B------:R-:W-:Y:S04]  /*290d0*/  STL [R1+0xbb4], R19 ;  /* 0x000bb41301007387 */ /* 0x000fe80000100800 */
[----:B0-----:R-:W2:Y:S01]  /*290e0*/  LDL.LU R12, [R1+0xbd0] ;  /* 0x000bd000010c7983 */ /* 0x001ea20000300800 */
[----:B------:R-:W-:-:S05]  /*290f0*/  IADD3.X R0, R0, UR15, RZ, P4, !PT ;  /* 0x0000000f00007c10 */ /* 0x000fca000a7fe4ff */
[----:B------:R-:W-:Y:S04]  /*29100*/  STL [R1+0xbd8], R0 ;  /* 0x000bd80001007387 */ /* 0x000fe80000100800 */
[----:B--2---:R0:W-:Y:S04]  /*29110*/  STL [R1+0x17b4], R12 ;  /* 0x0017b40c01007387 */ /* 0x0041e80000100800 */
        /* <DEDUP_REMOVED lines=28> */
[----:B------:R-:W4:Y:S01]  /*292e0*/  LDL.LU R0, [R1+0xb34] ;  /* 0x000b340001007983 */ /* 0x000f220000300800 */
[----:B--2---:R-:W-:-:S05]  /*292f0*/  IADD3 R12, P4, R12, UR11, RZ ;  /* 0x0000000b0c0c7c10 */ /* 0x004fca000ff9e0ff */
[----:B------:R0:W-:Y:S04]  /*29300*/  STL [R1+0xbac], R12 ;  /* 0x000bac0c01007387 */ /* 0x0001e80000100800 */
[----:B0-----:R-:W2:Y:S02]  /*29310*/  LDL.LU R12, [R1+0x17b4] ;  /* 0x0017b400010c7983 */ /* 0x001ea40000300800 */
[----:B--2---:R-:W-:-:S05]  /*29320*/  IADD3.X R12, R12, UR15, RZ, P5, !PT ;  /* 0x0000000f0c0c7c10 */ /* 0x004fca000affe4ff */
[----:B------:R0:W-:Y:S04]  /*29330*/  STL [R1+0xbd0], R12 ;  /* 0x000bd00c01007387 */ /* 0x0001e80000100800 */
[----:B0-----:R-:W2:Y:S01]  /*29340*/  LDL.LU R12, [R1+0x17b0] ;  /* 0x0017b000010c7983 */ /* 0x001ea20000300800 */
[----:B---3--:R-:W-:Y:S02]  /*29350*/  IADD3.X R13, R13, UR15, RZ, P6, !PT ;  /* 0x0000000f0d0d7c10 */ /* 0x008fe4000b7fe4ff */
[----:B----4-:R-:W-:Y:S02]  /*29360*/  IADD3 R14, P6, R14, UR11, RZ ;  /* 0x0000000b0e0e7c10 */ /* 0x010fe4000ffde0ff */
        /* <DEDUP_REMOVED lines=19> */
[----:B--2---:R-:W-:-:S05]  /*294a0*/  IADD3 R12, P5, R12, UR11, RZ ;  /* 0x0000000b0c0c7c10 */ /* 0x004fca000ffbe0ff */
[----:B------:R0:W-:Y:S04]  /*294b0*/  STL [R1+0xba4], R12 ;  /* 0x000ba40c01007387 */ /* 0x0001e80000100800 */
        /* <DEDUP_REMOVED lines=29> */
[----:B0-----:R-:W2:Y:S01]  /*29690*/  LDL.LU R12, [R1+0xb50] ;  /* 0x000b5000010c7983 */ /* 0x001ea20000300800 */
[----:B------:R-:W-:-:S02]  /*296a0*/  IADD3 R18, P6, R18, UR11, RZ ;  /* 0x0000000b12127c10 */ /* 0x000fc4000ffde0ff */
[----:B------:R-:W-:-:S03]  /*296b0*/  IADD3.X R19, R19, UR15, RZ, P1, !PT ;  /* 0x0000000f13137c10 */ /* 0x000fc60008ffe4ff */
[----:B------:R-:W-:Y:S04]  /*296c0*/  STL [R1+0xb3c], R18 ;  /* 0x000b3c1201007387 */ /* 0x000fe80000100800 */
[----:B--2---:R0:W-:Y:S04]  /*296d0*/  STL [R1+0x17a8], R12 ;  /* 0x0017a80c01007387 */ /* 0x0041e80000100800 */
[----:B------:R-:W-:Y:S04]  /*296e0*/  STL [R1+0xb60], R19 ;  /* 0x000b601301007387 */ /* 0x000fe80000100800 */
[----:B0-----:R-:W2:Y:S01]  /*296f0*/  LDL.LU R12, [R1+0xb2c] ;  /* 0x000b2c00010c7983 */ /* 0x001ea20000300800 */
[----:B------:R-:W-:-:S05]  /*29700*/  IADD3 R0, P1, R0, UR11, RZ ;  /* 0x0000000b00007c10 */ /* 0x000fca000ff3e0ff */
[----:B------:R-:W-:Y:S04]  /*29710*/  STL [R1+0xb34], R0 ;  /* 0x000b340001007387 */ /* 0x000fe80000100800 */
        /* <DEDUP_REMOVED lines=833> */
[----:B------:R-:W-:-:S02]  /*2cb30*/  IADD3.X R18, R18, UR12, RZ, P2, !PT ;  /* 0x0000000c12127c10 */ /* 0x000fc400097fe4ff */
[----:B--2---:R-:W-:Y:S02]  /*2cb40*/  IADD3.X R12, R12, UR12, RZ, P1, !PT ;  /* 0x0000000c0c0c7c10 */ /* 0x004fe40008ffe4ff */
        /* <DEDUP_REMOVED lines=31> */
[----:B------:R0:W-:Y:S04]  /*2cd40*/  STL [R1+0xc90], R0 ;  /* 0x000c900001007387 */ /* 0x0001e80000100800 */
[----:B------:R-:W-:Y:S04]  /*2cd50*/  STL [R1+0xc94], R18 ;  /* 0x000c941201007387 */ /* 0x000fe80000100800 */
[----:B0-----:R-:W2:Y:S01]  /*2cd60*/  LDL.LU R0, [R1+0x1014] ;  /* 0x0010140001007983 */ /* 0x001ea20000300800 */
[----:B------:R-:W-:-:S05]  /*2cd70*/  IADD3 R19, P2, R19, UR8, RZ ;  /* 0x0000000813137c10 */ /* 0x000fca000ff5e0ff */
[----:B------:R-:W-:Y:S04]  /*2cd80*/  STL [R1+0x1004], R19 ;  /* 0x0010041301007387 */ /* 0x000fe80000100800 */
[----:B--2---:R0:W-:Y:S04]  /*2cd90*/  STL [R1+0x1760], R0 ;  /* 0x0017600001007387 */ /* 0x0041e80000100800 */
[----:B0-----:R-:W2:Y:S04]  /*2cda0*/  LDL.LU R0, [R1+0xc8c] ;  /* 0x000c8c0001007983 */ /* 0x001ea80000300800 */
        /* <DEDUP_REMOVED lines=58> */
[----:B------:R-:W-:Y:S02]  /*2d150*/  IADD3.X R17, R17, UR12, RZ, P1, !PT ;  /* 0x0000000c11117c10 */ /* 0x000fe40008ffe4ff */
[----:B------:R-:W-:Y:S02]  /*2d160*/  IADD3.X R19, R19, UR12, RZ, P3, !PT ;  /* 0x0000000c13137c10 */ /* 0x000fe40009ffe4ff */
[----:B------:R-:W-:Y:S02]  /*2d170*/  IADD3.X R18, R18, UR12, RZ, P2, !PT ;  /* 0x0000000c12127c10 */ /* 0x000fe400097fe4ff */
[----:B--2---:R-:W-:-:S05]  /*2d180*/  IADD3 R0, P4, R0, UR8, RZ ;  /* 0x0000000800007c10 */ /* 0x004fca000ff9e0ff */
[----:B------:R0:W-:Y:S01]  /*2d190*/  STL [R1+0x1014], R0 ;  /* 0x0010140001007387 */ /* 0x0001e20000100800 */
[----:B------:R-:W-:Y:S02]  /*2d1a0*/  IADD3.X R8, R8, UR12, RZ, P4, !PT ;  /* 0x0000000c08087c10 */ /* 0x000fe4000a7fe4ff */
[----:B------:R-:W-:Y:S01]  /*2d1b0*/  IADD3 R9, P4, R9, UR8, RZ ;  /* 0x0000000809097c10 */ /* 0x000fe2000ff9e0ff */
[----:B0-----:R1:W5:Y:S04]  /*2d1c0*/  LDL.LU R0, [R1+0x175c] ;  /* 0x00175c0001007983 */ /* 0x0013680000300800 */
[----:B------:R1:W-:Y:S04]  /*2d1d0*/  STL [R1+0xc88], R12 ;  /* 0x000c880c01007387 */ /* 0x0003e80000100800 */
        /* <DEDUP_REMOVED lines=16> */
[----:B------:R1:W-:Y:S01]  /*2d2e0*/  STL [R1+0x1048], R23 ;  /* 0x0010481701007387 */ /* 0x0003e20000100800 */
[----:B------:R-:W-:-:S03]  /*2d2f0*/  IADD3.X R28, R28, UR12, RZ, P4, !PT ;  /* 0x0000000c1c1c7c10 */ /* 0x000fc6000a7fe4ff */
        /* <DEDUP_REMOVED lines=10> */
[----:B------:R-:W-:Y:S05]  /*2d3a0*/  @P0 BRA `(.L_x_1) ;  /* 0xfffffe4800f80947 */ /* 0x000fea000383ffff */
.L_x_0:
[----:B-1----:R-:W3:Y:S01]  /*2d3b0*/  LDL.LU R27, [R1+0x160] ;  /* 0x00016000011b7983 */ /* 0x002ee20000300800 */
[----:B------:R-:W-:Y:S01]  /*2d3c0*/  ULDC UR8, c[0x0][0x22c] ;  /* 0x00008b0000087ab9 */ /* 0x000fe20000000800 */
[----:B------:R-:W-:Y:S01]  /*2d3d0*/  ULDC.64 UR60, c[0x0][0x228] ;  /* 0x00008a00003c7ab9 */ /* 0x000fe20000000a00 */
[----:B------:R-:W-:Y:S01]  /*2d3e0*/  ULDC UR9, c[0x0][0x248] ;  /* 0x0000920000097ab9 */ /* 0x000fe20000000800 */
        /* <DEDUP_REMOVED lines=50> */
[----:B---3--:R0:W-:Y:S04]  /*2d710*/  STL [R1+0x2998], R27 ;  /* 0x0029981b01007387 */ /* 0x0081e80000100800 */
[----:B0-----:R-:W3:Y:S04]  /*2d720*/  LDL.LU R27, [R1+0xe0] ;  /* 0x0000e000011b7983 */ /* 0x001ee80000300800 */
[----:B------:R-:W4:Y:S04]  /*2d730*/  LDL.LU R24, [R1+0x164] ;  /* 0x0001640001187983 */ /* 0x000f280000300800 */
[----:B--2---:R-:W2:Y:S04]  /*2d740*/  LDL.LU R15, [R1+0x168] ;  /* 0x00016800010f7983 */ /* 0x004ea80000300800 */
[----:B------:R-:W2:Y:S04]  /*2d750*/  LDL.LU R14, [R1+0x16c] ;  /* 0x00016c00010e7983 */ /* 0x000ea80000300800 */
        /* <DEDUP_REMOVED lines=10> */
[----:B------:R0:W-:Y:S04]  /*2d800*/  STL [R1+0x1834], R18 ;  /* 0x0018341201007387 */ /* 0x0001e80000100800 */
[----:B0-----:R-:W2:Y:S04]  /*2d810*/  LDL.LU R18, [R1+0x14c] ;  /* 0x00014c0001127983 */ /* 0x001ea80000300800 */
[----:B------:R0:W-:Y:S04]  /*2d820*/  STL [R1+0x1830], R22 ;  /* 0x0018301601007387 */ /* 0x0001e80000100800 */
[----:B0-----:R-:W2:Y:S04]  /*2d830*/  LDL.LU R22, [R1+0x148] ;  /* 0x0001480001167983 */ /* 0x001ea80000300800 */
[----:B------:R0:W-:Y:S04]  /*2d840*/  STL [R1+0x182c], R17 ;  /* 0x00182c1101007387 */ /* 0x0001e80000100800 */
[----:B0-----:R-:W4:Y:S04]  /*2d850*/  LDL.LU R17, [R1+0x144] ;  /* 0x0001440001117983 */ /* 0x001f280000300800 */
[----:B------:R0:W-:Y:S04]  /*2d860*/  STL [R1+0x1828], R26 ;  /* 0x0018281a01007387 */ /* 0x0001e80000100800 */
[----:B0-----:R-:W4:Y:S04]  /*2d870*/  LDL.LU R26, [R1+0x140] ;  /* 0x00014000011a7983 */ /* 0x001f280000300800 */
        /* <DEDUP_REMOVED lines=14> */
[----:B-----5:R0:W-:Y:S04]  /*2d960*/  STL [R1+0x17bc], R0 ;  /* 0x0017bc0001007387 */ /* 0x0201e80000100800 */
[----:B0-----:R-:W4:Y:S04]  /*2d970*/  LDL.LU R0, [R1+0x100] ;  /* 0x0001000001007983 */ /* 0x001f280000300800 */
[----:B------:R0:W-:Y:S04]  /*2d980*/  STL [R1+0x17b8], R2 ;  /* 0x0017b80201007387 */ /* 0x0001e80000100800 */
[----:B0-----:R-:W2:Y:S04]  /*2d990*/  LDL.LU R2, [R1+0xec] ;  /* 0x0000ec0001027983 */ /* 0x001ea80000300800 */
[----:B------:R0:W-:Y:S04]  /*2d9a0*/  STL [R1+0x17b4], R3 ;  /* 0x0017b40301007387 */ /* 0x0001e80000100800 */
[----:B0-----:R-:W2:Y:S04]  /*2d9b0*/  LDL.LU R3, [R1+0xe8] ;  /* 0x0000e80001037983 */ /* 0x001ea80000300800 */
[----:B------:R0:W-:Y:S04]  /*2d9c0*/  STL [R1+0x17b0], R16 ;  /* 0x0017b01001007387 */ /* 0x0001e80000100800 */
[----:B0-----:R-:W3:Y:S02]  /*2d9d0*/  LDL.LU R16, [R1+0xe4] ;  /* 0x0000e40001107983 */ /* 0x001ee40000300800 */
[----:B---3--:R-:W-:-:S02]  /*2d9e0*/  F2FP.SATFINITE.E5M2.F32.PACK_AB_MERGE_C R16, R16, R27, RZ ;  /* 0x0000001b1010723e */ /* 0x008fc400048060ff */
[----:B------:R-:W3:Y:S01]  /*2d9f0*/  LDL.LU R27, [R1+0x2998] ;  /* 0x00299800011b7983 */ /* 0x000ee20000300800 */
[----:B--2---:R-:W-:Y:S02]  /*2da00*/  F2FP.SATFINITE.E5M2.F32.PACK_AB_MERGE_C R2, R2, R3, RZ ;  /* 0x000000030202723e */ /* 0x004fe400048060ff */
[----:B----4-:R-:W-:Y:S01]  /*2da10*/  F2FP.SATFINITE.E5M2.F32.PACK_AB_MERGE_C R0, R20, R0, RZ ;  /* 0x000000001400723e */ /* 0x010fe200048060ff */
[----:B------:R-:W-:Y:S01]  /*2da20*/  STL [R1+0x8e0], R16 ;  /* 0x0008e01001007387 */ /* 0x000fe20000100800 */
[----:B------:R-:W-:-:S03]  /*2da30*/  F2FP.SATFINITE.E5M2.F32.PACK_AB_MERGE_C R3, R21, R19, RZ ;  /* 0x000000131503723e */ /* 0x000fc600048060ff */
[----:B------:R0:W-:Y:S04]  /*2da40*/  STL [R1+0x8dc], R2 ;  /* 0x0008dc0201007387 */ /* 0x0001e80000100800 */
[----:B------:R1:W-:Y:S04]  /*2da50*/  STL [R1+0x8e4], R0 ;  /* 0x0008e40001007387 */ /* 0x0003e80000100800 */
[----:B------:R2:W-:Y:S01]  /*2da60*/  STL [R1+0x8f0], R3 ;  /* 0x0008f00301007387 */ /* 0x0005e20000100800 */
[----:B0-----:R-:W-:Y:S02]  /*2da70*/  F2FP.SATFINITE.E5M2.F32.PACK_AB_MERGE_C R2, R28, R29, RZ ;  /* 0x0000001d1c02723e */ /* 0x001fe400048060ff */
[----:B-1----:R-:W-:-:S03]  /*2da80*/  F2FP.SATFINITE.E5M2.F32.PACK_AB_MERGE_C R0, R23, R25, RZ ;  /* 0x000000191700723e */ /* 0x002fc600048060ff */
[----:B------:R0:W-:Y:S01]  /*2da90*/  STL [R1+0x8f8], R2 ;  /* 0x0008f80201007387 */ /* 0x0001e20000100800 */
[----:B--2---:R-:W-:-:S03]  /*2daa0*/  F2FP.SATFINITE.E5M2.F32.PACK_AB_MERGE_C R3, R17, R26, RZ ;  /* 0x0000001a1103723e */ /* 0x004fc600048060ff */
[----:B------:R-:W-:Y:S04]  /*2dab0*/  STL [R1+0x8f4], R0 ;  /* 0x0008f40001007387 */ /* 0x000fe80000100800 */
[----:B------:R1:W-:Y:S01]  /*2dac0*/  STL [R1+0x908], R3 ;  /* 0x0009080301007387 */ /* 0x0003e20000100800 */
[----:B0-----:R-:W-:-:S05]  /*2dad0*/  F2FP.SATFINITE.E5M2.F32.PACK_AB_MERGE_C R2, R18, R22, RZ ;  /* 0x000000161202723e */ /* 0x001fca00048060ff */
[----:B------:R0:W-:Y:S01]  /*2dae0*/  STL [R1+0x90c], R2 ;  /* 0x00090c0201007387 */ /* 0x0001e20000100800 */
[----:B-1----:R-:W-:Y:S02]  /*2daf0*/  F2FP.SATFINITE.E5M2.F32.PACK_AB_MERGE_C R3, R14, R15, RZ ;  /* 0x0000000f0e03723e */ /* 0x002fe400048060ff */
[----:B0-----:R-:W-:Y:S02]  /*2db00*/  F2FP.SATFINITE.E5M2.F32.PACK_AB_MERGE_C R2, R12, R13, RZ ;  /* 0x0000000d0c02723e */ /* 0x001fe400048060ff */
[----:B---3--:R-:W-:-:S05]  /*2db10*/  F2FP.SATFINITE.E5M2.F32.PACK_AB_MERGE_C R0, R24, R27, RZ ;  /* 0x0000001b1800723e */ /* 0x008fca00048060ff */
        /* <DEDUP_REMOVED lines=8> */
[----:B------:R-:W2:Y:S01]  /*2dba0*/  LDL R16, [R1+0x894] ;  /* 0x0008940001107983 */ /* 0x000ea20000100800 */
[----:B0-----:R-:W-:-:S03]  /*2dbb0*/  F2FP.SATFINITE.E5M2.F32.PACK_AB_MERGE_C R0, R4, R5, RZ ;  /* 0x000000050400723e */ /* 0x001fc600048060ff */
[----:B------:R-:W-:Y:S04]  /*2dbc0*/  STL [R1+0x910], R2 ;  /* 0x0009100201007387 */ /* 0x000fe80000100800 */
[----:B--2---:R0:W-:Y:S04]  /*2dbd0*/  STL [R1+0x2930], R16 ;  /* 0x0029301001007387 */ /* 0x0041e80000100800 */
[----:B------:R-:W-:Y:S04]  /*2dbe0*/  STL [R1+0x900], R0 ;  /* 0x0009000001007387 */ /* 0x000fe80000100800 */
[----:B0-----:R-:W2:Y:S04]  /*2dbf0*/  LDL.LU R16, [R1+0x8ac] ;  /* 0x0008ac0001107983 */ /* 0x001ea80000300800 */
[----:B--2---:R0:W-:Y:S04]  /*2dc00*/  STL [R1+0x2938], R16 ;  /* 0x0029381001007387 */ /* 0x0041e80000100800 */
        /* <DEDUP_REMOVED lines=23> */
[----:B------:R-:W3:Y:S04]  /*2dd80*/  LDL.LU R3, [R1+0x898] ;  /* 0x0008980001037983 */ /* 0x000ee80000300800 */
[----:B---3--:R0:W-:Y:S04]  /*2dd90*/  STL [R1+0x292c], R3 ;  /* 0x00292c0301007387 */ /* 0x0081e80000100800 */
[----:B0-----:R-:W3:Y:S04]  /*2dda0*/  LDL.LU R3, [R1+0x890] ;  /* 0x0008900001037983 */ /* 0x001ee80000300800 */
        /* <DEDUP_REMOVED lines=25> */
[----:B0-----:R-:W2:Y:S04]  /*2df40*/  LDL.LU R3, [R1+0x1c8] ;  /* 0x0001c80001037983 */ /* 0x001ea80000300800 */
[----:B------:R-:W3:Y:S04]  /*2df50*/  LDL.LU R2, [R1+0x89c] ;  /* 0x00089c0001027983 */ /* 0x000ee80000300800 */
[----:B------:R-:W4:Y:S04]  /*2df60*/  LDL.LU R0, [R1+0x7c0] ;  /* 0x0007c00001007983 */ /* 0x000f280000300800 */
[----:B------:R-:W4:Y:S04]  /*2df70*/  LDL.LU R10, [R1+0x7c4] ;  /* 0x0007c400010a7983 */ /* 0x000f280000300800 */
[----:B------:R-:W3:Y:S04]  /*2df80*/  LDL.LU R20, [R1+0x7c8] ;  /* 0x0007c80001147983 */ /* 0x000ee80000300800 */
[----:B------:R-:W3:Y:S04]  /*2df90*/  LDL.LU R19, [R1+0x7cc] ;  /* 0x0007cc0001137983 */ /* 0x000ee80000300800 */
[----:B------:R-:W3:Y:S04]  /*2dfa0*/  LDL.LU R21, [R1+0x7b0] ;  /* 0x0007b00001157983 */ /* 0x000ee80000300800 */
[----:B------:R-:W3:Y:S04]  /*2dfb0*/  LDL R26, [R1+0x7b4] ;  /* 0x0007b400011a7983 */ /* 0x000ee80000100800 */
        /* <DEDUP_REMOVED lines=20> */
[----:B--2---:R-:W-:-:S03]  /*2e100*/  F2FP.SATFINITE.E5M2.F32.PACK_AB_MERGE_C R16, R16, R3, RZ ;  /* 0x000000031010723e */ /* 0x004fc600048060ff */
[----:B------:R-:W2:Y:S04]  /*2e110*/  LDL.LU R3, [R1+0x2994] ;  /* 0x0029940001037983 */ /* 0x000ea80000300800 */
[----:B------:R0:W-:Y:S04]  /*2e120*/  STL [R1+0x8fc], R16 ;  /* 0x0008fc1001007387 */ /* 0x0001e80000100800 */
[----:B0-----:R-:W2:Y:S02]  /*2e130*/  LDL.LU R16, [R1+0x2990] ;  /* 0x0029900001107983 */ /* 0x001ea40000300800 */
[----:B--2---:R-:W-:-:S02]  /*2e140*/  F2FP.SATFINITE.E5M2.F32.PACK_AB_MERGE_C R16, R16, R3, RZ ;  /* 0x000000031010723e */ /* 0x004fc400048060ff */
        /* <DEDUP_REMOVED lines=48> */
[----:B------:R-:W2:Y:S01]  /*2e450*/  LDL.LU R3, [R1+0x292c] ;  /* 0x00292c0001037983 */ /* 0x000ea20000300800 */
[----:B----4-:R-:W-:Y:S02]  /*2e460*/  F2FP.SATFINITE.E5M2.F32.PACK_AB_MERGE_C R10, R10, R0, RZ ;  /* 0x000000000a0a723e */ /* 0x010fe400048060ff */
[----:B---3--:R-:W-:Y:S01]  /*2e470*/  F2FP.SATFINITE.E5M2.F32.PACK_AB_MERGE_C R26, R26, R21, RZ ;  /* 0x000000151a1a723e */ /* 0x008fe200048060ff */
[----:B------:R-:W-:Y:S01]  /*2e480*/  STL [R1+0x1e0], R16 ;  /* 0x0001e01001007387 */ /* 0x000fe20000100800 */
[----:B------:R-:W-:Y:S02]  /*2e490*/  F2FP.SATFINITE.E5M2.F32.PACK_AB_MERGE_C R0, R19, R20, RZ ;  /* 0x000000141300723e */ /* 0x000fe400048060ff */
[----:B------:R-:W-:Y:S01]  /*2e4a0*/  F2FP.SATFINITE.E5M2.F32.PACK_AB_MERGE_C R25, R25, R29, RZ ;  /* 0x0000001d1919723e */ /* 0x000fe200048060ff */
[----:B------:R-:W-:Y:S01]  /*2e4b0*/  STL [R1+0x2620], R10 ;  /* 0x0026200a01007387 */ /* 0x000fe20000100800 */
[----:B--2---:R-:W-:Y:S02]  /*2e4c0*/  F2FP.SATFINITE.E5M2.F32.PACK_AB_MERGE_C R2, R2, R3, RZ ;  /* 0x000000030202723e */ /* 0x004fe400048060ff */
[----:B------:R-:W-:-:S03]  /*2e4d0*/  F2FP.SATFINITE.E5M2.F32.PACK_AB_MERGE_C R3, R23, R28, RZ ;  /* 0x0000001c1703723e */ /* 0x000fc600048060ff */
[----:B------:R0:W-:Y:S04]  /*2e4e0*/  STL [R1+0x1cc], R2 ;  /* 0x0001cc0201007387 */ /* 0x0001e80000100800 */
[----:B------:R-:W-:Y:S04]  /*2e4f0*/  STL [R1+0x25d4], R26 ;  /* 0x0025d41a01007387 */ /* 0x000fe80000100800 */
[----:B------:R1:W-:Y:S01]  /*2e500*/  STL [R1+0x1a8], R0 ;  /* 0x0001a80001007387 */ /* 0x0003e20000100800 */
[----:B0-----:R-:W-:-:S03]  /*2e510*/  F2FP.SATFINITE.E5M2.F32.PACK_AB_MERGE_C R2, R22, R17, RZ ;  /* 0x000000111602723e */ /* 0x001fc600048060ff */
[----:B------:R-:W-:Y:S04]  /*2e520*/  STL [R1+0x25d8], R25 ;  /* 0x0025d81901007387 */ /* 0x000fe80000100800 */
[----:B------:R0:W-:Y:S01]  /*2e530*/  STL [R1+0x7a4], R3 ;  /* 0x0007a40301007387 */ /* 0x0001e20000100800 */
[----:B-1----:R-:W-:-:S03]  /*2e540*/  F2FP.SATFINITE.E5M2.F32.PACK_AB_MERGE_C R0, R27, R18, RZ ;  /* 0x000000121b00723e */ /* 0x002fc600048060ff */
[----:B------:R1:W-:Y:S01]  /*2e550*/  STL [R1+0x7a0], R2 ;  /* 0x0007a00201007387 */ /* 0x0003e20000100800 */
[----:B0-----:R-:W-:-:S03]  /*2e560*/  F2FP.SATFINITE.E5M2.F32.PACK_AB_MERGE_C R3, R15, R24, RZ ;  /* 0x000000180f03723e */ /* 0x001fc600048060ff */
[----:B------:R0:W-:Y:S01]  /*2e570*/  STL [R1+0x794], R0 ;  /* 0x0007940001007387 */ /* 0x0001e20000100800 */
[----:B-1----:R-:W-:-:S03]  /*2e580*/  F2FP.SATFINITE.E5M2.F32.PACK_AB_MERGE_C R2, R13, R14, RZ ;  /* 0x0000000e0d02723e */ /* 0x002fc600048060ff */
[----:B------:R1:W-:Y:S01]  /*2e590*/  STL [R1+0x790], R3 ;  /* 0x0007900301007387 */ /* 0x0003e20000100800 */
[----:B0-----:R-:W-:-:S03]  /*2e5a0*/  F2FP.SATFINITE.E5M2.F32.PACK_AB_MERGE_C R0, R11, R12, RZ ;  /* 0x0000000c0b00723e */ /* 0x001fc600048060ff */
[----:B------:R0:W-:Y:S01]  /*2e5b0*/  STL [R1+0x780], R2 ;  /* 0x0007800201007387 */ /* 0x0001e20000100800 */
[----:B-1----:R-:W-:-:S03]  /*2e5c0*/  F2FP.SATFINITE.E5M2.F32.PACK_AB_MERGE_C R3, R8, R9, RZ ;  /* 0x000000090803723e */ /* 0x002fc600048060ff */
[----:B------:R1:W-:Y:S04]  /*2e5d0*/  STL [R1+0x784], R0 ;  /* 0x0007840001007387 */ /* 0x0003e80000100800 */
[----:B------:R-:W-:Y:S04]  /*2e5e0*/  STL [R1+0x770], R3 ;  /* 0x0007700301007387 */ /* 0x000fe80000100800 */
[----:B------:R-:W2:Y:S01]  /*2e5f0*/  LDL.LU R25, [R1+0x884] ;  /* 0x0008840001197983 */ /* 0x000ea20000300800 */
[----:B0-----:R-:W-:Y:S02]  /*2e600*/  F2FP.SATFINITE.E5M2.F32.PACK_AB_MERGE_C R2, R6, R7, RZ ;  /* 0x000000070602723e */ /* 0x001fe400048060ff */
[----:B-1----:R-:W-:-:S03]  /*2e610*/  F2FP.SATFINITE.E5M2.F32.PACK_AB_MERGE_C R0, R4, R5, RZ ;  /* 0x000000050400723e */ /* 0x002fc600048060ff */
[----:B------:R-:W-:Y:S04]  /*2e620*/  STL [R1+0x774], R2 ;  /* 0x0007740201007387 */ /* 0x000fe80000100800 */
[----:B--2---:R0:W-:Y:S04]  /*2e630*/  STL [R1+0x28b4], R25 ;  /* 0x0028b41901007387 */ /* 0x0041e80000100800 */
[----:B------:R-:W-:Y:S04]  /*2e640*/  STL [R1+0x764], R0 ;  /* 0x0007640001007387 */ /* 0x000fe80000100800 */
[----:B0-----:R-:W2:Y:S04]  /*2e650*/  LDL R25, [R1+0x6fc] ;  /* 0x0006fc0001197983 */ /* 0x001ea80000100800 */
        /* <DEDUP_REMOVED lines=63> */
[----:B------:R-:W4:Y:S04]  /*2ea50*/  LDL R16, [R1+0x874] ;  /* 0x0008740001107983 */ /* 0x000f280000100800 */
        /* <DEDUP_REMOVED lines=87> */
[----:B---3--:R-:W-:Y:S02]  /*2efd0*/  F2FP.SATFINITE.E5M2.F32.PACK_AB_MERGE_C R3, R2, R3, RZ ;  /* 0x000000030203723e */ /* 0x008fe400048060ff */
[----:B------:R-:W-:Y:S02]  /*2efe0*/  F2FP.SATFINITE.E5M2.F32.PACK_AB_MERGE_C R2, R20, R0, RZ ;  /* 0x000000001402723e */ /* 0x000fe400048060ff */
[----:B------:R-:W-:Y:S02]  /*2eff0*/  F2FP.SATFINITE.E5M2.F32.PACK_AB_MERGE_C R0, R21, R19, RZ ;  /* 0x000000131500723e */ /* 0x000fe400048060ff */
[----:B--2---:R-:W-:-:S05]  /*2f000*/  F2FP.SATFINITE.E5M2.F32.PACK_AB_MERGE_C R18, R18, R26, RZ ;  /* 0x0000001a1212723e */ /* 0x004fca00048060ff */
[----:B------:R-:W-:Y:S04]  /*2f010*/  STL [R1+0x1838], R18 ;  /* 0x0018381201007387 */ /* 0x000fe80000100800 */
[----:B------:R-:W-:Y:S04]  /*2f020*/  STL [R1+0x1c8], R25 ;  /* 0x0001c81901007387 */ /* 0x000fe80000100800 */
[----:B------:R-:W-:Y:S04]  /*2f030*/  STL [R1+0x128], R10 ;  /* 0x0001280a01007387 */ /* 0x000fe80000100800 */
[----:B------:R0:W-:Y:S04]  /*2f040*/  STL [R1+0x124], R3 ;  /* 0x0001240301007387 */ /* 0x0001e80000100800 */
        /* <DEDUP_REMOVED lines=9> */
[----:B------:R2:W-:Y:S01]  /*2f0e0*/  STL [R1+0x6c0], R3 ;  /* 0x0006c00301007387 */ /* 0x0005e20000100800 */
[----:B0-----:R-:W-:Y:S02]  /*2f0f0*/  F2FP.SATFINITE.E5M2.F32.PACK_AB_MERGE_C R2, R13, R14, RZ ;  /* 0x0000000e0d02723e */ /* 0x001fe400048060ff */
[----:B-1----:R-:W-:-:S03]  /*2f100*/  F2FP.SATFINITE.E5M2.F32.PACK_AB_MERGE_C R0, R11, R12, RZ ;  /* 0x0000000c0b00723e */ /* 0x002fc600048060ff */
[----:B------:R0:W-:Y:S01]  /*2f110*/  STL [R1+0x6b0], R2 ;  /* 0x0006b00201007387 */ /* 0x0001e20000100800 */
[----:B--2---:R-:W-:-:S03]  /*2f120*/  F2FP.SATFINITE.E5M2.F32.PACK_AB_MERGE_C R3, R8, R9, RZ ;  /* 0x000000090803723e */ /* 0x004fc600048060ff */
        /* <DEDUP_REMOVED lines=151> */
[----:B----4-:R-:W-:-:S03]  /*2faa0*/  F2FP.SATFINITE.E5M2.F32.PACK_AB_MERGE_C R10, R16, R10, RZ ;  /* 0x0000000a100a723e */ /* 0x010fc600048060ff */
[----:B------:R2:W-:Y:S01]  /*2fab0*/  STL [R1+0x1c0], R18 ;  /* 0x0001c01201007387 */ /* 0x0005e20000100800 */
[----:B---3--:R-:W-:Y:S02]  /*2fac0*/  F2FP.SATFINITE.E5M2.F32.PACK_AB_MERGE_C R2, R2, R3, RZ ;  /* 0x000000030202723e */ /* 0x008fe400048060ff */
[----:B------:R-:W-:Y:S02]  /*2fad0*/  F2FP.SATFINITE.E5M2.F32.PACK_AB_MERGE_C R11, R11, R19, RZ ;  /* 0x000000130b0b723e */ /* 0x000fe400048060ff */
[----:B------:R-:W-:Y:S02]  /*2fae0*/  F2FP.SATFINITE.E5M2.F32.PACK_AB_MERGE_C R0, R20, R0, RZ ;  /* 0x000000001400723e */ /* 0x000fe400048060ff */
[----:B------:R-:W-:Y:S02]  /*2faf0*/  F2FP.SATFINITE.E5M2.F32.PACK_AB_MERGE_C R3, R23, R28, RZ ;  /* 0x0000001c1703723e */ /* 0x000fe400048060ff */
[----:B--2---:R-:W-:-:S05]  /*2fb00*/  F2FP.SATFINITE.E5M2.F32.PACK_AB_MERGE_C R18, R26, R25, RZ ;  /* 0x000000191a12723e */ /* 0x004fca00048060ff */
[----:B------:R-:W-:Y:S04]  /*2fb10*/  STL [R1+0x180], R18 ;  /* 0x0001801201007387 */ /* 0x000fe80000100800 */
[----:B------:R-:W-:Y:S04]  /*2fb20*/  STL [R1+0x16c], R10 ;  /* 0x00016c0a01007387 */ /* 0x000fe80000100800 */
[----:B------:R0:W-:Y:S04]  /*2fb30*/  STL [R1+0x104], R2 ;  /* 0x0001040201007387 */ /* 0x0001e80000100800 */
[----:B------:R-:W-:Y:S04]  /*2fb40*/  STL [R1+0x2624], R11 ;  /* 0x0026240b01007387 */ /* 0x000fe80000100800 */
[----:B------:R1:W-:Y:S01]  /*2fb50*/  STL [R1+0x100], R0 ;  /* 0x0001000001007387 */ /* 0x0003e20000100800 */
[----:B------:R-:W-:-:S02]  /*2fb60*/  F2FP.SATFINITE.E5M2.F32.PACK_AB_MERGE_C R25, R14, R15, RZ ;  /* 0x0000000f0e19723e */ /* 0x000fc400048060ff */
[----:B0-----:R-:W-:Y:S02]  /*2fb70*/  F2FP.SATFINITE.E5M2.F32.PACK_AB_MERGE_C R2, R22, R17, RZ ;  /* 0x000000111602723e */ /* 0x001fe400048060ff */
[----:B-1----:R-:W-:-:S05]  /*2fb80*/  F2FP.SATFINITE.E5M2.F32.PACK_AB_MERGE_C R0, R29, R21, RZ ;  /* 0x000000151d00723e */ /* 0x002fca00048060ff */
[----:B------:R0:W-:Y:S04]  /*2fb90*/  STL [R1+0x8c], R0 ;  /* 0x00008c0001007387 */ /* 0x0001e80000100800 */
[----:B------:R1:W-:Y:S01]  /*2fba0*/  STL [R1+0xb4], R3 ;  /* 0x0000b40301007387 */ /* 0x0003e20000100800 */
[----:B0-----:R-:W-:-:S03]  /*2fbb0*/  F2FP.SATFINITE.E5M2.F32.PACK_AB_MERGE_C R0, R24, R27, RZ ;  /* 0x0000001b1800723e */ /* 0x001fc600048060ff */
[----:B------:R-:W-:Y:S04]  /*2fbc0*/  STL [R1+0xb0], R2 ;  /* 0x0000b00201007387 */ /* 0x000fe80000100800 */
[----:B------:R-:W-:Y:S01]  /*2fbd0*/  STL [R1+0x25dc], R25 ;  /* 0x0025dc1901007387 */ /* 0x000fe20000100800 */
[----:B-1----:R-:W-:-:S03]  /*2fbe0*/  F2FP.SATFINITE.E5M2.F32.PACK_AB_MERGE_C R3, R8, R9, RZ ;  /* 0x000000090803723e */ /* 0x002fc600048060ff */
[----:B------:R0:W-:Y:S02]  /*2fbf0*/  STL [R1+0x5f4], R0 ;  /* 0x0005f40001007387 */ /* 0x0001e40000100800 */
[----:B0-----:R-:W-:-:S05]  /*2fc00*/  F2FP.SATFINITE.E5M2.F32.PACK_AB_MERGE_C R0, R12, R13, RZ ;  /* 0x0000000d0c00723e */ /* 0x001fca00048060ff */
[----:B------:R0:W-:Y:S04]  /*2fc10*/  STL [R1+0x5e0], R0 ;  /* 0x0005e00001007387 */ /* 0x0001e80000100800 */
[----:B------:R-:W-:Y:S04]  /*2fc20*/  STL [R1+0x5e4], R3 ;  /* 0x0005e40301007387 */ /* 0x000fe80000100800 */
[----:B------:R-:W2:Y:S01]  /*2fc30*/  LDL.LU R25, [R1+0x56c] ;  /* 0x00056c0001197983 */ /* 0x000ea20000300800 */
[----:B------:R-:W-:Y:S02]  /*2fc40*/  F2FP.SATFINITE.E5M2.F32.PACK_AB_MERGE_C R2, R6, R7, RZ ;  /* 0x000000070602723e */ /* 0x000fe400048060ff */
        /* <DEDUP_REMOVED lines=143> */
[----:B------:R-:W-:Y:S02]  /*30540*/  F2FP.SATFINITE.E5M2.F32.PACK_AB_MERGE_C R0, R19, R20, RZ ;  /* 0x000000141300723e */ /* 0x000fe400048060ff */
[----:B--2---:R-:W-:-:S05]  /*30550*/  F2FP.SATFINITE.E5M2.F32.PACK_AB_MERGE_C R11, R18, R11, RZ ;  /* 0x0000000b120b723e */ /* 0x004fca00048060ff */
[----:B------:R-:W-:Y:S04]  /*30560*/  STL [R1+0x1ac], R11 ;  /* 0x0001ac0b01007387 */ /* 0x000fe80000100800 */
[----:B------:R-:W-:Y:S04]  /*30570*/  STL [R1+0x1210], R10 ;  /* 0x0012100a01007387 */ /* 0x000fe80000100800 */
[----:B------:R0:W-:Y:S04]  /*30580*/  STL [R1+0x168], R3 ;  /* 0x0001680301007387 */ /* 0x0001e80000100800 */
[----:B------:R1:W-:Y:S04]  /*30590*/  STL [R1+0x164], R2 ;  /* 0x0001640201007387 */ /* 0x0003e80000100800 */
[----:B------:R2:W-:Y:S01]  /*305a0*/  STL [R1+0xe4], R0 ;  /* 0x0000e40001007387 */ /* 0x0005e20000100800 */
[----:B0-----:R-:W-:-:S02]  /*305b0*/  F2FP.SATFINITE.E5M2.F32.PACK_AB_MERGE_C R3, R29, R21, RZ ;  /* 0x000000151d03723e */ /* 0x001fc400048060ff */
[----:B-1----:R-:W-:-:S03]  /*305c0*/  F2FP.SATFINITE.E5M2.F32.PACK_AB_MERGE_C R2, R23, R28, RZ ;  /* 0x0000001c1702723e */ /* 0x002fc600048060ff */
[----:B------:R0:W-:Y:S01]  /*305d0*/  STL [R1+0x1218], R3 ;  /* 0x0012180301007387 */ /* 0x0001e20000100800 */
[----:B--2---:R-:W-:-:S03]  /*305e0*/  F2FP.SATFINITE.E5M2.F32.PACK_AB_MERGE_C R0, R22, R17, RZ ;  /* 0x000000111600723e */ /* 0x004fc600048060ff */
[----:B------:R1:W-:Y:S04]  /*305f0*/  STL [R1+0x9c], R2 ;  /* 0x00009c0201007387 */ /* 0x0003e80000100800 */
[----:B------:R2:W-:Y:S01]  /*30600*/  STL [R1+0x98], R0 ;  /* 0x0000980001007387 */ /* 0x0005e20000100800 */
[----:B0-----:R-:W-:Y:S02]  /*30610*/  F2FP.SATFINITE.E5M2.F32.PACK_AB_MERGE_C R3, R24, R27, RZ ;  /* 0x0000001b1803723e */ /* 0x001fe400048060ff */
[----:B------:R-:W-:Y:S02]  /*30620*/  F2FP.SATFINITE.E5M2.F32.PACK_AB_MERGE_C R21, R6, R7, RZ ;  /* 0x000000070615723e */ /* 0x000fe400048060ff */
[----:B-1----:R-:W-:Y:S02]  /*30630*/  F2FP.SATFINITE.E5M2.F32.PACK_AB_MERGE_C R2, R14, R15, RZ ;  /* 0x0000000f0e02723e */ /* 0x002fe400048060ff */
[----:B--2---:R-:W-:-:S02]  /*30640*/  F2FP.SATFINITE.E5M2.F32.PACK_AB_MERGE_C R0, R12, R13, RZ ;  /* 0x0000000d0c00723e */ /* 0x004fc400048060ff */
[----:B------:R-:W-:Y:S01]  /*30650*/  F2FP.SATFINITE.E5M2.F32.PACK_AB_MERGE_C R12, R8, R9, RZ ;  /* 0x00000009080c723e */ /* 0x000fe200048060ff */
[----:B------:R-:W-:Y:S04]  /*30660*/  STL [R1+0x58], R3 ;  /* 0x0000580301007387 */ /* 0x000fe80000100800 */
[----:B------:R-:W-:Y:S04]  /*30670*/  STL [R1+0x2628], R0 ;  /* 0x0026280001007387 */ /* 0x000fe80000100800 */
[----:B------:R-:W-:Y:S04]  /*30680*/  STL [R1+0x1528], R2 ;  /* 0x0015280201007387 */ /* 0x000fe80000100800 */
[----:B------:R-:W-:Y:S04]  /*30690*/  STL [R1+0x262c], R12 ;  /* 0x00262c0c01007387 */ /* 0x000fe80000100800 */
[----:B------:R0:W-:Y:S04]  /*306a0*/  STL [R1+0x25e0], R21 ;  /* 0x0025e01501007387 */ /* 0x0001e80000100800 */
        /* <DEDUP_REMOVED lines=61> */
[----:B0-----:R-:W3:Y:S01]  /*30a80*/  LDL.LU R12, [R1+0x508] ;  /* 0x00050800010c7983 */ /* 0x001ee20000300800 */
[----:B------:R-:W-:-:S03]  /*30a90*/  F2FP.SATFINITE.E5M2.F32.PACK_AB_MERGE_C R20, R4, R5, RZ ;  /* 0x000000050414723e */ /* 0x000fc600048060ff */
[----:B---3--:R0:W-:Y:S04]  /*30aa0*/  STL [R1+0x27cc], R12 ;  /* 0x0027cc0c01007387 */ /* 0x0081e80000100800 */
[----:B0-----:R-:W2:Y:S04]  /*30ab0*/  LDL.LU R12, [R1+0x500] ;  /* 0x00050000010c7983 */ /* 0x001ea80000300800 */
[----:B------:R-:W3:Y:S04]  /*30ac0*/  LDL.LU R0, [R1+0x488] ;  /* 0x0004880001007983 */ /* 0x000ee80000300800 */
        /* <DEDUP_REMOVED lines=18> */
[----:B------:R-:W4:Y:S04]  /*30bf0*/  LDL R13, [R1+0x814] ;  /* 0x00081400010d7983 */ /* 0x000f280000100800 */
[----:B------:R-:W4:Y:S04]  /*30c00*/  LDL.LU R9, [R1+0x818] ;  /* 0x0008180001097983 */ /* 0x000f280000300800 */
[----:B------:R-:W4:Y:S04]  /*30c10*/  LDL.LU R8, [R1+0x81c] ;  /* 0x00081c0001087983 */ /* 0x000f280000300800 */
[----:B------:R-:W4:Y:S04]  /*30c20*/  LDL.LU R7, [R1+0x440] ;  /* 0x0004400001077983 */ /* 0x000f280000300800 */
[----:B------:R-:W4:Y:S04]  /*30c30*/  LDL.LU R6, [R1+0x444] ;  /* 0x0004440001067983 */ /* 0x000f280000300800 */
[----:B------:R-:W4:Y:S04]  /*30c40*/  LDL.LU R5, [R1+0x448] ;  /* 0x0004480001057983 */ /* 0x000f280000300800 */
[----:B------:R-:W4:Y:S04]  /*30c50*/  LDL.LU R4, [R1+0x44c] ;  /* 0x00044c0001047983 */ /* 0x000f280000300800 */
[----:B------:R0:W-:Y:S04]  /*30c60*/  STL [R1+0x25e4], R20 ;  /* 0x0025e41401007387 */ /* 0x0001e80000100800 */
[----:B0-----:R-:W3:Y:S01]  /*30c70*/  LDL.LU R20, [R1+0x49c] ;  /* 0x00049c0001147983 */ /* 0x001ee20000300800 */
        /* <DEDUP_REMOVED lines=59> */
[----:B0-----:R-:W3:Y:S02]  /*31030*/  LDL.LU R21, [R1+0x2758] ;  /* 0x0027580001157983 */ /* 0x001ee40000300800 */
[----:B---3--:R-:W-:-:S02]  /*31040*/  F2FP.SATFINITE.E5M2.F32.PACK_AB_MERGE_C R20, R20, R21, RZ ;  /* 0x000000151414723e */ /* 0x008fc400048060ff */
[----:B------:R-:W2:Y:S04]  /*31050*/  LDL.LU R21, [R1+0x2754] ;  /* 0x0027540001157983 */ /* 0x000ea80000300800 */
[----:B------:R2:W-:Y:S02]  /*31060*/  STL [R1+0x490], R20 ;  /* 0x0004901401007387 */ /* 0x0005e40000100800 */
[----:B--2---:R-:W-:Y:S02]  /*31070*/  F2FP.SATFINITE.E5M2.F32.PACK_AB_MERGE_C R20, R12, R21, RZ ;  /* 0x000000150c14723e */ /* 0x004fe400048060ff */
[----:B------:R-:W-:Y:S02]  /*31080*/  F2FP.SATFINITE.E5M2.F32.PACK_AB_MERGE_C R12, R25, R0, RZ ;  /* 0x00000000190c723e */ /* 0x000fe400048060ff */
[----:B----4-:R-:W-:Y:S01]  /*31090*/  F2FP.SATFINITE.E5M2.F32.PACK_AB_MERGE_C R0, R18, R11, RZ ;  /* 0x0000000b1200723e */ /* 0x010fe200048060ff */
[----:B------:R-:W-:Y:S01]  /*310a0*/  STL [R1+0x200], R20 ;  /* 0x0002001401007387 */ /* 0x000fe20000100800 */
[----:B------:R-:W-:-:S02]  /*310b0*/  F2FP.SATFINITE.E5M2.F32.PACK_AB_MERGE_C R11, R10, R26, RZ ;  /* 0x0000001a0a0b723e */ /* 0x000fc400048060ff */
[----:B------:R-:W-:Y:S01]  /*310c0*/  F2FP.SATFINITE.E5M2.F32.PACK_AB_MERGE_C R10, R3, R16, RZ ;  /* 0x00000010030a723e */ /* 0x000fe200048060ff */
[----:B------:R-:W-:Y:S04]  /*310d0*/  STL [R1+0x1ec], R12 ;  /* 0x0001ec0c01007387 */ /* 0x000fe80000100800 */
[----:B------:R0:W-:Y:S01]  /*310e0*/  STL [R1+0x148], R0 ;  /* 0x0001480001007387 */ /* 0x0001e20000100800 */
[----:B------:R-:W-:-:S03]  /*310f0*/  F2FP.SATFINITE.E5M2.F32.PACK_AB_MERGE_C R3, R28, R29, RZ ;  /* 0x0000001d1c03723e */ /* 0x000fc600048060ff */
[----:B------:R-:W-:Y:S01]  /*31100*/  STL [R1+0x140], R11 ;  /* 0x0001400b01007387 */ /* 0x000fe20000100800 */
[----:B0-----:R-:W-:-:S03]  /*31110*/  F2FP.SATFINITE.E5M2.F32.PACK_AB_MERGE_C R0, R19, R2, RZ ;  /* 0x000000021300723e */ /* 0x001fc600048060ff */
[----:B------:R-:W-:Y:S01]  /*31120*/  STL [R1+0x10c], R10 ;  /* 0x00010c0a01007387 */ /* 0x000fe20000100800 */
[----:B------:R-:W-:-:S03]  /*31130*/  F2FP.SATFINITE.E5M2.F32.PACK_AB_MERGE_C R2, R17, R23, RZ ;  /* 0x000000171102723e */ /* 0x000fc600048060ff */
[----:B------:R0:W-:Y:S04]  /*31140*/  STL [R1+0x108], R0 ;  /* 0x0001080001007387 */ /* 0x0001e80000100800 */
[----:B------:R1:W-:Y:S01]  /*31150*/  STL [R1+0x94], R3 ;  /* 0x0000940301007387 */ /* 0x0003e20000100800 */
[----:B0-----:R-:W-:-:S03]  /*31160*/  F2FP.SATFINITE.E5M2.F32.PACK_AB_MERGE_C R0, R27, R22, RZ ;  /* 0x000000161b00723e */ /* 0x001fc600048060ff */
[----:B------:R0:W-:Y:S01]  /*31170*/  STL [R1+0x90], R2 ;  /* 0x0000900201007387 */ /* 0x0001e20000100800 */
[----:B-1----:R-:W-:-:S03]  /*31180*/  F2FP.SATFINITE.E5M2.F32.PACK_AB_MERGE_C R3, R15, R24, RZ ;  /* 0x000000180f03723e */ /* 0x002fc600048060ff */
[----:B------:R1:W-:Y:S01]  /*31190*/  STL [R1+0x68], R0 ;  /* 0x0000680001007387 */ /* 0x0003e20000100800 */
[----:B------:R-:W-:Y:S02]  /*311a0*/  F2FP.SATFINITE.E5M2.F32.PACK_AB_MERGE_C R15, R6, R7, RZ ;  /* 0x00000007060f723e */ /* 0x000fe400048060ff */
[----:B0-----:R-:W-:Y:S01]  /*311b0*/  F2FP.SATFINITE.E5M2.F32.PACK_AB_MERGE_C R2, R13, R14, RZ ;  /* 0x0000000e0d02723e */ /* 0x001fe200048060ff */
[----:B------:R-:W-:Y:S01]  /*311c0*/  STL [R1+0x64], R3 ;  /* 0x0000640301007387 */ /* 0x000fe20000100800 */
[----:B-1----:R-:W-:-:S03]  /*311d0*/  F2FP.SATFINITE.E5M2.F32.PACK_AB_MERGE_C R0, R8, R9, RZ ;  /* 0x000000090800723e */ /* 0x002fc600048060ff */
[----:B------:R-:W-:Y:S04]  /*311e0*/  STL [R1+0x50], R2 ;  /* 0x0000500201007387 */ /* 0x000fe80000100800 */
[----:B------:R-:W-:Y:S04]  /*311f0*/  STL [R1+0x2630], R15 ;  /* 0x0026300f01007387 */ /* 0x000fe80000100800 */
[----:B------:R0:W-:Y:S04]  /*31200*/  STL [R1+0x4c], R0 ;  /* 0x00004c0001007387 */ /* 0x0001e80000100800 */
[----:B------:R-:W2:Y:S04]  /*31210*/  LDL.LU R19, [R1+0x434] ;  /* 0x0004340001137983 */ /* 0x000ea80000300800 */
[----:B------:R-:W3:Y:S01]  /*31220*/  LDL.LU R16, [R1+0x43c] ;  /* 0x00043c0001107983 */ /* 0x000ee20000300800 */
[----:B0-----:R-:W-:-:S05]  /*31230*/  F2FP.SATFINITE.E5M2.F32.PACK_AB_MERGE_C R0, R4, R5, RZ ;  /* 0x000000050400723e */ /* 0x001fca00048060ff */
[----:B------:R-:W-:Y:S04]  /*31240*/  STL [R1+0x38], R0 ;  /* 0x0000380001007387 */ /* 0x000fe80000100800 */
[----:B---3--:R0:W-:Y:S04]  /*31250*/  STL [R1+0x2750], R16 ;  /* 0x0027501001007387 */ /* 0x0081e80000100800 */
        /* <DEDUP_REMOVED lines=26> */
[----:B------:R-:W4:Y:S04]  /*31400*/  LDL.LU R20, [R1+0x3c0] ;  /* 0x0003c00001147983 */ /* 0x000f280000300800 */
[----:B----4-:R0:W-:Y:S04]  /*31410*/  STL [R1+0x2700], R20 ;  /* 0x0027001401007387 */ /* 0x0101e80000100800 */
[----:B0-----:R-:W4:Y:S04]  /*31420*/  LDL.LU R20, [R1+0x3e8] ;  /* 0x0003e80001147983 */ /* 0x001f280000300800 */
        /* <DEDUP_REMOVED lines=15> */
[----:B0-----:R-:W4:Y:S01]  /*31520*/  LDL.LU R20, [R1+0x428] ;  /* 0x0004280001147983 */ /* 0x001f220000300800 */
[----:B--2---:R-:W-:-:S03]  /*31530*/  F2FP.SATFINITE.E5M2.F32.PACK_AB_MERGE_C R19, R19, R16, RZ ;  /* 0x000000101313723e */ /* 0x004fc600048060ff */
[----:B----4-:R0:W-:Y:S04]  /*31540*/  STL [R1+0x2748], R20 ;  /* 0x0027481401007387 */ /* 0x0101e80000100800 */
[----:B0-----:R-:W2:Y:S04]  /*31550*/  LDL.LU R20, [R1+0x420] ;  /* 0x0004200001147983 */ /* 0x001ea80000300800 */
        /* <DEDUP_REMOVED lines=25> */
[----:B------:R-:W3:Y:S04]  /*316f0*/  LDL.LU R16, [R1+0x2750] ;  /* 0x0027500001107983 */ /* 0x000ee80000300800 */
[----:B------:R0:W-:Y:S04]  /*31700*/  STL [R1+0x25e8], R19 ;  /* 0x0025e81301007387 */ /* 0x0001e80000100800 */
[----:B0-----:R-:W4:Y:S01]  /*31710*/  LDL.LU R19, [R1+0x3d8] ;  /* 0x0003d80001137983 */ /* 0x001f220000300800 */
[----:B---3--:R-:W-:-:S03]  /*31720*/  F2FP.SATFINITE.E5M2.F32.PACK_AB_MERGE_C R16, R16, R15, RZ ;  /* 0x0000000f1010723e */ /* 0x008fc600048060ff */
[----:B------:R-:W2:Y:S04]  /*31730*/  LDL.LU R15, [R1+0x274c] ;  /* 0x00274c00010f7983 */ /* 0x000ea80000300800 */
        /* <DEDUP_REMOVED lines=43> */
[----:B------:R-:W3:Y:S01]  /*319f0*/  LDL.LU R15, [R1+0x26f8] ;  /* 0x0026f800010f7983 */ /* 0x000ee20000300800 */
[----:B----4-:R-:W-:-:S03]  /*31a00*/  F2FP.SATFINITE.E5M2.F32.PACK_AB_MERGE_C R2, R2, R12, RZ ;  /* 0x0000000c0202723e */ /* 0x010fc600048060ff */
[----:B------:R3:W-:Y:S01]  /*31a10*/  STL [R1+0x3d4], R16 ;  /* 0x0003d41001007387 */ /* 0x0007e20000100800 */
[----:B------:R-:W-:Y:S02]  /*31a20*/  F2FP.SATFINITE.E5M2.F32.PACK_AB_MERGE_C R0, R25, R0, RZ ;  /* 0x000000001900723e */ /* 0x000fe400048060ff */
[----:B------:R-:W-:Y:S02]  /*31a30*/  F2FP.SATFINITE.E5M2.F32.PACK_AB_MERGE_C R11, R18, R11, RZ ;  /* 0x0000000b120b723e */ /* 0x000fe400048060ff */
[----:B---3--:R-:W-:Y:S02]  /*31a40*/  F2FP.SATFINITE.E5M2.F32.PACK_AB_MERGE_C R16, R15, R19, RZ ;  /* 0x000000130f10723e */ /* 0x008fe400048060ff */
[----:B--2---:R-:W-:-:S03]  /*31a50*/  F2FP.SATFINITE.E5M2.F32.PACK_AB_MERGE_C R15, R21, R20, RZ ;  /* 0x00000014150f723e */ /* 0x004fc600048060ff */
[----:B------:R-:W-:Y:S01]  /*31a60*/  STL [R1+0x3d0], R16 ;  /* 0x0003d01001007387 */ /* 0x000fe20000100800 */
[----:B------:R-:W-:-:S03]  /*31a70*/  F2FP.SATFINITE.E5M2.F32.PACK_AB_MERGE_C R19, R23, R28, RZ ;  /* 0x0000001c1713723e */ /* 0x000fc600048060ff */
[----:B------:R0:W-:Y:S04]  /*31a80*/  STL [R1+0x25c4], R2 ;  /* 0x0025c40201007387 */ /* 0x0001e80000100800 */
[----:B------:R-:W-:Y:S01]  /*31a90*/  STL [R1+0x3c0], R15 ;  /* 0x0003c00f01007387 */ /* 0x000fe20000100800 */
[----:B------:R-:W-:-:S03]  /*31aa0*/  F2FP.SATFINITE.E5M2.F32.PACK_AB_MERGE_C R20, R22, R17, RZ ;  /* 0x000000111614723e */ /* 0x000fc600048060ff */
[----:B------:R1:W-:Y:S01]  /*31ab0*/  STL [R1+0x274], R0 ;  /* 0x0002740001007387 */ /* 0x0003e20000100800 */
[----:B0-----:R-:W-:-:S03]  /*31ac0*/  F2FP.SATFINITE.E5M2.F32.PACK_AB_MERGE_C R2, R10, R26, RZ ;  /* 0x0000001a0a02723e */ /* 0x001fc600048060ff */
[----:B------:R-:W-:Y:S04]  /*31ad0*/  STL [R1+0x24c], R11 ;  /* 0x00024c0b01007387 */ /* 0x000fe80000100800 */
[----:B------:R0:W-:Y:S01]  /*31ae0*/  STL [R1+0x1a4], R2 ;  /* 0x0001a40201007387 */ /* 0x0001e20000100800 */
[----:B-1----:R-:W-:-:S03]  /*31af0*/  F2FP.SATFINITE.E5M2.F32.PACK_AB_MERGE_C R0, R29, R3, RZ ;  /* 0x000000031d00723e */ /* 0x002fc600048060ff */
[----:B------:R-:W-:Y:S01]  /*31b00*/  STL [R1+0x25f0], R19 ;  /* 0x0025f01301007387 */ /* 0x000fe20000100800 */
[----:B------:R-:W-:-:S03]  /*31b10*/  F2FP.SATFINITE.E5M2.F32.PACK_AB_MERGE_C R3, R8, R9, RZ ;  /* 0x000000090803723e */ /* 0x000fc600048060ff */
[----:B------:R1:W-:Y:S01]  /*31b20*/  STL [R1+0x11f0], R0 ;  /* 0x0011f00001007387 */ /* 0x0003e20000100800 */
[----:B0-----:R-:W-:-:S03]  /*31b30*/  F2FP.SATFINITE.E5M2.F32.PACK_AB_MERGE_C R2, R24, R27, RZ ;  /* 0x0000001b1802723e */ /* 0x001fc600048060ff */
[----:B------:R-:W-:Y:S04]  /*31b40*/  STL [R1+0x25f4], R20 ;  /* 0x0025f41401007387 */ /* 0x000fe80000100800 */
[----:B------:R0:W-:Y:S01]  /*31b50*/  STL [R1+0x84], R2 ;  /* 0x0000840201007387 */ /* 0x0001e20000100800 */
[----:B-1----:R-:W-:-:S05]  /*31b60*/  F2FP.SATFINITE.E5M2.F32.PACK_AB_MERGE_C R0, R13, R14, RZ ;  /* 0x0000000e0d00723e */ /* 0x002fca00048060ff */
[----:B------:R1:W-:Y:S01]  /*31b70*/  STL [R1+0x11ec], R0 ;  /* 0x0011ec0001007387 */ /* 0x0003e20000100800 */
[----:B0-----:R-:W-:-:S03]  /*31b80*/  F2FP.SATFINITE.E5M2.F32.PACK_AB_MERGE_C R2, R6, R7, RZ ;  /* 0x000000070602723e */ /* 0x001fc600048060ff */
[----:B------:R-:W-:Y:S04]  /*31b90*/  STL [R1+0x60], R3 ;  /* 0x0000600301007387 */ /* 0x000fe80000100800 */
[----:B------:R-:W2:Y:S04]  /*31ba0*/  LDL.LU R22, [R1+0x80c] ;  /* 0x00080c0001167983 */ /* 0x000ea80000300800 */
[----:B------:R-:W-:Y:S04]  /*31bb0*/  STL [R1+0x5c], R2 ;  /* 0x00005c0201007387 */ /* 0x000fe80000100800 */
[----:B------:R-:W3:Y:S01]  /*31bc0*/  LDL.LU R18, [R1+0x7fc] ;  /* 0x0007fc0001127983 */ /* 0x000ee20000300800 */
[----:B-1----:R-:W-:-:S05]  /*31bd0*/  F2FP.SATFINITE.E5M2.F32.PACK_AB_MERGE_C R0, R4, R5, RZ ;  /* 0x000000050400723e */ /* 0x002fca00048060ff */
[----:B------:R-:W-:Y:S04]  /*31be0*/  STL [R1+0x48], R0 ;  /* 0x0000480001007387 */ /* 0x000fe80000100800 */
[----:B---3--:R0:W-:Y:S04]  /*31bf0*/  STL [R1+0x26f0], R18 ;  /* 0x0026f01201007387 */ /* 0x0081e80000100800 */
[----:B0-----:R-:W3:Y:S04]  /*31c00*/  LDL.LU R18, [R1+0x7f0] ;  /* 0x0007f00001127983 */ /* 0x001ee80000300800 */
        /* <DEDUP_REMOVED lines=16> */
[----:B------:R-:W2:Y:S04]  /*31d10*/  LDL.LU R20, [R1+0x32c] ;  /* 0x00032c0001147983 */ /* 0x000ea80000300800 */
        /* <DEDUP_REMOVED lines=14> */
[----:B0-----:R-:W3:Y:S01]  /*31e00*/  LDL.LU R19, [R1+0x348] ;  /* 0x0003480001137983 */ /* 0x001ee20000300800 */
[----:B------:R-:W-:-:S03]  /*31e10*/  F2FP.SATFINITE.E5M2.F32.PACK_AB_MERGE_C R22, R22, R18, RZ ;  /* 0x000000121616723e */ /* 0x000fc600048060ff */
[----:B---3--:R0:W-:Y:S04]  /*31e20*/  STL [R1+0x26d0], R19 ;  /* 0x0026d01301007387 */ /* 0x0081e80000100800 */
[----:B0-----:R-:W3:Y:S04]  /*31e30*/  LDL.LU R19, [R1+0x340] ;  /* 0x0003400001137983 */ /* 0x001ee80000300800 */
        /* <DEDUP_REMOVED lines=23> */
[----:B------:R-:W4:Y:S04]  /*31fb0*/  LDL.LU R18, [R1+0x26f4] ;  /* 0x0026f40001127983 */ /* 0x000f280000300800 */
[----:B------:R0:W-:Y:S04]  /*31fc0*/  STL [R1+0x183c], R22 ;  /* 0x00183c1601007387 */ /* 0x0001e80000100800 */
[----:B0-----:R-:W4:Y:S02]  /*31fd0*/  LDL R22, [R1+0x7f4] ;  /* 0x0007f40001167983 */ /* 0x001f240000100800 */
[----:B----4-:R-:W-:-:S02]  /*31fe0*/  F2FP.SATFINITE.E5M2.F32.PACK_AB_MERGE_C R22, R22, R18, RZ ;  /* 0x000000121616723e */ /* 0x010fc400048060ff */
[----:B------:R-:W4:Y:S04]  /*31ff0*/  LDL.LU R18, [R1+0x26f0] ;  /* 0x0026f00001127983 */ /* 0x000f280000300800 */
[----:B------:R0:W-:Y:S04]  /*32000*/  STL [R1+0x2634], R22 ;  /* 0x0026341601007387 */ /* 0x0001e80000100800 */
[----:B0-----:R-:W3:Y:S01]  /*32010*/  LDL.LU R22, [R1+0x328] ;  /* 0x0003280001167983 */ /* 0x001ee20000300800 */
[----:B----4-:R-:W-:-:S03]  /*32020*/  F2FP.SATFINITE.E5M2.F32.PACK_AB_MERGE_C R18, R18, R26, RZ ;  /* 0x0000001a1212723e */ /* 0x010fc600048060ff */
[----:B------:R-:W4:Y:S04]  /*32030*/  LDL.LU R26, [R1+0x26ec] ;  /* 0x0026ec00011a7983 */ /* 0x000f280000300800 */
[----:B------:R0:W-:Y:S04]  /*32040*/  STL [R1+0x2638], R18 ;  /* 0x0026381201007387 */ /* 0x0001e80000100800 */
[----:B0-----:R-:W3:Y:S01]  /*32050*/  LDL.LU R18, [R1+0x324] ;  /* 0x0003240001127983 */ /* 0x001ee20000300800 */
[----:B----4-:R-:W-:-:S03]  /*32060*/  F2FP.SATFINITE.E5M2.F32.PACK_AB_MERGE_C R26, R26, R29, RZ ;  /* 0x0000001d1a1a723e */ /* 0x010fc600048060ff */
[----:B------:R-:W4:Y:S04]  /*32070*/  LDL.LU R29, [R1+0x26e8] ;  /* 0x0026e800011d7983 */ /* 0x000f280000300800 */
[----:B------:R0:W-:Y:S04]  /*32080*/  STL [R1+0x24], R26 ;  /* 0x0000241a01007387 */ /* 0x0001e80000100800 */
[----:B0-----:R-:W4:Y:S02]  /*32090*/  LDL.LU R26, [R1+0x26e4] ;  /* 0x0026e400011a7983 */ /* 0x001f240000300800 */
[----:B----4-:R-:W-:-:S02]  /*320a0*/  F2FP.SATFINITE.E5M2.F32.PACK_AB_MERGE_C R26, R26, R29, RZ ;  /* 0x0000001d1a1a723e */ /* 0x010fc400048060ff */
[----:B------:R-:W4:Y:S04]  /*320b0*/  LDL.LU R29, [R1+0x26e0] ;  /* 0x0026e000011d7983 */ /* 0x000f280000300800 */
[----:B------:R0:W-:Y:S04]  /*320c0*/  STL [R1+0x14e8], R26 ;  /* 0x0014e81a01007387 */ /* 0x0001e80000100800 */
[----:B0-----:R-:W4:Y:S02]  /*320d0*/  LDL.LU R26, [R1+0x26dc] ;  /* 0x0026dc00011a7983 */ /* 0x001f240000300800 */
[----:B----4-:R-:W-:-:S02]  /*320e0*/  F2FP.SATFINITE.E5M2.F32.PACK_AB_MERGE_C R26, R26, R29, RZ ;  /* 0x0000001d1a1a723e */ /* 0x010fc400048060ff */
[----:B------:R-:W2:Y:S04]  /*320f0*/  LDL.LU R29, [R1+0x26d8] ;  /* 0x0026d800011d7983 */ /* 0x000ea80000300800 */
[----:B------:R0:W-:Y:S04]  /*32100*/  STL [R1+0x25f8], R26 ;  /* 0x0025f81a01007387 */ /* 0x0001e80000100800 */
[----:B0-----:R-:W4:Y:S01]  /*32110*/  LDL.LU R26, [R1+0x320] ;  /* 0x00032000011a7983 */ /* 0x001f220000300800 */
[----:B--2---:R-:W-:-:S03]  /*32120*/  F2FP.SATFINITE.E5M2.F32.PACK_AB_MERGE_C R29, R29, R20, RZ ;  /* 0x000000141d1d723e */ /* 0x004fc600048060ff */
[----:B------:R-:W3:Y:S04]  /*32130*/  LDL.LU R20, [R1+0x26d4] ;  /* 0x0026d40001147983 */ /* 0x000ee80000300800 */
[----:B------:R0:W-:Y:S04]  /*32140*/  STL [R1+0x25fc], R29 ;  /* 0x0025fc1d01007387 */ /* 0x0001e80000100800 */
[----:B0-----:R-:W2:Y:S01]  /*32150*/  LDL.LU R29, [R1+0x33c] ;  /* 0x00033c00011d7983 */ /* 0x001ea20000300800 */
[----:B---3--:R-:W-:-:S03]  /*32160*/  F2FP.SATFINITE.E5M2.F32.PACK_AB_MERGE_C R20, R20, R19, RZ ;  /* 0x000000131414723e */ /* 0x008fc600048060ff */
[----:B------:R-:W3:Y:S04]  /*32170*/  LDL.LU R19, [R1+0x26d0] ;  /* 0x0026d00001137983 */ /* 0x000ee80000300800 */
[----:B------:R0:W-:Y:S04]  /*32180*/  STL [R1+0x1a0], R20 ;  /* 0x0001a01401007387 */ /* 0x0001e80000100800 */
[----:B0-----:R-:W3:Y:S02]  /*32190*/  LDL.LU R20, [R1+0x26cc] ;  /* 0x0026cc0001147983 */ /* 0x001ee40000300800 */
[----:B---3--:R-:W-:-:S02]  /*321a0*/  F2FP.SATFINITE.E5M2.F32.PACK_AB_MERGE_C R20, R20, R19, RZ ;  /* 0x000000131414723e */ /* 0x008fc400048060ff */
[----:B------:R-:W3:Y:S04]  /*321b0*/  LDL.LU R19, [R1+0x26c8] ;  /* 0x0026c80001137983 */ /* 0x000ee80000300800 */
[----:B------:R0:W-:Y:S04]  /*321c0*/  STL [R1+0x18c], R20 ;  /* 0x00018c1401007387 */ /* 0x0001e80000100800 */
[----:B0-----:R-:W3:Y:S02]  /*321d0*/  LDL.LU R20, [R1+0x26c4] ;  /* 0x0026c40001147983 */ /* 0x001ee40000300800 */
[----:B---3--:R-:W-:-:S02]  /*321e0*/  F2FP.SATFINITE.E5M2.F32.PACK_AB_MERGE_C R20, R20, R19, RZ ;  /* 0x000000131414723e */ /* 0x008fc400048060ff */
[----:B------:R-:W3:Y:S04]  /*321f0*/  LDL.LU R19, [R1+0x26c0] ;  /* 0x0026c00001137983 */ /* 0x000ee80000300800 */
        /* <DEDUP_REMOVED lines=10> */
[----:B------:R-:W-:Y:S02]  /*322a0*/  F2FP.SATFINITE.E5M2.F32.PACK_AB_MERGE_C R0, R25, R0, RZ ;  /* 0x000000001900723e */ /* 0x000fe400048060ff */
[----:B------:R-:W-:-:S02]  /*322b0*/  F2FP.SATFINITE.E5M2.F32.PACK_AB_MERGE_C R10, R10, R11, RZ ;  /* 0x0000000b0a0a723e */ /* 0x000fc400048060ff */
        /* <DEDUP_REMOVED lines=8> */
[----:B------:R-:W-:Y:S01]  /*32340*/  STL [R1+0x2f0], R10 ;  /* 0x0002f00a01007387 */ /* 0x000fe20000100800 */
[----:B-1----:R-:W-:-:S03]  /*32350*/  F2FP.SATFINITE.E5M2.F32.PACK_AB_MERGE_C R0, R17, R23, RZ ;  /* 0x000000171100723e */ /* 0x002fc600048060ff */
[----:B------:R0:W-:Y:S01]  /*32360*/  STL [R1+0x2f4], R2 ;  /* 0x0002f40201007387 */ /* 0x0001e20000100800 */
[----:B------:R-:W-:-:S03]  /*32370*/  F2FP.SATFINITE.E5M2.F32.PACK_AB_MERGE_C R3, R24, R27, RZ ;  /* 0x0000001b1803723e */ /* 0x000fc600048060ff */
[----:B------:R1:W-:Y:S01]  /*32380*/  STL [R1+0x1e8], R0 ;  /* 0x0001e80001007387 */ /* 0x0003e20000100800 */
[----:B0-----:R-:W-:-:S03]  /*32390*/  F2FP.SATFINITE.E5M2.F32.PACK_AB_MERGE_C R2, R13, R14, RZ ;  /* 0x0000000e0d02723e */ /* 0x001fc600048060ff */
[----:B------:R-:W-:Y:S01]  /*323a0*/  STL [R1+0x1e4], R3 ;  /* 0x0001e40301007387 */ /* 0x000fe20000100800 */
[----:B-1----:R-:W-:-:S03]  /*323b0*/  F2FP.SATFINITE.E5M2.F32.PACK_AB_MERGE_C R0, R8, R9, RZ ;  /* 0x000000090800723e */ /* 0x002fc600048060ff */
[----:B------:R-:W-:Y:S04]  /*323c0*/  STL [R1+0x14c], R2 ;  /* 0x00014c0201007387 */ /* 0x000fe80000100800 */
[----:B------:R-:W-:Y:S04]  /*323d0*/  STL [R1+0x2600], R21 ;  /* 0x0026001501007387 */ /* 0x000fe80000100800 */
[----:B------:R-:W-:Y:S04]  /*323e0*/  STL [R1+0x144], R0 ;  /* 0x0001440001007387 */ /* 0x000fe80000100800 */
[----:B------:R-:W2:Y:S04]  /*323f0*/  LDL.LU R20, [R1+0x2b4] ;  /* 0x0002b40001147983 */ /* 0x000ea80000300800 */
[----:B------:R-:W3:Y:S04]  /*32400*/  LDL.LU R19, [R1+0x2bc] ;  /* 0x0002bc0001137983 */ /* 0x000ee80000300800 */
[----:B---3--:R0:W-:Y:S04]  /*32410*/  STL [R1+0x26b4], R19 ;  /* 0x0026b41301007387 */ /* 0x0081e80000100800 */
[----:B0-----:R-:W2:Y:S04]  /*32420*/  LDL.LU R19, [R1+0x2b0] ;  /* 0x0002b00001137983 */ /* 0x001ea80000300800 */
[----:B------:R-:W3:Y:S04]  /*32430*/  LDL.LU R21, [R1+0x2ac] ;  /* 0x0002ac0001157983 */ /* 0x000ee80000300800 */
[----:B---3--:R0:W-:Y:S04]  /*32440*/  STL [R1+0x26ac], R21 ;  /* 0x0026ac1501007387 */ /* 0x0081e80000100800 */
[----:B0-----:R-:W3:Y:S04]  /*32450*/  LDL.LU R21, [R1+0x2a0] ;  /* 0x0002a00001157983 */ /* 0x001ee80000300800 */
[----:B---3--:R0:W-:Y:S04]  /*32460*/  STL [R1+0x26b0], R21 ;  /* 0x0026b01501007387 */ /* 0x0081e80000100800 */
[----:B0-----:R-:W3:Y:S04]  /*32470*/  LDL.LU R21, [R1+0x2b8] ;  /* 0x0002b80001157983 */ /* 0x001ee80000300800 */
[----:B------:R-:W4:Y:S04]  /*32480*/  LDL.LU R29, [R1+0x7e4] ;  /* 0x0007e400011d7983 */ /* 0x000f280000300800 */
[----:B----4-:R0:W-:Y:S04]  /*32490*/  STL [R1+0x26a4], R29 ;  /* 0x0026a41d01007387 */ /* 0x0101e80000100800 */
[----:B0-----:R-:W4:Y:S01]  /*324a0*/  LDL.LU R29, [R1+0x290] ;  /* 0x00029000011d7983 */ /* 0x001f220000300800 */
[----:B------:R-:W-:-:S02]  /*324b0*/  F2FP.SATFINITE.E5M2.F32.PACK_AB_MERGE_C R25, R4, R5, RZ ;  /* 0x000000050419723e */ /* 0x000fc400048060ff */
[----:B--2---:R-:W-:Y:S01]  /*324c0*/  F2FP.SATFINITE.E5M2.F32.PACK_AB_MERGE_C R20, R20, R19, RZ ;  /* 0x000000131414723e */ /* 0x004fe200048060ff */
[----:B----4-:R0:W-:Y:S04]  /*324d0*/  STL [R1+0x26a8], R29 ;  /* 0x0026a81d01007387 */ /* 0x0101e80000100800 */
[----:B0-----:R-:W2:Y:S04]  /*324e0*/  LDL.LU R29, [R1+0x2a8] ;  /* 0x0002a800011d7983 */ /* 0x001ea80000300800 */
        /* <DEDUP_REMOVED lines=42> */
[----:B------:R-:W3:Y:S01]  /*32790*/  LDL.LU R29, [R1+0x26a4] ;  /* 0x0026a400011d7983 */ /* 0x000ee20000300800 */
[----:B----4-:R-:W-:Y:S02]  /*327a0*/  F2FP.SATFINITE.E5M2.F32.PACK_AB_MERGE_C R14, R14, R22, RZ ;  /* 0x000000160e0e723e */ /* 0x010fe400048060ff */
[----:B------:R-:W-:Y:S01]  /*327b0*/  F2FP.SATFINITE.E5M2.F32.PACK_AB_MERGE_C R27, R27, R2, RZ ;  /* 0x000000021b1b723e */ /* 0x000fe200048060ff */
[----:B------:R0:W-:Y:S01]  /*327c0*/  STL [R1+0x2618], R19 ;  /* 0x0026181301007387 */ /* 0x0001e20000100800 */
[----:B--2---:R-:W-:Y:S02]  /*327d0*/  F2FP.SATFINITE.E5M2.F32.PACK_AB_MERGE_C R20, R20, R21, RZ ;  /* 0x000000151414723e */ /* 0x004fe400048060ff */
[----:B0-----:R-:W-:-:S03]  /*327e0*/  F2FP.SATFINITE.E5M2.F32.PACK_AB_MERGE_C R19, R0, R12, RZ ;  /* 0x0000000c0013723e */ /* 0x001fc600048060ff */
[----:B------:R0:W-:Y:S01]  /*327f0*/  STL [R1+0x261c], R20 ;  /* 0x00261c1401007387 */ /* 0x0001e20000100800 */
[----:B------:R-:W-:Y:S02]  /*32800*/  F2FP.SATFINITE.E5M2.F32.PACK_AB_MERGE_C R28, R28, R11, RZ ;  /* 0x0000000b1c1c723e */ /* 0x000fe400048060ff */
[----:B------:R-:W-:Y:S02]  /*32810*/  F2FP.SATFINITE.E5M2.F32.PACK_AB_MERGE_C R17, R17, R10, RZ ;  /* 0x0000000a1111723e */ /* 0x000fe400048060ff */
[----:B------:R-:W-:Y:S02]  /*32820*/  F2FP.SATFINITE.E5M2.F32.PACK_AB_MERGE_C R3, R23, R3, RZ ;  /* 0x000000031703723e */ /* 0x000fe400048060ff */
[----:B0-----:R-:W-:Y:S02]  /*32830*/  F2FP.SATFINITE.E5M2.F32.PACK_AB_MERGE_C R20, R15, R16, RZ ;  /* 0x000000100f14723e */ /* 0x001fe400048060ff */
[----:B------:R-:W-:Y:S02]  /*32840*/  F2FP.SATFINITE.E5M2.F32.PACK_AB_MERGE_C R0, R13, R24, RZ ;  /* 0x000000180d00723e */ /* 0x000fe400048060ff */
[----:B------:R-:W-:-:S02]  /*32850*/  F2FP.SATFINITE.E5M2.F32.PACK_AB_MERGE_C R2, R8, R9, RZ ;  /* 0x000000090802723e */ /* 0x000fc400048060ff */
[----:B---3--:R-:W-:Y:S02]  /*32860*/  F2FP.SATFINITE.E5M2.F32.PACK_AB_MERGE_C R21, R29, R25, RZ ;  /* 0x000000191d15723e */ /* 0x008fe400048060ff */
[----:B------:R-:W-:-:S03]  /*32870*/  F2FP.SATFINITE.E5M2.F32.PACK_AB_MERGE_C R25, R18, R26, RZ ;  /* 0x0000001a1219723e */ /* 0x000fc600048060ff */
        /* <DEDUP_REMOVED lines=11> */
[----:B0-----:R-:W2:Y:S01]  /*32930*/  LDL.LU R2, [R1+0x1fc] ;  /* 0x0001fc0001027983 */ /* 0x001ea20000300800 */
[----:B------:R-:W-:-:S02]  /*32940*/  F2FP.SATFINITE.E5M2.F32.PACK_AB_MERGE_C R3, R6, R7, RZ ;  /* 0x000000070603723e */ /* 0x000fc400048060ff */
[----:B------:R-:W-:-:S03]  /*32950*/  F2FP.SATFINITE.E5M2.F32.PACK_AB_MERGE_C R0, R4, R5, RZ ;  /* 0x000000050400723e */ /* 0x000fc600048060ff */
[----:B------:R-:W-:Y:S04]  /*32960*/  STL [R1+0x228], R3 ;  /* 0x0002280301007387 */ /* 0x000fe80000100800 */
[----:B--2---:R0:W-:Y:S04]  /*32970*/  STL [R1+0x2694], R2 ;  /* 0x0026940201007387 */ /* 0x0041e80000100800 */
[----:B------:R-:W-:Y:S04]  /*32980*/  STL [R1+0x210], R0 ;  /* 0x0002100001007387 */ /* 0x000fe80000100800 */
        /* <DEDUP_REMOVED lines=74> */
[----:B0-----:R-:W2:Y:S01]  /*32e30*/  LDL.LU R2, [R1+0x1dc] ;  /* 0x0001dc0001027983 */ /* 0x001ea20000300800 */
[----:B---3--:R-:W-:-:S03]  /*32e40*/  F2FP.SATFINITE.E5M2.F32.PACK_AB_MERGE_C R23, R23, R17, RZ ;  /* 0x000000111717723e */ /* 0x008fc600048060ff */
[----:B------:R-:W3:Y:S04]  /*32e50*/  LDL.LU R17, [R1+0x268c] ;  /* 0x00268c0001117983 */ /* 0x000ee80000300800 */
[----:B------:R0:W-:Y:S04]  /*32e60*/  STL [R1+0x1d4], R23 ;  /* 0x0001d41701007387 */ /* 0x0001e80000100800 */
[----:B0-----:R-:W2:Y:S02]  /*32e70*/  LDL.LU R23, [R1+0x2688] ;  /* 0x0026880001177983 */ /* 0x001ea40000300800 */
[----:B--2---:R-:W-:-:S02]  /*32e80*/  F2FP.SATFINITE.E5M2.F32.PACK_AB_MERGE_C R2, R2, R23, RZ ;  /* 0x000000170202723e */ /* 0x004fc400048060ff */
        /* <DEDUP_REMOVED lines=10> */
[----:B0-----:R-:W4:Y:S01]  /*32f30*/  LDL.LU R23, [R1+0x8b0] ;  /* 0x0008b00001177983 */ /* 0x001f220000300800 */
        /* <DEDUP_REMOVED lines=15> */
[----:B0-----:R-:W3:Y:S01]  /*33030*/  LDL.LU R17, [R1+0x265c] ;  /* 0x00265c0001117983 */ /* 0x001ee20000300800 */
[----:B----4-:R-:W-:Y:S02]  /*33040*/  F2FP.SATFINITE.E5M2.F32.PACK_AB_MERGE_C R14, R14, R27, RZ ;  /* 0x0000001b0e0e723e */ /* 0x010fe400048060ff */
[----:B--2---:R-:W-:-:S02]  /*33050*/  F2FP.SATFINITE.E5M2.F32.PACK_AB_MERGE_C R2, R2, R19, RZ ;  /* 0x000000130202723e */ /* 0x004fc400048060ff */
[----:B------:R-:W-:Y:S02]  /*33060*/  F2FP.SATFINITE.E5M2.F32.PACK_AB_MERGE_C R16, R16, R20, RZ ;  /* 0x000000141010723e */ /* 0x000fe400048060ff */
[----:B------:R-:W-:Y:S02]  /*33070*/  F2FP.SATFINITE.E5M2.F32.PACK_AB_MERGE_C R29, R29, R25, RZ ;  /* 0x000000191d1d723e */ /* 0x000fe400048060ff */
[----:B------:R-:W-:Y:S02]  /*33080*/  F2FP.SATFINITE.E5M2.F32.PACK_AB_MERGE_C R15, R15, R22, RZ ;  /* 0x000000160f0f723e */ /* 0x000fe400048060ff */
[----:B------:R-:W-:Y:S02]  /*33090*/  F2FP.SATFINITE.E5M2.F32.PACK_AB_MERGE_C R26, R26, R21, RZ ;  /* 0x000000151a1a723e */ /* 0x000fe400048060ff */
[----:B------:R-:W-:Y:S02]  /*330a0*/  F2FP.SATFINITE.E5M2.F32.PACK_AB_MERGE_C R24, R24, R18, RZ ;  /* 0x000000121818723e */ /* 0x000fe400048060ff */
[----:B------:R-:W-:-:S02]  /*330b0*/  F2FP.SATFINITE.E5M2.F32.PACK_AB_MERGE_C R4, R4, R12, RZ ;  /* 0x0000000c0404723e */ /* 0x000fc400048060ff */
[----:B------:R-:W-:Y:S02]  /*330c0*/  F2FP.SATFINITE.E5M2.F32.PACK_AB_MERGE_C R5, R5, R0, RZ ;  /* 0x000000000505723e */ /* 0x000fe400048060ff */
[----:B------:R-:W-:Y:S02]  /*330d0*/  F2FP.SATFINITE.E5M2.F32.PACK_AB_MERGE_C R6, R6, R11, RZ ;  /* 0x0000000b0606723e */ /* 0x000fe400048060ff */
[----:B------:R-:W-:Y:S02]  /*330e0*/  F2FP.SATFINITE.E5M2.F32.PACK_AB_MERGE_C R8, R8, R10, RZ ;  /* 0x0000000a0808723e */ /* 0x000fe400048060ff */
[----:B---3--:R-:W-:Y:S02]  /*330f0*/  F2FP.SATFINITE.E5M2.F32.PACK_AB_MERGE_C R28, R28, R17, RZ ;  /* 0x000000111c1c723e */ /* 0x008fe400048060ff */
[----:B------:R-:W2:Y:S04]  /*33100*/  LDL.LU R17, [R1+0x2658] ;  /* 0x0026580001117983 */ /* 0x000ea80000300800 */
[----:B------:R0:W-:Y:S04]  /*33110*/  STL [R1+0x34], R28 ;  /* 0x0000341c01007387 */ /* 0x0001e80000100800 */
[----:B0-----:R-:W3:Y:S04]  /*33120*/  LDL.LU R28, [R1+0x2654] ;  /* 0x00265400011c7983 */ /* 0x001ee80000300800 */
[----:B------:R-:W4:Y:S04]  /*33130*/  LDL.LU R19, [R1+0x2650] ;  /* 0x0026500001137983 */ /* 0x000f280000300800 */
[----:B------:R-:W2:Y:S04]  /*33140*/  LDL.LU R20, [R1+0x264c] ;  /* 0x00264c0001147983 */ /* 0x000ea80000300800 */
[----:B------:R-:W3:Y:S04]  /*33150*/  LDL.LU R27, [R1+0x2648] ;  /* 0x00264800011b7983 */ /* 0x000ee80000300800 */
[----:B------:R0:W-:Y:S04]  /*33160*/  STL [R1+0x11e0], R14 ;  /* 0x0011e00e01007387 */ /* 0x0001e80000100800 */
[----:B0-----:R-:W4:Y:S04]  /*33170*/  LDL.LU R14, [R1+0x2644] ;  /* 0x00264400010e7983 */ /* 0x001f280000300800 */
[----:B------:R-:W2:Y:S04]  /*33180*/  LDL.LU R25, [R1+0x2640] ;  /* 0x0026400001197983 */ /* 0x000ea80000300800 */
[----:B------:R-:W2:Y:S04]  /*33190*/  LDL.LU R21, [R1+0x263c] ;  /* 0x00263c0001157983 */ /* 0x000ea80000300800 */
[----:B------:R-:W3:Y:S04]  /*331a0*/  LDL.LU R18, [R1+0x2638] ;  /* 0x0026380001127983 */ /* 0x000ee80000300800 */
[----:B------:R-:W2:Y:S04]  /*331b0*/  LDL.LU R22, [R1+0x2634] ;  /* 0x0026340001167983 */ /* 0x000ea80000300800 */
[----:B------:R0:W-:Y:S04]  /*331c0*/  STL [R1+0x11e8], R15 ;  /* 0x0011e80f01007387 */ /* 0x0001e80000100800 */
[----:B0-----:R-:W4:Y:S04]  /*331d0*/  LDL.LU R15, [R1+0x2630] ;  /* 0x00263000010f7983 */ /* 0x001f280000300800 */
[----:B------:R-:W3:Y:S04]  /*331e0*/  LDL.LU R12, [R1+0x262c] ;  /* 0x00262c00010c7983 */ /* 0x000ee80000300800 */
[----:B------:R-:W2:Y:S04]  /*331f0*/  LDL.LU R0, [R1+0x2628] ;  /* 0x0026280001007983 */ /* 0x000ea80000300800 */
[----:B------:R-:W4:Y:S04]  /*33200*/  LDL.LU R11, [R1+0x2624] ;  /* 0x00262400010b7983 */ /* 0x000f280000300800 */
[----:B------:R-:W4:Y:S04]  /*33210*/  LDL.LU R10, [R1+0x2620] ;  /* 0x00262000010a7983 */ /* 0x000f280000300800 */
[----:B------:R0:W-:Y:S01]  /*33220*/  STL [R1+0x14ac], R8 ;  /* 0x0014ac0801007387 */ /* 0x0001e20000100800 */
[----:B------:R-:W-:Y:S01]  /*33230*/  F2FP.SATFINITE.E5M2.F32.PACK_AB_MERGE_C R7, R7, R3, RZ ;  /* 0x000000030707723e */ /* 0x000fe200048060ff */
[----:B0-----:R-:W-:-:S05]  /*33240*/  VIADD R8, R23, 0x3e ;  /* 0x0000003e17087836 */ /* 0x001fca0000000000 */
[----:B------:R-:W-:Y:S01]  /*33250*/  ISETP.GE.AND P2, PT, R8, UR8, PT ;  /* 0x0000000808007c0c */ /* 0x000fe2000bf46270 */
[----:B------:R-:W-:Y:S01]  /*33260*/  VIADD R8, R23, 0x2 ;  /* 0x0000000217087836 */ /* 0x000fe20000000000 */
[----:B------:R-:W-:Y:S02]  /*33270*/  LOP3.LUT R7, R7, 0xffff, RZ, 0xc0, !PT ;  /* 0x0000ffff07077812 */ /* 0x000fe400078ec0ff */
[----:B------:R-:W-:Y:S01]  /*33280*/  F2FP.SATFINITE.E5M2.F32.PACK_AB_MERGE_C R13, R9, R13, RZ ;  /* 0x0000000d090d723e */ /* 0x000fe200048060ff */
[----:B------:R-:W-:Y:S01]  /*33290*/  ULDC UR8, c[0x0][0x22c] ;  /* 0x00008b0000087ab9 */ /* 0x000fe20000000800 */
[----:B------:R-:W-:Y:S01]  /*332a0*/  ISETP.GE.AND P1, PT, R8, UR61, PT ;  /* 0x0000003d08007c0c */ /* 0x000fe2000bf26270 */
[----:B------:R-:W-:Y:S01]  /*332b0*/  VIADD R9, R23, 0x3f ;  /* 0x0000003f17097836 */ /* 0x000fe20000000000 */
[----:B------:R-:W-:-:S04]  /*332c0*/  LOP3.LUT R13, R13, 0xffff, RZ, 0xc0, !PT ;  /* 0x0000ffff0d0d7812 */ /* 0x000fc800078ec0ff */
[----:B------:R-:W-:Y:S02]  /*332d0*/  ISETP.GE.AND P0, PT, R9, UR8, PT ;  /* 0x0000000809007c0c */ /* 0x000fe4000bf06270 */
[----:B------:R-:W-:Y:S02]  /*332e0*/  LOP3.LUT R6, R6, 0xffff, RZ, 0xc0, !PT ;  /* 0x0000ffff06067812 */ /* 0x000fe400078ec0ff */
[----:B------:R-:W-:Y:S02]  /*332f0*/  LOP3.LUT R4, R4, 0xffff, RZ, 0xc0, !PT ;  /* 0x0000ffff04047812 */ /* 0x000fe400078ec0ff */
[----:B------:R-:W-:Y:S02]  /*33300*/  LOP3.LUT R5, R5, 0xffff, RZ, 0xc0, !PT ;  /* 0x0000ffff05057812 */ /* 0x000fe400078ec0ff */
[----:B------:R-:W-:Y:S01]  /*33310*/  LOP3.LUT R24, R24, 0xffff, RZ, 0xc0, !PT ;  /* 0x0000ffff18187812 */ /* 0x000fe200078ec0ff */
[----:B------:R-:W-:Y:S01]  /*33320*/  ULDC UR8, c[0x0][0x248] ;  /* 0x0000920000087ab9 */ /* 0x000fe20000000800 */
[----:B--2---:R-:W-:-:S02]  /*33330*/  LOP3.LUT R8, R0, 0xffff, RZ, 0xc0, !PT ;  /* 0x0000ffff00087812 */ /* 0x004fc400078ec0ff */
[----:B---3--:R-:W-:Y:S02]  /*33340*/  LOP3.LUT R12, R12, 0xffff, RZ, 0xc0, !PT ;  /* 0x0000ffff0c0c7812 */ /* 0x008fe400078ec0ff */
[--C-:B------:R-:W-:Y:S02]  /*33350*/  PRMT R0, R8, 0x3340, R7.reuse ;  /* 0x0000334008007816 */ /* 0x100fe40000000007 */
[----:B----4-:R-:W-:Y:S02]  /*33360*/  LOP3.LUT R10, R10, 0xffff, RZ, 0xc0, !PT ;  /* 0x0000ffff0a0a7812 */ /* 0x010fe400078ec0ff */
[----:B------:R-:W-:Y:S01]  /*33370*/  LOP3.LUT R9, R15, 0xffff, RZ, 0xc0, !PT ;  /* 0x0000ffff0f097812 */ /* 0x000fe200078ec0ff */
[----:B------:R0:W-:Y:S01]  /*33380*/  STL [R1+0x1758], R0 ;  /* 0x0017580001007387 */ /* 0x0001e20000100800 */
[----:B------:R-:W-:Y:S02]  /*33390*/  SHF.R.U32.HI R15, RZ, 0x8, R8 ;  /* 0x00000008ff0f7819 */ /* 0x000fe40000011608 */
[----:B------:R-:W-:-:S02]  /*333a0*/  SHF.R.U32.HI R8, RZ, 0x8, R7 ;  /* 0x00000008ff087819 */ /* 0x000fc40000011607 */
[--C-:B0-----:R-:W-:Y:S02]  /*333b0*/  PRMT R0, R12, 0x3340, R13.reuse ;  /* 0x000033400c007816 */ /* 0x101fe4000000000d */
[----:B------:R-:W-:Y:S02]  /*333c0*/  LOP3.LUT R11, R11, 0xffff, RZ, 0xc0, !PT ;  /* 0x0000ffff0b0b7812 */ /* 0x000fe400078ec0ff */
[----:B------:R-:W-:Y:S01]  /*333d0*/  LOP3.LUT R15, R15, 0xffff, RZ, 0xc0, !PT ;  /* 0x0000ffff0f0f7812 */ /* 0x000fe200078ec0ff */
[----:B------:R0:W-:Y:S01]  /*333e0*/  STL [R1+0x1754], R0 ;  /* 0x0017540001007387 */ /* 0x0001e20000100800 */
[----:B------:R-:W-:Y:S02]  /*333f0*/  LOP3.LUT R8, R8, 0xffff, RZ, 0xc0, !PT ;  /* 0x0000ffff08087812 */ /* 0x000fe400078ec0ff */
[----:B------:R-:W-:Y:S02]  /*33400*/  LOP3.LUT R14, R14, 0xffff, RZ, 0xc0, !PT ;  /* 0x0000ffff0e0e7812 */ /* 0x000fe400078ec0ff */
[----:B------:R-:W-:-:S02]  /*33410*/  SHF.R.U32.HI R13, RZ, 0x8, R13 ;  /* 0x00000008ff0d7819 */ /* 0x000fc4000001160d */
[----:B------:R-:W-:Y:S02]  /*33420*/  SHF.R.U32.HI R7, RZ, 0x8, R12 ;  /* 0x00000008ff077819 */ /* 0x000fe4000001160c */
[----:B0-----:R-:W-:Y:S02]  /*33430*/  PRMT R0, R10, 0x3340, R9 ;  /* 0x000033400a007816 */ /* 0x001fe40000000009 */
[----:B------:R-:W-:Y:S02]  /*33440*/  SHF.R.U32.HI R12, RZ, 0x8, R10 ;  /* 0x00000008ff0c7819 */ /* 0x000fe4000001160a */
[----:B------:R-:W-:Y:S02]  /*33450*/  SHF.R.U32.HI R10, RZ, 0x8, R11 ;  /* 0x00000008ff0a7819 */ /* 0x000fe4000001160b */
[----:B------:R-:W-:Y:S01]  /*33460*/  PRMT R3, R11, 0x3340, R14 ;  /* 0x000033400b037816 */ /* 0x000fe2000000000e */
[----:B------:R0:W-:Y:S01]  /*33470*/  STL [R1+0x1750], R0 ;  /* 0x0017500001007387 */ /* 0x0001e20000100800 */
[----:B------:R-:W-:-:S03]  /*33480*/  LOP3.LUT R13, R13, 0xffff, RZ, 0xc0, !PT ;  /* 0x0000ffff0d0d7812 */ /* 0x000fc600078ec0ff */
[----:B------:R-:W2:Y:S01]  /*33490*/  LDL.LU R11, [R1+0x58] ;  /* 0x00005800010b7983 */ /* 0x000ea20000300800 */
[----:B------:R-:W-:Y:S02]  /*334a0*/  LOP3.LUT R7, R7, 0xffff, RZ, 0xc0, !PT ;  /* 0x0000ffff07077812 */ /* 0x000fe400078ec0ff */
[----:B0-----:R-:W-:Y:S02]  /*334b0*/  PRMT R0, R15, 0x3340, R8 ;  /* 0x000033400f007816 */ /* 0x001fe40000000008 */
[----:B------:R-:W3:Y:S04]  /*334c0*/  LDL.LU R15, [R1+0x124] ;  /* 0x00012400010f7983 */ /* 0x000ee80000300800 */
[----:B------:R-:W4:Y:S04]  /*334d0*/  LDL.LU R8, [R1+0x8c] ;  /* 0x00008c0001087983 */ /* 0x000f280000300800 */
[----:B------:R0:W-:Y:S02]  /*334e0*/  STL [R1+0x16a8], R0 ;  /* 0x0016a80001007387 */ /* 0x0001e40000100800 */
[----:B0-----:R-:W-:-:S02]  /*334f0*/  PRMT R0, R7, 0x3340, R13 ;  /* 0x0000334007007816 */ /* 0x001fc4000000000d */
[----:B------:R-:W4:Y:S01]  /*33500*/  LDL.LU R13, [R1+0x128] ;  /* 0x00012800010d7983 */ /* 0x000f220000300800 */
[----:B------:R-:W-:Y:S02]  /*33510*/  SHF.R.U32.HI R14, RZ, 0x8, R14 ;  /* 0x00000008ff0e7819 */ /* 0x000fe4000001160e */
[----:B------:R-:W-:Y:S02]  /*33520*/  SHF.R.U32.HI R9, RZ, 0x8, R9 ;  /* 0x00000008ff097819 */ /* 0x000fe40000011609 */
[----:B------:R-:W-:Y:S02]  /*33530*/  LOP3.LUT R10, R10, 0xffff, RZ, 0xc0, !PT ;  /* 0x0000ffff0a0a7812 */ /* 0x000fe400078ec0ff */
[----:B------:R-:W-:Y:S01]  /*33540*/  LOP3.LUT R14, R14, 0xffff, RZ, 0xc0, !PT ;  /* 0x0000ffff0e0e7812 */ /* 0x000fe200078ec0ff */
[----:B------:R0:W-:Y:S01]  /*33550*/  STL [R1+0x16a4], R0 ;  /* 0x0016a40001007387 */ /* 0x0001e20000100800 */
[----:B------:R-:W-:Y:S02]  /*33560*/  LOP3.LUT R12, R12, 0xffff, RZ, 0xc0, !PT ;  /* 0x0000ffff0c0c7812 */ /* 0x000fe400078ec0ff */
[----:B------:R-:W-:-:S04]  /*33570*/  LOP3.LUT R9, R9, 0xffff, RZ, 0xc0, !PT ;  /* 0x0000ffff09097812 */ /* 0x000fc800078ec0ff */
[----:B------:R-:W-:Y:S02]  /*33580*/  PRMT R7, R12, 0x3340, R9 ;  /* 0x000033400c077816 */ /* 0x000fe40000000009 */
[----:B0-----:R-:W-:Y:S02]  /*33590*/  PRMT R0, R10, 0x3340, R14 ;  /* 0x000033400a007816 */ /* 0x001fe4000000000e */
[----:B------:R-:W-:Y:S01]  /*335a0*/  LOP3.LUT R9, R18, 0xffff, RZ, 0xc0, !PT ;  /* 0x0000ffff12097812 */ /* 0x000fe200078ec0ff */
[----:B------:R0:W-:Y:S02]  /*335b0*/  STL [R1+0x16a0], R7 ;  /* 0x0016a00701007387 */ /* 0x0001e40000100800 */
[----:B0-----:R-:W-:Y:S02]  /*335c0*/  LOP3.LUT R7, R22, 0xffff, RZ, 0xc0, !PT ;  /* 0x0000ffff16077812 */ /* 0x001fe400078ec0ff */
[----:B--2---:R-:W-:Y:S02]  /*335d0*/  LOP3.LUT R11, R11, 0xffff, RZ, 0xc0, !PT ;  /* 0x0000ffff0b0b7812 */ /* 0x004fe400078ec0ff */
[----:B---3--:R-:W-:-:S02]  /*335e0*/  LOP3.LUT R12, R15, 0xffff, RZ, 0xc0, !PT ;  /* 0x0000ffff0f0c7812 */ /* 0x008fc400078ec0ff */
[----:B----4-:R-:W-:Y:S02]  /*335f0*/  LOP3.LUT R10, R13, 0xffff, RZ, 0xc0, !PT ;  /* 0x0000ffff0d0a7812 */ /* 0x010fe400078ec0ff */
[----:B------:R-:W-:Y:S02]  /*33600*/  LOP3.LUT R13, R8, 0xffff, RZ, 0xc0, !PT ;  /* 0x0000ffff080d7812 */ /* 0x000fe400078ec0ff */
[----:B------:R-:W-:Y:S02]  /*33610*/  LOP3.LUT R8, R27, 0xffff, RZ, 0xc0, !PT ;  /* 0x0000ffff1b087812 */ /* 0x000fe400078ec0ff */
[----:B------:R-:W2:Y:S04]  /*33620*/  LDL.LU R27, [R1+0x38] ;  /* 0x00003800011b7983 */ /* 0x000ea80000300800 */
[----:B------:R-:W3:Y:S01]  /*33630*/  LDL.LU R15, [R1+0x24] ;  /* 0x00002400010f7983 */ /* 0x000ee20000300800 */
[----:B------:R-:W-:-:S05]  /*33640*/  PRMT R18, R13, 0x3340, R8 ;  /* 0x000033400d127816 */ /* 0x000fca0000000008 */
[----:B------:R0:W-:Y:S01]  /*33650*/  STL [R1+0x1270], R18 ;  /* 0x0012701201007387 */ /* 0x0001e20000100800 */
[----:B------:R-:W-:Y:S02]  /*33660*/  SHF.R.U32.HI R14, RZ, 0x8, R13 ;  /* 0x00000008ff0e7819 */ /* 0x000fe4000001160d */
[----:B0-----:R-:W-:Y:S02]  /*33670*/  PRMT R18, R11, 0x3340, R6 ;  /* 0x000033400b127816 */ /* 0x001fe40000000006 */
[----:B------:R-:W-:-:S03]  /*33680*/  SHF.R.U32.HI R13, RZ, 0x8, R8 ;  /* 0x00000008ff0d7819 */ /* 0x000fc60000011608 */
[----:B------:R0:W-:Y:S01]  /*33690*/  STL [R1+0x1280], R18 ;  /* 0x0012801201007387 */ /* 0x0001e20000100800 */
[----:B------:R-:W-:Y:S02]  /*336a0*/  SHF.R.U32.HI R8, RZ, 0x8, R11 ;  /* 0x00000008ff087819 */ /* 0x000fe4000001160b */
[----:B------:R-:W-:Y:S02]  /*336b0*/  SHF.R.U32.HI R11, RZ, 0x8, R6 ;  /* 0x00000008ff0b7819 */ /* 0x000fe40000011606 */
[----:B------:R-:W-:Y:S02]  /*336c0*/  LOP3.LUT R14, R14, 0xffff, RZ, 0xc0, !PT ;  /* 0x0000ffff0e0e7812 */ /* 0x000fe400078ec0ff */
[----:B0-----:R-:W-:Y:S02]  /*336d0*/  PRMT R18, R10, 0x3340, R7 ;  /* 0x000033400a127816 */ /* 0x001fe40000000007 */
[----:B------:R-:W-:Y:S02]  /*336e0*/  SHF.R.U32.HI R6, RZ, 0x8, R10 ;  /* 0x00000008ff067819 */ /* 0x000fe4000001160a */
[----:B------:R-:W-:Y:S01]  /*336f0*/  LOP3.LUT R13, R13, 0xffff, RZ, 0xc0, !PT ;  /* 0x0000ffff0d0d7812 */ /* 0x000fe200078ec0ff */
[----:B------:R0:W-:Y:S01]  /*33700*/  STL [R1+0x1840], R18 ;  /* 0x0018401201007387 */ /* 0x0001e20000100800 */
[----:B------:R-:W-:-:S02]  /*33710*/  SHF.R.U32.HI R10, RZ, 0x8, R12 ;  /* 0x00000008ff0a7819 */ /* 0x000fc4000001160c */
[----:B------:R-:W-:Y:S02]  /*33720*/  LOP3.LUT R11, R11, 0xffff, RZ, 0xc0, !PT ;  /* 0x0000ffff0b0b7812 */ /* 0x000fe400078ec0ff */
[----:B------:R-:W-:Y:S02]  /*33730*/  LOP3.LUT R8, R8, 0xffff, RZ, 0xc0, !PT ;  /* 0x0000ffff08087812 */ /* 0x000fe400078ec0ff */
[----:B0-----:R-:W-:Y:S02]  /*33740*/  PRMT R18, R12, 0x3340, R9 ;  /* 0x000033400c127816 */ /* 0x001fe40000000009 */
[----:B------:R-:W4:Y:S04]  /*33750*/  LDL.LU R12, [R1+0x1a8] ;  /* 0x0001a800010c7983 */ /* 0x000f280000300800 */
[----:B------:R0:W-:Y:S01]  /*33760*/  STL [R1+0x1278], R18 ;  /* 0x0012781201007387 */ /* 0x0001e20000100800 */
[----:B------:R-:W-:-:S02]  /*33770*/  PRMT R8, R8, 0x3340, R11 ;  /* 0x0000334008087816 */ /* 0x000fc4000000000b */
[----:B0-----:R-:W-:Y:S02]  /*33780*/  PRMT R18, R14, 0x3340, R13 ;  /* 0x000033400e127816 */ /* 0x001fe4000000000d */
[----:B------:R-:W4:Y:S04]  /*33790*/  LDL.LU R14, [R1+0xb4] ;  /* 0x0000b400010e7983 */ /* 0x000f280000300800 */
[----:B------:R-:W4:Y:S04]  /*337a0*/  LDL.LU R13, [R1+0xb0] ;  /* 0x0000b000010d7983 */ /* 0x000f280000300800 */
[----:B------:R-:W4:Y:S01]  /*337b0*/  LDL.LU R11, [R1+0x160] ;  /* 0x00016000010b7983 */ /* 0x000f220000300800 */
[----:B------:R-:W-:-:S02]  /*337c0*/  SHF.R.U32.HI R7, RZ, 0x8, R7 ;  /* 0x00000008ff077819 */ /* 0x000fc40000011607 */
[----:B------:R-:W-:Y:S02]  /*337d0*/  SHF.R.U32.HI R9, RZ, 0x8, R9 ;  /* 0x00000008ff097819 */ /* 0x000fe40000011609 */
[----:B------:R-:W-:Y:S02]  /*337e0*/  LOP3.LUT R6, R6, 0xffff, RZ, 0xc0, !PT ;  /* 0x0000ffff06067812 */ /* 0x000fe400078ec0ff */
[----:B------:R-:W-:Y:S02]  /*337f0*/  LOP3.LUT R10, R10, 0xffff, RZ, 0xc0, !PT ;  /* 0x0000ffff0a0a7812 */ /* 0x000fe400078ec0ff */
[----:B------:R-:W-:Y:S02]  /*33800*/  LOP3.LUT R7, R7, 0xffff, RZ, 0xc0, !PT ;  /* 0x0000ffff07077812 */ /* 0x000fe400078ec0ff */
[----:B------:R-:W-:Y:S01]  /*33810*/  LOP3.LUT R9, R9, 0xffff, RZ, 0xc0, !PT ;  /* 0x0000ffff09097812 */ /* 0x000fe200078ec0ff */
[----:B------:R-:W-:Y:S01]  /*33820*/  STL [R1+0x1244], R8 ;  /* 0x0012440801007387 */ /* 0x000fe20000100800 */
[----:B------:R-:W-:-:S02]  /*33830*/  PRMT R22, R6, 0x3340, R7 ;  /* 0x0000334006167816 */ /* 0x000fc40000000007 */
[----:B------:R-:W-:-:S05]  /*33840*/  PRMT R6, R10, 0x3340, R9 ;  /* 0x000033400a067816 */ /* 0x000fca0000000009 */
[----:B------:R2:W-:Y:S02]  /*33850*/  STL [R1+0x123c], R6 ;  /* 0x00123c0601007387 */ /* 0x0005e40000100800 */
[----:B--2---:R-:W-:Y:S02]  /*33860*/  LOP3.LUT R6, R27, 0xffff, RZ, 0xc0, !PT ;  /* 0x0000ffff1b067812 */ /* 0x004fe400078ec0ff */
[----:B---3--:R-:W-:Y:S02]  /*33870*/  LOP3.LUT R7, R15, 0xffff, RZ, 0xc0, !PT ;  /* 0x0000ffff0f077812 */ /* 0x008fe400078ec0ff */
[----:B----4-:R-:W-:Y:S02]  /*33880*/  LOP3.LUT R9, R14, 0xffff, RZ, 0xc0, !PT ;  /* 0x0000ffff0e097812 */ /* 0x010fe400078ec0ff */
[----:B------:R-:W-:Y:S02]  /*33890*/  LOP3.LUT R8, R11, 0xffff, RZ, 0xc0, !PT ;  /* 0x0000ffff0b087812 */ /* 0x000fe400078ec0ff */
[----:B------:R-:W-:-:S02]  /*338a0*/  LOP3.LUT R11, R20, 0xffff, RZ, 0xc0, !PT ;  /* 0x0000ffff140b7812 */ /* 0x000fc400078ec0ff */
[----:B------:R-:W-:Y:S01]  /*338b0*/  SHF.R.U32.HI R10, RZ, 0x8, R9 ;  /* 0x00000008ff0a7819 */ /* 0x000fe20000011609 */
[----:B------:R-:W2:Y:S01]  /*338c0*/  LDL.LU R20, [R1+0x261c] ;  /* 0x00261c0001147983 */ /* 0x000ea20000300800 */
[----:B------:R-:W-:Y:S02]  /*338d0*/  LOP3.LUT R13, R13, 0xffff, RZ, 0xc0, !PT ;  /* 0x0000ffff0d0d7812 */ /* 0x000fe400078ec0ff */
[----:B------:R-:W-:Y:S01]  /*338e0*/  PRMT R9, R9, 0x3340, R11 ;  /* 0x0000334009097816 */ /* 0x000fe2000000000b */
[----:B------:R-:W3:Y:S04]  /*338f0*/  LDL.LU R27, [R1+0x50] ;  /* 0x00005000011b7983 */ /* 0x000ee80000300800 */
[----:B------:R-:W4:Y:S01]  /*33900*/  LDL.LU R15, [R1+0x4c] ;  /* 0x00004c00010f7983 */ /* 0x000f220000300800 */
[----:B------:R-:W-:-:S03]  /*33910*/  LOP3.LUT R14, R19, 0xffff, RZ, 0xc0, !PT ;  /* 0x0000ffff130e7812 */ /* 0x000fc600078ec0ff */
[----:B------:R-:W2:Y:S04]  /*33920*/  LDL.LU R19, [R1+0x2618] ;  /* 0x0026180001137983 */ /* 0x000ea80000300800 */
[----:B------:R0:W-:Y:S01]  /*33930*/  STL [R1+0x174c], R9 ;  /* 0x00174c0901007387 */ /* 0x0001e20000100800 */
[----:B------:R-:W-:Y:S02]  /*33940*/  LOP3.LUT R12, R12, 0xffff, RZ, 0xc0, !PT ;  /* 0x0000ffff0c0c7812 */ /* 0x000fe400078ec0ff */
[----:B0-----:R-:W-:Y:S02]  /*33950*/  SHF.R.U32.HI R9, RZ, 0x8, R13 ;  /* 0x00000008ff097819 */ /* 0x001fe4000001160d */
[----:B------:R-:W-:Y:S02]  /*33960*/  PRMT R13, R13, 0x3340, R14 ;  /* 0x000033400d0d7816 */ /* 0x000fe4000000000e */
[----:B------:R-:W-:-:S03]  /*33970*/  SHF.R.U32.HI R11, RZ, 0x8, R11 ;  /* 0x00000008ff0b7819 */ /* 0x000fc6000001160b */
[----:B------:R0:W-:Y:S01]  /*33980*/  STL [R1+0x1748], R13 ;  /* 0x0017480d01007387 */ /* 0x0001e20000100800 */
[----:B------:R-:W-:Y:S02]  /*33990*/  LOP3.LUT R10, R10, 0xffff, RZ, 0xc0, !PT ;  /* 0x0000ffff0a0a7812 */ /* 0x000fe400078ec0ff */
[----:B------:R-:W-:Y:S02]  /*339a0*/  LOP3.LUT R11, R11, 0xffff, RZ, 0xc0, !PT ;  /* 0x0000ffff0b0b7812 */ /* 0x000fe400078ec0ff */
[----:B0-----:R-:W-:Y:S02]  /*339b0*/  SHF.R.U32.HI R13, RZ, 0x8, R12 ;  /* 0x00000008ff0d7819 */ /* 0x001fe4000001160c */
[----:B------:R-:W-:Y:S02]  /*339c0*/  PRMT R12, R12, 0x3340, R6 ;  /* 0x000033400c0c7816 */ /* 0x000fe40000000006 */
[----:B------:R-:W-:-:S03]  /*339d0*/  SHF.R.U32.HI R14, RZ, 0x8, R14 ;  /* 0x00000008ff0e7819 */ /* 0x000fc6000001160e */
[----:B------:R0:W-:Y:S01]  /*339e0*/  STL [R1+0x1744], R12 ;  /* 0x0017440c01007387 */ /* 0x0001e20000100800 */
[----:B------:R-:W-:Y:S02]  /*339f0*/  PRMT R11, R10, 0x3340, R11 ;  /* 0x000033400a0b7816 */ /* 0x000fe4000000000b */
[----:B------:R-:W-:Y:S02]  /*33a00*/  LOP3.LUT R14, R14, 0xffff, RZ, 0xc0, !PT ;  /* 0x0000ffff0e0e7812 */ /* 0x000fe400078ec0ff */
[----:B------:R-:W-:Y:S02]  /*33a10*/  LOP3.LUT R9, R9, 0xffff, RZ, 0xc0, !PT ;  /* 0x0000ffff09097812 */ /* 0x000fe400078ec0ff */
[----:B0-----:R-:W-:Y:S02]  /*33a20*/  SHF.R.U32.HI R12, RZ, 0x8, R8 ;  /* 0x00000008ff0c7819 */ /* 0x001fe40000011608 */
[----:B------:R-:W-:Y:S02]  /*33a30*/  PRMT R8, R8, 0x3340, R7 ;  /* 0x0000334008087816 */ /* 0x000fe40000000007 */
[----:B------:R-:W-:-:S03]  /*33a40*/  PRMT R9, R9, 0x3340, R14 ;  /* 0x0000334009097816 */ /* 0x000fc6000000000e */
[----:B------:R0:W-:Y:S04]  /*33a50*/  STL [R1+0x1740], R8 ;  /* 0x0017400801007387 */ /* 0x0001e80000100800 */
[----:B0-----:R-:W3:Y:S04]  /*33a60*/  LDL.LU R8, [R1+0x100] ;  /* 0x0001000001087983 */ /* 0x001ee80000300800 */
[----:B------:R-:W4:Y:S04]  /*33a70*/  LDL.LU R10, [R1+0x1cc] ;  /* 0x0001cc00010a7983 */ /* 0x000f280000300800 */
[----:B------:R0:W-:Y:S04]  /*33a80*/  STL [R1+0x1698], R11 ;  /* 0x0016980b01007387 */ /* 0x0001e80000100800 */
[----:B0-----:R-:W2:Y:S04]  /*33a90*/  LDL.LU R11, [R1+0x104] ;  /* 0x00010400010b7983 */ /* 0x001ea80000300800 */
[----:B------:R-:W2:Y:S01]  /*33aa0*/  LDL.LU R14, [R1+0x1e0] ;  /* 0x0001e000010e7983 */ /* 0x000ea20000300800 */
[----:B------:R-:W-:-:S02]  /*33ab0*/  SHF.R.U32.HI R6, RZ, 0x8, R6 ;  /* 0x00000008ff067819 */ /* 0x000fc40000011606 */
[----:B------:R-:W-:Y:S02]  /*33ac0*/  SHF.R.U32.HI R7, RZ, 0x8, R7 ;  /* 0x00000008ff077819 */ /* 0x000fe40000011607 */
[----:B------:R-:W-:Y:S02]  /*33ad0*/  LOP3.LUT R13, R13, 0xffff, RZ, 0xc0, !PT ;  /* 0x0000ffff0d0d7812 */ /* 0x000fe400078ec0ff */
[----:B------:R-:W-:Y:S02]  /*33ae0*/  LOP3.LUT R6, R6, 0xffff, RZ, 0xc0, !PT ;  /* 0x0000ffff06067812 */ /* 0x000fe400078ec0ff */
[----:B------:R-:W-:Y:S02]  /*33af0*/  LOP3.LUT R12, R12, 0xffff, RZ, 0xc0, !PT ;  /* 0x0000ffff0c0c7812 */ /* 0x000fe400078ec0ff */
[----:B------:R-:W-:Y:S02]  /*33b00*/  LOP3.LUT R7, R7, 0xffff, RZ, 0xc0, !PT ;  /* 0x0000ffff07077812 */ /* 0x000fe400078ec0ff */
[----:B------:R-:W-:Y:S01]  /*33b10*/  PRMT R13, R13, 0x3340, R6 ;  /* 0x000033400d0d7816 */ /* 0x000fe20000000006 */
[----:B------:R-:W-:Y:S01]  /*33b20*/  STL [R1+0x1694], R9 ;  /* 0x0016940901007387 */ /* 0x000fe20000100800 */
[----:B------:R-:W-:-:S03]  /*33b30*/  PRMT R6, R12, 0x3340, R7 ;  /* 0x000033400c067816 */ /* 0x000fc60000000007 */
[----:B------:R-:W-:Y:S04]  /*33b40*/  STL [R1+0x1690], R13 ;  /* 0x0016900d01007387 */ /* 0x000fe80000100800 */
[----:B------:R0:W-:Y:S02]  /*33b50*/  STL [R1+0x168c], R6 ;  /* 0x00168c0601007387 */ /* 0x0001e40000100800 */
[----:B0-----:R-:W-:Y:S02]  /*33b60*/  LOP3.LUT R6, R25, 0xffff, RZ, 0xc0, !PT ;  /* 0x0000ffff19067812 */ /* 0x001fe400078ec0ff */
[----:B---3--:R-:W-:Y:S02]  /*33b70*/  LOP3.LUT R7, R8, 0xffff, RZ, 0xc0, !PT ;  /* 0x0000ffff08077812 */ /* 0x008fe400078ec0ff */
[----:B----4-:R-:W-:-:S02]  /*33b80*/  LOP3.LUT R13, R10, 0xffff, RZ, 0xc0, !PT ;  /* 0x0000ffff0a0d7812 */ /* 0x010fc400078ec0ff */
[----:B------:R-:W-:Y:S02]  /*33b90*/  LOP3.LUT R8, R21, 0xffff, RZ, 0xc0, !PT ;  /* 0x0000ffff15087812 */ /* 0x000fe400078ec0ff */
[----:B------:R-:W3:Y:S01]  /*33ba0*/  LDL.LU R21, [R1+0x2614] ;  /* 0x0026140001157983 */ /* 0x000ee20000300800 */
[----:B--2---:R-:W-:Y:S02]  /*33bb0*/  LOP3.LUT R12, R11, 0xffff, RZ, 0xc0, !PT ;  /* 0x0000ffff0b0c7812 */ /* 0x004fe400078ec0ff */
[----:B------:R-:W-:Y:S02]  /*33bc0*/  LOP3.LUT R9, R14, 0xffff, RZ, 0xc0, !PT ;  /* 0x0000ffff0e097812 */ /* 0x000fe400078ec0ff */
[----:B------:R-:W-:Y:S02]  /*33bd0*/  LOP3.LUT R11, R27, 0xffff, RZ, 0xc0, !PT ;  /* 0x0000ffff1b0b7812 */ /* 0x000fe400078ec0ff */
[----:B------:R-:W-:Y:S01]  /*33be0*/  LOP3.LUT R14, R15, 0xffff, RZ, 0xc0, !PT ;  /* 0x0000ffff0f0e7812 */ /* 0x000fe200078ec0ff */
[----:B------:R-:W2:Y:S01]  /*33bf0*/  LDL.LU R27, [R1+0x68] ;  /* 0x00006800011b7983 */ /* 0x000ea20000300800 */
[----:B------:R-:W-:-:S02]  /*33c00*/  SHF.R.U32.HI R10, RZ, 0x8, R9 ;  /* 0x00000008ff0a7819 */ /* 0x000fc40000011609 */
[----:B------:R-:W-:Y:S01]  /*33c10*/  PRMT R9, R9, 0x3340, R11 ;  /* 0x0000334009097816 */ /* 0x000fe2000000000b */
[----:B------:R-:W4:Y:S04]  /*33c20*/  LDL.LU R15, [R1+0x64] ;  /* 0x00006400010f7983 */ /* 0x000f280000300800 */
[----:B------:R-:W3:Y:S04]  /*33c30*/  LDL.LU R25, [R1+0x2610] ;  /* 0x0026100001197983 */ /* 0x000ee80000300800 */
[----:B------:R0:W-:Y:S02]  /*33c40*/  STL [R1+0x1264], R9 ;  /* 0x0012640901007387 */ /* 0x0001e40000100800 */
[----:B0-----:R-:W-:-:S02]  /*33c50*/  SHF.R.U32.HI R9, RZ, 0x8, R13 ;  /* 0x00000008ff097819 */ /* 0x001fc4000001160d */
        /* <DEDUP_REMOVED lines=16> */
[----:B0-----:R-:W4:Y:S04]  /*33d60*/  LDL.LU R7, [R1+0x98] ;  /* 0x0000980001077983 */ /* 0x001f280000300800 */
[----:B------:R-:W3:Y:S04]  /*33d70*/  LDL.LU R10, [R1+0x22c] ;  /* 0x00022c00010a7983 */ /* 0x000ee80000300800 */
[----:B------:R0:W-:Y:S04]  /*33d80*/  STL [R1+0x1228], R11 ;  /* 0x0012280b01007387 */ /* 0x0001e80000100800 */
[----:B0-----:R-:W3:Y:S04]  /*33d90*/  LDL.LU R11, [R1+0x9c] ;  /* 0x00009c00010b7983 */ /* 0x001ee80000300800 */
[----:B------:R-:W3:Y:S01]  /*33da0*/  LDL.LU R14, [R1+0x244] ;  /* 0x00024400010e7983 */ /* 0x000ee20000300800 */
[----:B------:R-:W-:-:S02]  /*33db0*/  SHF.R.U32.HI R8, RZ, 0x8, R8 ;  /* 0x00000008ff087819 */ /* 0x000fc40000011608 */
[----:B------:R-:W-:Y:S02]  /*33dc0*/  SHF.R.U32.HI R6, RZ, 0x8, R6 ;  /* 0x00000008ff067819 */ /* 0x000fe40000011606 */
[----:B------:R-:W-:Y:S02]  /*33dd0*/  LOP3.LUT R13, R13, 0xffff, RZ, 0xc0, !PT ;  /* 0x0000ffff0d0d7812 */ /* 0x000fe400078ec0ff */
[----:B------:R-:W-:Y:S02]  /*33de0*/  LOP3.LUT R12, R12, 0xffff, RZ, 0xc0, !PT ;  /* 0x0000ffff0c0c7812 */ /* 0x000fe400078ec0ff */
[----:B------:R-:W-:Y:S02]  /*33df0*/  LOP3.LUT R8, R8, 0xffff, RZ, 0xc0, !PT ;  /* 0x0000ffff08087812 */ /* 0x000fe400078ec0ff */
[----:B------:R-:W-:Y:S02]  /*33e00*/  LOP3.LUT R6, R6, 0xffff, RZ, 0xc0, !PT ;  /* 0x0000ffff06067812 */ /* 0x000fe400078ec0ff */
[----:B------:R-:W-:-:S02]  /*33e10*/  PRMT R8, R13, 0x3340, R8 ;  /* 0x000033400d087816 */ /* 0x000fc40000000008 */
[----:B------:R-:W-:Y:S01]  /*33e20*/  PRMT R6, R12, 0x3340, R6 ;  /* 0x000033400c067816 */ /* 0x000fe20000000006 */
[----:B------:R-:W-:Y:S04]  /*33e30*/  STL [R1+0x1230], R9 ;  /* 0x0012300901007387 */ /* 0x000fe80000100800 */
[----:B------:R-:W-:Y:S04]  /*33e40*/  STL [R1+0x122c], R8 ;  /* 0x00122c0801007387 */ /* 0x000fe80000100800 */
[----:B------:R2:W-:Y:S04]  /*33e50*/  STL [R1+0x1678], R6 ;  /* 0x0016780601007387 */ /* 0x0005e80000100800 */
[----:B------:R-:W3:Y:S01]  /*33e60*/  LDL.LU R13, [R1+0x180] ;  /* 0x00018000010d7983 */ /* 0x000ee20000300800 */
[----:B--2---:R-:W-:-:S02]  /*33e70*/  LOP3.LUT R6, R27, 0xffff, RZ, 0xc0, !PT ;  /* 0x0000ffff1b067812 */ /* 0x004fc400078ec0ff */
[----:B----4-:R-:W-:Y:S02]  /*33e80*/  LOP3.LUT R8, R7, 0xffff, RZ, 0xc0, !PT ;  /* 0x0000ffff07087812 */ /* 0x010fe400078ec0ff */
[----:B---3--:R-:W-:Y:S02]  /*33e90*/  LOP3.LUT R10, R10, 0xffff, RZ, 0xc0, !PT ;  /* 0x0000ffff0a0a7812 */ /* 0x008fe400078ec0ff */
[----:B------:R-:W-:Y:S02]  /*33ea0*/  LOP3.LUT R7, R15, 0xffff, RZ, 0xc0, !PT ;  /* 0x0000ffff0f077812 */ /* 0x000fe400078ec0ff */
[----:B------:R-:W-:Y:S02]  /*33eb0*/  LOP3.LUT R9, R14, 0xffff, RZ, 0xc0, !PT ;  /* 0x0000ffff0e097812 */ /* 0x000fe400078ec0ff */
[----:B------:R-:W2:Y:S04]  /*33ec0*/  LDL.LU R14, [R1+0x16c] ;  /* 0x00016c00010e7983 */ /* 0x000ea80000300800 */
[----:B------:R-:W3:Y:S01]  /*33ed0*/  LDL.LU R27, [R1+0xe4] ;  /* 0x0000e400011b7983 */ /* 0x000ee20000300800 */
[----:B------:R-:W-:-:S02]  /*33ee0*/  SHF.R.U32.HI R12, RZ, 0x8, R9 ;  /* 0x00000008ff0c7819 */ /* 0x000fc40000011609 */
[--C-:B------:R-:W-:Y:S01]  /*33ef0*/  PRMT R9, R9, 0x3340, R6.reuse ;  /* 0x0000334009097816 */ /* 0x100fe20000000006 */
[----:B------:R-:W4:Y:S04]  /*33f00*/  LDL.LU R15, [R1+0x48] ;  /* 0x00004800010f7983 */ /* 0x000f280000300800 */
[----:B------:R0:W-:Y:S01]  /*33f10*/  STL [R1+0x1738], R9 ;  /* 0x0017380901007387 */ /* 0x0001e20000100800 */
[----:B------:R-:W-:Y:S02]  /*33f20*/  LOP3.LUT R11, R11, 0xffff, RZ, 0xc0, !PT ;  /* 0x0000ffff0b0b7812 */ /* 0x000fe400078ec0ff */
[----:B0-----:R-:W-:Y:S02]  /*33f30*/  SHF.R.U32.HI R9, RZ, 0x8, R6 ;  /* 0x00000008ff097819 */ /* 0x001fe40000011606 */
[----:B------:R-:W-:-:S02]  /*33f40*/  SHF.R.U32.HI R6, RZ, 0x8, R10 ;  /* 0x00000008ff067819 */ /* 0x000fc4000001160a */
[----:B------:R-:W-:-:S05]  /*33f50*/  PRMT R10, R10, 0x3340, R7 ;  /* 0x000033400a0a7816 */ /* 0x000fca0000000007 */
[----:B------:R0:W-:Y:S02]  /*33f60*/  STL [R1+0x1734], R10 ;  /* 0x0017340a01007387 */ /* 0x0001e40000100800 */
[----:B0-----:R-:W-:Y:S02]  /*33f70*/  SHF.R.U32.HI R10, RZ, 0x8, R11 ;  /* 0x00000008ff0a7819 */ /* 0x001fe4000001160b */
[----:B------:R-:W-:-:S05]  /*33f80*/  PRMT R11, R11, 0x3340, R4 ;  /* 0x000033400b0b7816 */ /* 0x000fca0000000004 */
[----:B------:R0:W-:Y:S02]  /*33f90*/  STL [R1+0x1730], R11 ;  /* 0x0017300b01007387 */ /* 0x0001e40000100800 */
[----:B0-----:R-:W-:Y:S02]  /*33fa0*/  SHF.R.U32.HI R11, RZ, 0x8, R8 ;  /* 0x00000008ff0b7819 */ /* 0x001fe40000011608 */
[----:B------:R-:W-:-:S05]  /*33fb0*/  PRMT R8, R8, 0x3340, R5 ;  /* 0x0000334008087816 */ /* 0x000fca0000000005 */
[----:B------:R0:W-:Y:S04]  /*33fc0*/  STL [R1+0x172c], R8 ;  /* 0x00172c0801007387 */ /* 0x0001e80000100800 */
[----:B0-----:R-:W3:Y:S01]  /*33fd0*/  LDL.LU R8, [R1+0x1c8] ;  /* 0x0001c80001087983 */ /* 0x001ee20000300800 */
[----:B------:R-:W-:Y:S02]  /*33fe0*/  SHF.R.U32.HI R4, RZ, 0x8, R4 ;  /* 0x00000008ff047819 */ /* 0x000fe40000011604 */
[----:B------:R-:W-:Y:S02]  /*33ff0*/  SHF.R.U32.HI R5, RZ, 0x8, R5 ;  /* 0x00000008ff057819 */ /* 0x000fe40000011605 */
[----:B------:R-:W-:Y:S02]  /*34000*/  LOP3.LUT R10, R10, 0xffff, RZ, 0xc0, !PT ;  /* 0x0000ffff0a0a7812 */ /* 0x000fe400078ec0ff */
[----:B------:R-:W-:-:S02]  /*34010*/  LOP3.LUT R4, R4, 0xffff, RZ, 0xc0, !PT ;  /* 0x0000ffff04047812 */ /* 0x000fc400078ec0ff */
[----:B------:R-:W-:Y:S02]  /*34020*/  SHF.R.U32.HI R7, RZ, 0x8, R7 ;  /* 0x00000008ff077819 */ /* 0x000fe40000011607 */
[----:B------:R-:W-:Y:S02]  /*34030*/  LOP3.LUT R11, R11, 0xffff, RZ, 0xc0, !PT ;  /* 0x0000ffff0b0b7812 */ /* 0x000fe400078ec0ff */
[----:B------:R-:W-:Y:S02]  /*34040*/  LOP3.LUT R5, R5, 0xffff, RZ, 0xc0, !PT ;  /* 0x0000ffff05057812 */ /* 0x000fe400078ec0ff */
[----:B------:R-:W-:Y:S02]  /*34050*/  PRMT R4, R10, 0x3340, R4 ;  /* 0x000033400a047816 */ /* 0x000fe40000000004 */
[----:B------:R-:W-:Y:S02]  /*34060*/  LOP3.LUT R12, R12, 0xffff, RZ, 0xc0, !PT ;  /* 0x0000ffff0c0c7812 */ /* 0x000fe400078ec0ff */
[----:B------:R-:W-:-:S02]  /*34070*/  LOP3.LUT R9, R9, 0xffff, RZ, 0xc0, !PT ;  /* 0x0000ffff09097812 */ /* 0x000fc400078ec0ff */
[----:B------:R-:W-:Y:S02]  /*34080*/  LOP3.LUT R6, R6, 0xffff, RZ, 0xc0, !PT ;  /* 0x0000ffff06067812 */ /* 0x000fe400078ec0ff */
[----:B------:R-:W-:Y:S02]  /*34090*/  LOP3.LUT R7, R7, 0xffff, RZ, 0xc0, !PT ;  /* 0x0000ffff07077812 */ /* 0x000fe400078ec0ff */
[----:B------:R-:W-:Y:S02]  /*340a0*/  PRMT R10, R11, 0x3340, R5 ;  /* 0x000033400b0a7816 */ /* 0x000fe40000000005 */
[----:B------:R-:W-:Y:S01]  /*340b0*/  PRMT R5, R12, 0x3340, R9 ;  /* 0x000033400c057816 */ /* 0x000fe20000000009 */
[----:B------:R0:W-:Y:S04]  /*340c0*/  STL [R1+0x1674], R4 ;  /* 0x0016740401007387 */ /* 0x0001e80000100800 */
[----:B------:R-:W-:Y:S04]  /*340d0*/  STL [R1+0x1670], R10 ;  /* 0x0016700a01007387 */ /* 0x000fe80000100800 */
[----:B------:R1:W-:Y:S01]  /*340e0*/  STL [R1+0x166c], R5 ;  /* 0x00166c0501007387 */ /* 0x0003e20000100800 */
[----:B0-----:R-:W-:-:S02]  /*340f0*/  PRMT R4, R6, 0x3340, R7 ;  /* 0x0000334006047816 */ /* 0x001fc40000000007 */
[----:B------:R-:W-:Y:S02]  /*34100*/  LOP3.LUT R6, R20, 0xffff, RZ, 0xc0, !PT ;  /* 0x0000ffff14067812 */ /* 0x000fe400078ec0ff */
[----:B------:R-:W-:Y:S02]  /*34110*/  LOP3.LUT R7, R13, 0xffff, RZ, 0xc0, !PT ;  /* 0x0000ffff0d077812 */ /* 0x000fe400078ec0ff */
[----:B-1----:R-:W-:Y:S01]  /*34120*/  LOP3.LUT R5, R19, 0xffff, RZ, 0xc0, !PT ;  /* 0x0000ffff13057812 */ /* 0x002fe200078ec0ff */
[----:B------:R4:W-:Y:S04]  /*34130*/  STL [R1+0x1668], R4 ;  /* 0x0016680401007387 */ /* 0x0009e80000100800 */
[----:B------:R-:W3:Y:S04]  /*34140*/  LDL.LU R19, [R1+0x260c] ;  /* 0x00260c0001137983 */ /* 0x000ee80000300800 */
[----:B------:R-:W3:Y:S04]  /*34150*/  LDL.LU R20, [R1+0x2608] ;  /* 0x0026080001147983 */ /* 0x000ee80000300800 */
[----:B------:R-:W3:Y:S01]  /*34160*/  LDL.LU R13, [R1+0x8bc] ;  /* 0x0008bc00010d7983 */ /* 0x000ee20000300800 */
[----:B--2---:R-:W-:-:S03]  /*34170*/  LOP3.LUT R9, R14, 0xffff, RZ, 0xc0, !PT ;  /* 0x0000ffff0e097812 */ /* 0x004fc600078ec0ff */
[----:B------:R-:W2:Y:S01]  /*34180*/  LDL.LU R14, [R1+0x20c] ;  /* 0x00020c00010e7983 */ /* 0x000ea20000300800 */
[----:B----4-:R-:W-:Y:S02]  /*34190*/  LOP3.LUT R4, R15, 0xffff, RZ, 0xc0, !PT ;  /* 0x0000ffff0f047812 */ /* 0x010fe400078ec0ff */
[----:B---3--:R-:W-:Y:S02]  /*341a0*/  LOP3.LUT R10, R8, 0xffff, RZ, 0xc0, !PT ;  /* 0x0000ffff080a7812 */ /* 0x008fe400078ec0ff */
[----:B------:R-:W-:Y:S02]  /*341b0*/  LOP3.LUT R8, R27, 0xffff, RZ, 0xc0, !PT ;  /* 0x0000ffff1b087812 */ /* 0x000fe400078ec0ff */
[----:B------:R-:W3:Y:S04]  /*341c0*/  LDL.LU R27, [R1+0x208] ;  /* 0x00020800011b7983 */ /* 0x000ee80000300800 */
[----:B------:R-:W4:Y:S01]  /*341d0*/  LDL.LU R15, [R1+0x94] ;  /* 0x00009400010f7983 */ /* 0x000f220000300800 */
[----:B------:R-:W-:-:S02]  /*341e0*/  SHF.R.U32.HI R11, RZ, 0x8, R10 ;  /* 0x00000008ff0b7819 */ /* 0x000fc4000001160a */
[----:B------:R-:W-:Y:S02]  /*341f0*/  PRMT R12, R10, 0x3340, R4 ;  /* 0x000033400a0c7816 */ /* 0x000fe40000000004 */
[----:B------:R-:W-:Y:S02]  /*34200*/  SHF.R.U32.HI R10, RZ, 0x8, R7 ;  /* 0x00000008ff0a7819 */ /* 0x000fe40000011607 */
[--C-:B------:R-:W-:Y:S01]  /*34210*/  PRMT R7, R7, 0x3340, R5.reuse ;  /* 0x0000334007077816 */ /* 0x100fe20000000005 */
[----:B------:R0:W-:Y:S04]  /*34220*/  STL [R1+0x1728], R12 ;  /* 0x0017280c01007387 */ /* 0x0001e80000100800 */
[----:B0-----:R-:W4:Y:S04]  /*34230*/  LDL.LU R12, [R1+0x90] ;  /* 0x00009000010c7983 */ /* 0x001f280000300800 */
[----:B------:R0:W-:Y:S02]  /*34240*/  STL [R1+0x1724], R7 ;  /* 0x0017240701007387 */ /* 0x0001e40000100800 */
[----:B0-----:R-:W-:-:S02]  /*34250*/  SHF.R.U32.HI R7, RZ, 0x8, R5 ;  /* 0x00000008ff077819 */ /* 0x001fc40000011605 */
[----:B------:R-:W-:Y:S02]  /*34260*/  SHF.R.U32.HI R5, RZ, 0x8, R9 ;  /* 0x00000008ff057819 */ /* 0x000fe40000011609 */
[----:B------:R-:W-:-:S05]  /*34270*/  PRMT R9, R9, 0x3340, R6 ;  /* 0x0000334009097816 */ /* 0x000fca0000000006 */
[----:B------:R0:W-:Y:S01]  /*34280*/  STL [R1+0x1720], R9 ;  /* 0x0017200901007387 */ /* 0x0001e20000100800 */
[----:B------:R-:W-:Y:S02]  /*34290*/  SHF.R.U32.HI R4, RZ, 0x8, R4 ;  /* 0x00000008ff047819 */ /* 0x000fe40000011604 */
[----:B0-----:R-:W-:Y:S02]  /*342a0*/  SHF.R.U32.HI R9, RZ, 0x8, R8 ;  /* 0x00000008ff097819 */ /* 0x001fe40000011608 */
[----:B------:R-:W-:Y:S02]  /*342b0*/  PRMT R8, R8, 0x3340, R24 ;  /* 0x0000334008087816 */ /* 0x000fe40000000018 */
[----:B------:R-:W-:-:S03]  /*342c0*/  LOP3.LUT R11, R11, 0xffff, RZ, 0xc0, !PT ;  /* 0x0000ffff0b0b7812 */ /* 0x000fc600078ec0ff */
[----:B------:R0:W-:Y:S01]  /*342d0*/  STL [R1+0x171c], R8 ;  /* 0x00171c0801007387 */ /* 0x0001e20000100800 */
[----:B------:R-:W-:Y:S02]  /*342e0*/  LOP3.LUT R4, R4, 0xffff, RZ, 0xc0, !PT ;  /* 0x0000ffff04047812 */ /* 0x000fe400078ec0ff */
[----:B------:R-:W-:Y:S01]  /*342f0*/  LOP3.LUT R7, R7, 0xffff, RZ, 0xc0, !PT ;  /* 0x0000ffff07077812 */ /* 0x000fe200078ec0ff */
[----:B0-----:R-:W4:Y:S01]  /*34300*/  LDL.LU R8, [R1+0x8c0] ;  /* 0x0008c00001087983 */ /* 0x001f220000300800 */
[----:B------:R-:W-:Y:S02]  /*34310*/  PRMT R11, R11, 0x3340, R4 ;  /* 0x000033400b0b7816 */ /* 0x000fe40000000004 */
[----:B------:R-:W-:Y:S01]  /*34320*/  LOP3.LUT R10, R10, 0xffff, RZ, 0xc0, !PT ;  /* 0x0000ffff0a0a7812 */ /* 0x000fe200078ec0ff */
[----:B------:R-:W4:Y:S03]  /*34330*/  LDL.LU R4, [R1+0x60] ;  /* 0x0000600001047983 */ /* 0x000f260000300800 */
[----:B------:R-:W-:Y:S01]  /*34340*/  PRMT R10, R10, 0x3340, R7 ;  /* 0x000033400a0a7816 */ /* 0x000fe20000000007 */
[----:B------:R0:W-:Y:S04]  /*34350*/  STL [R1+0x1648], R11 ;  /* 0x0016480b01007387 */ /* 0x0001e80000100800 */
[----:B------:R-:W4:Y:S01]  /*34360*/  LDL.LU R7, [R1+0x5c] ;  /* 0x00005c0001077983 */ /* 0x000f220000300800 */
        /* <DEDUP_REMOVED lines=8> */
[----:B------:R2:W-:Y:S04]  /*343f0*/  STL [R1+0x1644], R10 ;  /* 0x0016440a01007387 */ /* 0x0005e80000100800 */
[----:B------:R3:W-:Y:S01]  /*34400*/  STL [R1+0x1640], R6 ;  /* 0x0016400601007387 */ /* 0x0007e20000100800 */
[----:B0-----:R-:W-:-:S03]  /*34410*/  LOP3.LUT R11, R13, 0xffff, RZ, 0xc0, !PT ;  /* 0x0000ffff0d0b7812 */ /* 0x001fc600078ec0ff */
[----:B------:R0:W-:Y:S04]  /*34420*/  STL [R1+0x163c], R5 ;  /* 0x00163c0501007387 */ /* 0x0001e80000100800 */
[----:B------:R-:W4:Y:S01]  /*34430*/  LDL.LU R13, [R1+0x1c4] ;  /* 0x0001c400010d7983 */ /* 0x000f220000300800 */
[----:B--2---:R-:W-:-:S03]  /*34440*/  LOP3.LUT R10, R14, 0xffff, RZ, 0xc0, !PT ;  /* 0x0000ffff0e0a7812 */ /* 0x004fc600078ec0ff */
[----:B------:R-:W2:Y:S01]  /*34450*/  LDL.LU R14, [R1+0x1c0] ;  /* 0x0001c000010e7983 */ /* 0x000ea20000300800 */
[----:B---3--:R-:W-:Y:S02]  /*34460*/  LOP3.LUT R6, R27, 0xffff, RZ, 0xc0, !PT ;  /* 0x0000ffff1b067812 */ /* 0x008fe400078ec0ff */
[----:B----4-:R-:W-:Y:S01]  /*34470*/  LOP3.LUT R9, R15, 0xffff, RZ, 0xc0, !PT ;  /* 0x0000ffff0f097812 */ /* 0x010fe200078ec0ff */
[----:B------:R-:W3:Y:S04]  /*34480*/  LDL.LU R27, [R1+0x168] ;  /* 0x00016800011b7983 */ /* 0x000ee80000300800 */
[----:B------:R-:W4:Y:S01]  /*34490*/  LDL.LU R15, [R1+0x164] ;  /* 0x00016400010f7983 */ /* 0x000f220000300800 */
[----:B------:R-:W-:Y:S02]  /*344a0*/  LOP3.LUT R12, R12, 0xffff, RZ, 0xc0, !PT ;  /* 0x0000ffff0c0c7812 */ /* 0x000fe400078ec0ff */
[----:B------:R-:W-:-:S04]  /*344b0*/  LOP3.LUT R8, R8, 0xffff, RZ, 0xc0, !PT ;  /* 0x0000ffff08087812 */ /* 0x000fc800078ec0ff */
[----:B------:R-:W-:Y:S02]  /*344c0*/  PRMT R24, R8, 0x3340, R9 ;  /* 0x0000334008187816 */ /* 0x000fe40000000009 */
[----:B------:R-:W-:-:S03]  /*344d0*/  LOP3.LUT R4, R4, 0xffff, RZ, 0xc0, !PT ;  /* 0x0000ffff04047812 */ /* 0x000fc600078ec0ff */
[----:B------:R1:W-:Y:S01]  /*344e0*/  STL [R1+0x1718], R24 ;  /* 0x0017181801007387 */ /* 0x0003e20000100800 */
[----:B0-----:R-:W-:Y:S02]  /*344f0*/  LOP3.LUT R5, R7, 0xffff, RZ, 0xc0, !PT ;  /* 0x0000ffff07057812 */ /* 0x001fe400078ec0ff */
[----:B------:R-:W-:Y:S02]  /*34500*/  SHF.R.U32.HI R7, RZ, 0x8, R8 ;  /* 0x00000008ff077819 */ /* 0x000fe40000011608 */
[----:B------:R-:W-:Y:S02]  /*34510*/  SHF.R.U32.HI R8, RZ, 0x8, R11 ;  /* 0x00000008ff087819 */ /* 0x000fe4000001160b */
[----:B------:R-:W-:Y:S02]  /*34520*/  SHF.R.U32.HI R9, RZ, 0x8, R9 ;  /* 0x00000008ff097819 */ /* 0x000fe40000011609 */
[----:B-1----:R-:W-:Y:S02]  /*34530*/  PRMT R24, R11, 0x3340, R12 ;  /* 0x000033400b187816 */ /* 0x002fe4000000000c */
[----:B------:R-:W-:-:S02]  /*34540*/  SHF.R.U32.HI R11, RZ, 0x8, R10 ;  /* 0x00000008ff0b7819 */ /* 0x000fc4000001160a */
[----:B------:R-:W-:Y:S01]  /*34550*/  SHF.R.U32.HI R12, RZ, 0x8, R12 ;  /* 0x00000008ff0c7819 */ /* 0x000fe2000001160c */
[----:B------:R0:W-:Y:S01]  /*34560*/  STL [R1+0x1714], R24 ;  /* 0x0017141801007387 */ /* 0x0001e20000100800 */
[----:B------:R-:W-:Y:S02]  /*34570*/  LOP3.LUT R7, R7, 0xffff, RZ, 0xc0, !PT ;  /* 0x0000ffff07077812 */ /* 0x000fe400078ec0ff */
[----:B------:R-:W-:Y:S02]  /*34580*/  LOP3.LUT R9, R9, 0xffff, RZ, 0xc0, !PT ;  /* 0x0000ffff09097812 */ /* 0x000fe400078ec0ff */
[----:B------:R-:W-:Y:S02]  /*34590*/  LOP3.LUT R8, R8, 0xffff, RZ, 0xc0, !PT ;  /* 0x0000ffff08087812 */ /* 0x000fe400078ec0ff */
[----:B------:R-:W-:Y:S02]  /*345a0*/  LOP3.LUT R12, R12, 0xffff, RZ, 0xc0, !PT ;  /* 0x0000ffff0c0c7812 */ /* 0x000fe400078ec0ff */
[----:B0-----:R-:W-:-:S02]  /*345b0*/  PRMT R24, R10, 0x3340, R4 ;  /* 0x000033400a187816 */ /* 0x001fc40000000004 */
[----:B------:R-:W-:Y:S02]  /*345c0*/  SHF.R.U32.HI R10, RZ, 0x8, R6 ;  /* 0x00000008ff0a7819 */ /* 0x000fe40000011606 */
[----:B------:R-:W-:Y:S02]  /*345d0*/  SHF.R.U32.HI R4, RZ, 0x8, R4 ;  /* 0x00000008ff047819 */ /* 0x000fe40000011604 */
[--C-:B------:R-:W-:Y:S02]  /*345e0*/  PRMT R6, R6, 0x3340, R5.reuse ;  /* 0x0000334006067816 */ /* 0x100fe40000000005 */
[----:B------:R-:W-:Y:S02]  /*345f0*/  SHF.R.U32.HI R5, RZ, 0x8, R5 ;  /* 0x00000008ff057819 */ /* 0x000fe40000011605 */
[----:B------:R-:W-:Y:S02]  /*34600*/  LOP3.LUT R11, R11, 0xffff, RZ, 0xc0, !PT ;  /* 0x0000ffff0b0b7812 */ /* 0x000fe400078ec0ff */
[----:B------:R-:W-:-:S02]  /*34610*/  LOP3.LUT R4, R4, 0xffff, RZ, 0xc0, !PT ;  /* 0x0000ffff04047812 */ /* 0x000fc400078ec0ff */
[----:B------:R-:W-:Y:S02]  /*34620*/  LOP3.LUT R10, R10, 0xffff, RZ, 0xc0, !PT ;  /* 0x0000ffff0a0a7812 */ /* 0x000fe400078ec0ff */
[----:B------:R-:W-:Y:S01]  /*34630*/  LOP3.LUT R5, R5, 0xffff, RZ, 0xc0, !PT ;  /* 0x0000ffff05057812 */ /* 0x000fe200078ec0ff */
[----:B------:R-:W-:Y:S01]  /*34640*/  STL [R1+0x1710], R24 ;  /* 0x0017101801007387 */ /* 0x000fe20000100800 */
[----:B------:R-:W-:-:S03]  /*34650*/  PRMT R9, R7, 0x3340, R9 ;  /* 0x0000334007097816 */ /* 0x000fc60000000009 */
[----:B------:R0:W-:Y:S01]  /*34660*/  STL [R1+0x170c], R6 ;  /* 0x00170c0601007387 */ /* 0x0001e20000100800 */
[----:B------:R-:W-:-:S03]  /*34670*/  PRMT R7, R8, 0x3340, R12 ;  /* 0x0000334008077816 */ /* 0x000fc6000000000c */
[----:B------:R-:W-:Y:S04]  /*34680*/  STL [R1+0x1628], R9 ;  /* 0x0016280901007387 */ /* 0x000fe80000100800 */
[----:B------:R1:W-:Y:S01]  /*34690*/  STL [R1+0x1624], R7 ;  /* 0x0016240701007387 */ /* 0x0003e20000100800 */
[----:B0-----:R-:W-:Y:S02]  /*346a0*/  PRMT R6, R11, 0x3340, R4 ;  /* 0x000033400b067816 */ /* 0x001fe40000000004 */
[----:B------:R-:W-:Y:S02]  /*346b0*/  PRMT R4, R10, 0x3340, R5 ;  /* 0x000033400a047816 */ /* 0x000fe40000000005 */
[----:B------:R-:W-:Y:S01]  /*346c0*/  LOP3.LUT R5, R21, 0xffff, RZ, 0xc0, !PT ;  /* 0x0000ffff15057812 */ /* 0x000fe200078ec0ff */
[----:B------:R-:W-:Y:S04]  /*346d0*/  STL [R1+0x1620], R6 ;  /* 0x0016200601007387 */ /* 0x000fe80000100800 */
[----:B------:R0:W-:Y:S01]  /*346e0*/  STL [R1+0x161c], R4 ;  /* 0x00161c0401007387 */ /* 0x0001e20000100800 */
[----:B-1----:R-:W-:-:S02]  /*346f0*/  LOP3.LUT R7, R13, 0xffff, RZ, 0xc0, !PT ;  /* 0x0000ffff0d077812 */ /* 0x002fc400078ec0ff */
[----:B------:R-:W-:Y:S02]  /*34700*/  LOP3.LUT R10, R29, 0xffff, RZ, 0xc0, !PT ;  /* 0x0000ffff1d0a7812 */ /* 0x000fe400078ec0ff */
[----:B------:R-:W-:Y:S02]  /*34710*/  LOP3.LUT R11, R26, 0xffff, RZ, 0xc0, !PT ;  /* 0x0000ffff1a0b7812 */ /* 0x000fe400078ec0ff */
[----:B------:R-:W-:Y:S02]  /*34720*/  SHF.R.U32.HI R12, RZ, 0x8, R7 ;  /* 0x00000008ff0c7819 */ /* 0x000fe40000011607 */
[----:B0-----:R-:W-:Y:S02]  /*34730*/  LOP3.LUT R4, R25, 0xffff, RZ, 0xc0, !PT ;  /* 0x0000ffff19047812 */ /* 0x001fe400078ec0ff */
[----:B------:R-:W4:Y:S04]  /*34740*/  LDL.LU R25, [R1+0x2604] ;  /* 0x0026040001197983 */ /* 0x000f280000300800 */
[----:B------:R-:W4:Y:S04]  /*34750*/  LDL.LU R21, [R1+0x2600] ;  /* 0x0026000001157983 */ /* 0x000f280000300800 */
[----:B------:R-:W4:Y:S04]  /*34760*/  LDL.LU R29, [R1+0x25fc] ;  /* 0x0025fc00011d7983 */ /* 0x000f280000300800 */
[----:B------:R-:W4:Y:S04]  /*34770*/  LDL.LU R26, [R1+0x25f8] ;  /* 0x0025f800011a7983 */ /* 0x000f280000300800 */
[----:B------:R-:W4:Y:S01]  /*34780*/  LDL.LU R24, [R1+0x700] ;  /* 0x0007000001187983 */ /* 0x000f220000300800 */
[----:B------:R-:W-:-:S03]  /*34790*/  PRMT R7, R7, 0x3340, R4 ;  /* 0x0000334007077816 */ /* 0x000fc60000000004 */
[----:B------:R-:W4:Y:S01]  /*347a0*/  LDL.LU R13, [R1+0x204] ;  /* 0x00020400010d7983 */ /* 0x000f220000300800 */
[----:B------:R-:W-:Y:S02]  /*347b0*/  LOP3.LUT R12, R12, 0xffff, RZ, 0xc0, !PT ;  /* 0x0000ffff0c0c7812 */ /* 0x000fe400078ec0ff */
[----:B--2---:R-:W-:Y:S02]  /*347c0*/  LOP3.LUT R8, R14, 0xffff, RZ, 0xc0, !PT ;  /* 0x0000ffff0e087812 */ /* 0x004fe400078ec0ff */
[----:B------:R-:W2:Y:S01]  /*347d0*/  LDL.LU R14, [R1+0x10c] ;  /* 0x00010c00010e7983 */ /* 0x000ea20000300800 */
[----:B---3--:R-:W-:Y:S02]  /*347e0*/  LOP3.LUT R9, R27, 0xffff, RZ, 0xc0, !PT ;  /* 0x0000ffff1b097812 */ /* 0x008fe400078ec0ff */
[----:B----4-:R-:W-:Y:S01]  /*347f0*/  LOP3.LUT R6, R15, 0xffff, RZ, 0xc0, !PT ;  /* 0x0000ffff0f067812 */ /* 0x010fe200078ec0ff */
[----:B------:R-:W3:Y:S04]  /*34800*/  LDL.LU R27, [R1+0x108] ;  /* 0x00010800011b7983 */ /* 0x000ee80000300800 */
[----:B------:R-:W4:Y:S04]  /*34810*/  LDL.LU R15, [R1+0x84] ;  /* 0x00008400010f7983 */ /* 0x000f280000300800 */
[----:B------:R0:W-:Y:S02]  /*34820*/  STL [R1+0x1708], R7 ;  /* 0x0017080701007387 */ /* 0x0001e40000100800 */
[----:B0-----:R-:W-:-:S02]  /*34830*/  SHF.R.U32.HI R7, RZ, 0x8, R4 ;  /* 0x00000008ff077819 */ /* 0x001fc40000011604 */
[----:B------:R-:W-:Y:S02]  /*34840*/  SHF.R.U32.HI R4, RZ, 0x8, R8 ;  /* 0x00000008ff047819 */ /* 0x000fe40000011608 */
[----:B------:R-:W-:-:S05]  /*34850*/  PRMT R8, R8, 0x3340, R5 ;  /* 0x0000334008087816 */ /* 0x000fca0000000005 */
[----:B------:R0:W-:Y:S02]  /*34860*/  STL [R1+0x1704], R8 ;  /* 0x0017040801007387 */ /* 0x0001e40000100800 */
[----:B0-----:R-:W-:Y:S02]  /*34870*/  SHF.R.U32.HI R8, RZ, 0x8, R5 ;  /* 0x00000008ff087819 */ /* 0x001fe40000011605 */
[----:B------:R-:W-:Y:S02]  /*34880*/  SHF.R.U32.HI R5, RZ, 0x8, R9 ;  /* 0x00000008ff057819 */ /* 0x000fe40000011609 */
[----:B------:R-:W-:Y:S02]  /*34890*/  PRMT R9, R9, 0x3340, R10 ;  /* 0x0000334009097816 */ /* 0x000fe4000000000a */
[----:B------:R-:W-:-:S03]  /*348a0*/  LOP3.LUT R7, R7, 0xffff, RZ, 0xc0, !PT ;  /* 0x0000ffff07077812 */ /* 0x000fc600078ec0ff */
[----:B------:R0:W-:Y:S01]  /*348b0*/  STL [R1+0x1700], R9 ;  /* 0x0017000901007387 */ /* 0x0001e20000100800 */
[----:B------:R-:W-:Y:S02]  /*348c0*/  PRMT R12, R12, 0x3340, R7 ;  /* 0x000033400c0c7816 */ /* 0x000fe40000000007 */
[----:B0-----:R-:W-:Y:S02]  /*348d0*/  SHF.R.U32.HI R9, RZ, 0x8, R6 ;  /* 0x00000008ff097819 */ /* 0x001fe40000011606 */
[----:B------:R-:W-:-:S05]  /*348e0*/  PRMT R6, R6, 0x3340, R11 ;  /* 0x0000334006067816 */ /* 0x000fca000000000b */
[----:B------:R0:W-:Y:S04]  /*348f0*/  STL [R1+0x16fc], R6 ;  /* 0x0016fc0601007387 */ /* 0x0001e80000100800 */
[----:B0-----:R-:W4:Y:S04]  /*34900*/  LDL.LU R6, [R1+0x8c4] ;  /* 0x0008c40001067983 */ /* 0x001f280000300800 */
[----:B------:R-:W4:Y:S01]  /*34910*/  LDL.LU R7, [R1+0x8c8] ;  /* 0x0008c80001077983 */ /* 0x000f220000300800 */
[----:B------:R-:W-:Y:S02]  /*34920*/  SHF.R.U32.HI R10, RZ, 0x8, R10 ;  /* 0x00000008ff0a7819 */ /* 0x000fe4000001160a */
[----:B------:R-:W-:-:S02]  /*34930*/  SHF.R.U32.HI R11, RZ, 0x8, R11 ;  /* 0x00000008ff0b7819 */ /* 0x000fc4000001160b */
[----:B------:R-:W-:Y:S02]  /*34940*/  LOP3.LUT R4, R4, 0xffff, RZ, 0xc0, !PT ;  /* 0x0000ffff04047812 */ /* 0x000fe400078ec0ff */
[----:B------:R-:W-:Y:S02]  /*34950*/  LOP3.LUT R8, R8, 0xffff, RZ, 0xc0, !PT ;  /* 0x0000ffff08087812 */ /* 0x000fe400078ec0ff */
[----:B------:R-:W-:Y:S02]  /*34960*/  LOP3.LUT R5, R5, 0xffff, RZ, 0xc0, !PT ;  /* 0x0000ffff05057812 */ /* 0x000fe400078ec0ff */
[----:B------:R-:W-:Y:S02]  /*34970*/  LOP3.LUT R10, R10, 0xffff, RZ, 0xc0, !PT ;  /* 0x0000ffff0a0a7812 */ /* 0x000fe400078ec0ff */
[----:B------:R-:W-:Y:S02]  /*34980*/  LOP3.LUT R9, R9, 0xffff, RZ, 0xc0, !PT ;  /* 0x0000ffff09097812 */ /* 0x000fe400078ec0ff */
[----:B------:R-:W-:-:S02]  /*34990*/  LOP3.LUT R11, R11, 0xffff, RZ, 0xc0, !PT ;  /* 0x0000ffff0b0b7812 */ /* 0x000fc400078ec0ff */
[----:B------:R-:W-:Y:S02]  /*349a0*/  PRMT R8, R4, 0x3340, R8 ;  /* 0x0000334004087816 */ /* 0x000fe40000000008 */
[----:B------:R-:W-:Y:S02]  /*349b0*/  PRMT R5, R5, 0x3340, R10 ;  /* 0x0000334005057816 */ /* 0x000fe4000000000a */
[----:B------:R-:W-:Y:S01]  /*349c0*/  PRMT R4, R9, 0x3340, R11 ;  /* 0x0000334009047816 */ /* 0x000fe2000000000b */
[----:B------:R-:W-:Y:S04]  /*349d0*/  STL [R1+0x1608], R12 ;  /* 0x0016080c01007387 */ /* 0x000fe80000100800 */
[----:B------:R-:W-:Y:S04]  /*349e0*/  STL [R1+0x1604], R8 ;  /* 0x0016040801007387 */ /* 0x000fe80000100800 */
[----:B------:R0:W-:Y:S04]  /*349f0*/  STL [R1+0x1600], R5 ;  /* 0x0016000501007387 */ /* 0x0001e80000100800 */
[----:B------:R4:W-:Y:S01]  /*34a00*/  STL [R1+0x15fc], R4 ;  /* 0x0015fc0401007387 */ /* 0x0009e20000100800 */
[----:B0-----:R-:W-:-:S02]  /*34a10*/  LOP3.LUT R5, R20, 0xffff, RZ, 0xc0, !PT ;  /* 0x0000ffff14057812 */ /* 0x001fc400078ec0ff */
[----:B------:R-:W-:Y:S02]  /*34a20*/  LOP3.LUT R10, R24, 0xffff, RZ, 0xc0, !PT ;  /* 0x0000ffff180a7812 */ /* 0x000fe400078ec0ff */
[----:B--2---:R-:W-:Y:S02]  /*34a30*/  LOP3.LUT R9, R14, 0xffff, RZ, 0xc0, !PT ;  /* 0x0000ffff0e097812 */ /* 0x004fe400078ec0ff */
[----:B---3--:R-:W-:Y:S02]  /*34a40*/  LOP3.LUT R12, R27, 0xffff, RZ, 0xc0, !PT ;  /* 0x0000ffff1b0c7812 */ /* 0x008fe400078ec0ff */
[----:B----4-:R-:W-:Y:S02]  /*34a50*/  LOP3.LUT R4, R15, 0xffff, RZ, 0xc0, !PT ;  /* 0x0000ffff0f047812 */ /* 0x010fe400078ec0ff */
[----:B------:R-:W-:Y:S02]  /*34a60*/  LOP3.LUT R7, R7, 0xffff, RZ, 0xc0, !PT ;  /* 0x0000ffff07077812 */ /* 0x000fe400078ec0ff */
[----:B------:R-:W-:-:S02]  /*34a70*/  LOP3.LUT R11, R6, 0xffff, RZ, 0xc0, !PT ;  /* 0x0000ffff060b7812 */ /* 0x000fc400078ec0ff */
[----:B------:R-:W-:Y:S02]  /*34a80*/  LOP3.LUT R6, R13, 0xffff, RZ, 0xc0, !PT ;  /* 0x0000ffff0d067812 */ /* 0x000fe400078ec0ff */
[----:B------:R-:W2:Y:S01]  /*34a90*/  LDL.LU R13, [R1+0x8cc] ;  /* 0x0008cc00010d7983 */ /* 0x000ea20000300800 */
[----:B------:R-:W-:-:S03]  /*34aa0*/  SHF.R.U32.HI R8, RZ, 0x8, R7 ;  /* 0x00000008ff087819 */ /* 0x000fc60000011607 */
[----:B------:R-:W3:Y:S01]  /*34ab0*/  LDL.LU R14, [R1+0x248] ;  /* 0x00024800010e7983 */ /* 0x000ee20000300800 */
[----:B------:R-:W-:-:S03]  /*34ac0*/  PRMT R7, R7, 0x3340, R9 ;  /* 0x0000334007077816 */ /* 0x000fc60000000009 */
[----:B------:R-:W4:Y:S04]  /*34ad0*/  LDL.LU R27, [R1+0x1ac] ;  /* 0x0001ac00011b7983 */ /* 0x000f280000300800 */
[----:B------:R-:W4:Y:S04]  /*34ae0*/  LDL.LU R15, [R1+0x148] ;  /* 0x00014800010f7983 */ /* 0x000f280000300800 */
[----:B------:R-:W4:Y:S04]  /*34af0*/  LDL.LU R20, [R1+0x25f4] ;  /* 0x0025f40001147983 */ /* 0x000f280000300800 */
[----:B------:R-:W4:Y:S04]  /*34b00*/  LDL.LU R24, [R1+0x140] ;  /* 0x0001400001187983 */ /* 0x000f280000300800 */
[----:B------:R0:W-:Y:S02]  /*34b10*/  STL [R1+0x16f8], R7 ;  /* 0x0016f80701007387 */ /* 0x0001e40000100800 */
[----:B0-----:R-:W-:-:S02]  /*34b20*/  SHF.R.U32.HI R7, RZ, 0x8, R11 ;  /* 0x00000008ff077819 */ /* 0x001fc4000001160b */
        /* <DEDUP_REMOVED lines=8> */
[----:B0-----:R-:W4:Y:S01]  /*34bb0*/  LDL.LU R6, [R1+0x8d0] ;  /* 0x0008d00001067983 */ /* 0x001f220000300800 */
[----:B------:R-:W-:Y:S02]  /*34bc0*/  SHF.R.U32.HI R9, RZ, 0x8, R9 ;  /* 0x00000008ff097819 */ /* 0x000fe40000011609 */
[----:B------:R-:W-:Y:S02]  /*34bd0*/  SHF.R.U32.HI R12, RZ, 0x8, R12 ;  /* 0x00000008ff0c7819 */ /* 0x000fe4000001160c */
        /* <DEDUP_REMOVED lines=8> */
[----:B------:R-:W-:Y:S02]  /*34c60*/  LOP3.LUT R10, R10, 0xffff, RZ, 0xc0, !PT ;  /* 0x0000ffff0a0a7812 */ /* 0x000fe400078ec0ff */
[----:B------:R-:W-:Y:S02]  /*34c70*/  LOP3.LUT R5, R5, 0xffff, RZ, 0xc0, !PT ;  /* 0x0000ffff05057812 */ /* 0x000fe400078ec0ff */
[----:B------:R-:W-:Y:S02]  /*34c80*/  PRMT R9, R8, 0x3340, R9 ;  /* 0x0000334008097816 */ /* 0x000fe40000000009 */
[----:B------:R-:W-:Y:S02]  /*34c90*/  PRMT R8, R7, 0x3340, R12 ;  /* 0x0000334007087816 */ /* 0x000fe4000000000c */
[----:B------:R-:W-:Y:S02]  /*34ca0*/  PRMT R7, R11, 0x3340, R4 ;  /* 0x000033400b077816 */ /* 0x000fe40000000004 */
[----:B------:R-:W-:Y:S01]  /*34cb0*/  PRMT R4, R10, 0x3340, R5 ;  /* 0x000033400a047816 */ /* 0x000fe20000000005 */
[----:B------:R-:W-:Y:S04]  /*34cc0*/  STL [R1+0x15ec], R9 ;  /* 0x0015ec0901007387 */ /* 0x000fe80000100800 */
[----:B------:R-:W-:Y:S04]  /*34cd0*/  STL [R1+0x15e8], R8 ;  /* 0x0015e80801007387 */ /* 0x000fe80000100800 */
[----:B------:R2:W-:Y:S04]  /*34ce0*/  STL [R1+0x15e4], R7 ;  /* 0x0015e40701007387 */ /* 0x0005e80000100800 */
[----:B------:R0:W-:Y:S01]  /*34cf0*/  STL [R1+0x15d4], R4 ;  /* 0x0015d40401007387 */ /* 0x0001e20000100800 */
[----:B--2---:R-:W-:-:S02]  /*34d00*/  LOP3.LUT R7, R13, 0xffff, RZ, 0xc0, !PT ;  /* 0x0000ffff0d077812 */ /* 0x004fc400078ec0ff */
[----:B---3--:R-:W-:Y:S01]  /*34d10*/  LOP3.LUT R9, R14, 0xffff, RZ, 0xc0, !PT ;  /* 0x0000ffff0e097812 */ /* 0x008fe200078ec0ff */
[----:B------:R-:W2:Y:S01]  /*34d20*/  LDL.LU R13, [R1+0x714] ;  /* 0x00071400010d7983 */ /* 0x000ea20000300800 */
[----:B----4-:R-:W-:-:S03]  /*34d30*/  LOP3.LUT R8, R27, 0xffff, RZ, 0xc0, !PT ;  /* 0x0000ffff1b087812 */ /* 0x010fc600078ec0ff */
[----:B------:R-:W3:Y:S01]  /*34d40*/  LDL.LU R14, [R1+0x710] ;  /* 0x00071000010e7983 */ /* 0x000ee20000300800 */
[----:B0-----:R-:W-:-:S03]  /*34d50*/  LOP3.LUT R4, R15, 0xffff, RZ, 0xc0, !PT ;  /* 0x0000ffff0f047812 */ /* 0x001fc600078ec0ff */
[----:B------:R-:W4:Y:S04]  /*34d60*/  LDL.LU R27, [R1+0x644] ;  /* 0x00064400011b7983 */ /* 0x000f280000300800 */
[----:B------:R-:W2:Y:S01]  /*34d70*/  LDL.LU R15, [R1+0x640] ;  /* 0x00064000010f7983 */ /* 0x000ea20000300800 */
[----:B------:R-:W-:Y:S02]  /*34d80*/  LOP3.LUT R10, R6, 0xffff, RZ, 0xc0, !PT ;  /* 0x0000ffff060a7812 */ /* 0x000fe400078ec0ff */
[----:B------:R-:W-:Y:S02]  /*34d90*/  LOP3.LUT R6, R19, 0xffff, RZ, 0xc0, !PT ;  /* 0x0000ffff13067812 */ /* 0x000fe400078ec0ff */
[----:B------:R-:W2:Y:S01]  /*34da0*/  LDL.LU R19, [R1+0x25f0] ;  /* 0x0025f00001137983 */ /* 0x000ea20000300800 */
[----:B------:R-:W-:-:S02]  /*34db0*/  LOP3.LUT R5, R24, 0xffff, RZ, 0xc0, !PT ;  /* 0x0000ffff18057812 */ /* 0x000fc400078ec0ff */
[----:B------:R-:W-:Y:S02]  /*34dc0*/  PRMT R24, R10, 0x3340, R4 ;  /* 0x000033400a187816 */ /* 0x000fe40000000004 */
[----:B------:R-:W-:Y:S02]  /*34dd0*/  LOP3.LUT R11, R16, 0xffff, RZ, 0xc0, !PT ;  /* 0x0000ffff100b7812 */ /* 0x000fe400078ec0ff */
[----:B------:R-:W2:Y:S04]  /*34de0*/  LDL.LU R16, [R1+0x25ec] ;  /* 0x0025ec0001107983 */ /* 0x000ea80000300800 */
[----:B------:R0:W-:Y:S01]  /*34df0*/  STL [R1+0x16e8], R24 ;  /* 0x0016e81801007387 */ /* 0x0001e20000100800 */
[----:B------:R-:W-:Y:S02]  /*34e00*/  SHF.R.U32.HI R12, RZ, 0x8, R10 ;  /* 0x00000008ff0c7819 */ /* 0x000fe4000001160a */
[----:B------:R-:W-:-:S02]  /*34e10*/  SHF.R.U32.HI R10, RZ, 0x8, R4 ;  /* 0x00000008ff0a7819 */ /* 0x000fc40000011604 */
[----:B------:R-:W-:Y:S02]  /*34e20*/  SHF.R.U32.HI R4, RZ, 0x8, R7 ;  /* 0x00000008ff047819 */ /* 0x000fe40000011607 */
[----:B0-----:R-:W-:Y:S02]  /*34e30*/  PRMT R24, R7, 0x3340, R5 ;  /* 0x0000334007187816 */ /* 0x001fe40000000005 */
[----:B------:R-:W-:-:S03]  /*34e40*/  SHF.R.U32.HI R7, RZ, 0x8, R9 ;  /* 0x00000008ff077819 */ /* 0x000fc60000011609 */
[----:B------:R0:W-:Y:S01]  /*34e50*/  STL [R1+0x16e4], R24 ;  /* 0x0016e41801007387 */ /* 0x0001e20000100800 */
[----:B------:R-:W-:Y:S02]  /*34e60*/  SHF.R.U32.HI R5, RZ, 0x8, R5 ;  /* 0x00000008ff057819 */ /* 0x000fe40000011605 */
[----:B------:R-:W-:Y:S02]  /*34e70*/  LOP3.LUT R7, R7, 0xffff, RZ, 0xc0, !PT ;  /* 0x0000ffff07077812 */ /* 0x000fe400078ec0ff */
[----:B0-----:R-:W-:Y:S02]  /*34e80*/  PRMT R24, R9, 0x3340, R6 ;  /* 0x0000334009187816 */ /* 0x001fe40000000006 */
[----:B------:R-:W-:Y:S02]  /*34e90*/  SHF.R.U32.HI R9, RZ, 0x8, R8 ;  /* 0x00000008ff097819 */ /* 0x000fe40000011608 */
[----:B------:R-:W-:Y:S02]  /*34ea0*/  SHF.R.U32.HI R6, RZ, 0x8, R6 ;  /* 0x00000008ff067819 */ /* 0x000fe40000011606 */
[----:B------:R-:W-:-:S02]  /*34eb0*/  PRMT R8, R8, 0x3340, R11 ;  /* 0x0000334008087816 */ /* 0x000fc4000000000b */
[----:B------:R-:W-:Y:S02]  /*34ec0*/  SHF.R.U32.HI R11, RZ, 0x8, R11 ;  /* 0x00000008ff0b7819 */ /* 0x000fe4000001160b */
[----:B------:R-:W-:Y:S02]  /*34ed0*/  LOP3.LUT R9, R9, 0xffff, RZ, 0xc0, !PT ;  /* 0x0000ffff09097812 */ /* 0x000fe400078ec0ff */
[----:B------:R-:W-:Y:S01]  /*34ee0*/  LOP3.LUT R6, R6, 0xffff, RZ, 0xc0, !PT ;  /* 0x0000ffff06067812 */ /* 0x000fe200078ec0ff */
[----:B------:R-:W-:Y:S01]  /*34ef0*/  STL [R1+0x16e0], R24 ;  /* 0x0016e01801007387 */ /* 0x000fe20000100800 */
[----:B------:R-:W-:Y:S02]  /*34f00*/  LOP3.LUT R11, R11, 0xffff, RZ, 0xc0, !PT ;  /* 0x0000ffff0b0b7812 */ /* 0x000fe400078ec0ff */
[----:B------:R-:W-:Y:S02]  /*34f10*/  LOP3.LUT R12, R12, 0xffff, RZ, 0xc0, !PT ;  /* 0x0000ffff0c0c7812 */ /* 0x000fe400078ec0ff */
[----:B------:R-:W-:Y:S01]  /*34f20*/  LOP3.LUT R10, R10, 0xffff, RZ, 0xc0, !PT ;  /* 0x0000ffff0a0a7812 */ /* 0x000fe200078ec0ff */
[----:B------:R0:W-:Y:S01]  /*34f30*/  STL [R1+0x16dc], R8 ;  /* 0x0016dc0801007387 */ /* 0x0001e20000100800 */
[----:B------:R-:W-:-:S02]  /*34f40*/  LOP3.LUT R4, R4, 0xffff, RZ, 0xc0, !PT ;  /* 0x0000ffff04047812 */ /* 0x000fc400078ec0ff */
[----:B------:R-:W-:-:S04]  /*34f50*/  LOP3.LUT R5, R5, 0xffff, RZ, 0xc0, !PT ;  /* 0x0000ffff05057812 */ /* 0x000fc800078ec0ff */
[----:B------:R-:W-:Y:S02]  /*34f60*/  PRMT R4, R4, 0x3340, R5 ;  /* 0x0000334004047816 */ /* 0x000fe40000000005 */
[----:B0-----:R-:W-:Y:S02]  /*34f70*/  PRMT R8, R7, 0x3340, R6 ;  /* 0x0000334007087816 */ /* 0x001fe40000000006 */
[----:B------:R-:W-:Y:S02]  /*34f80*/  PRMT R7, R9, 0x3340, R11 ;  /* 0x0000334009077816 */ /* 0x000fe4000000000b */
[----:B------:R-:W-:Y:S01]  /*34f90*/  PRMT R6, R12, 0x3340, R10 ;  /* 0x000033400c067816 */ /* 0x000fe2000000000a */
[----:B------:R-:W-:Y:S04]  /*34fa0*/  STL [R1+0x15bc], R8 ;  /* 0x0015bc0801007387 */ /* 0x000fe80000100800 */
[----:B------:R-:W-:Y:S04]  /*34fb0*/  STL [R1+0x15b8], R7 ;  /* 0x0015b80701007387 */ /* 0x000fe80000100800 */
[----:B------:R-:W-:Y:S04]  /*34fc0*/  STL [R1+0x15b4], R6 ;  /* 0x0015b40601007387 */ /* 0x000fe80000100800 */
[----:B------:R0:W-:Y:S01]  /*34fd0*/  STL [R1+0x15ac], R4 ;  /* 0x0015ac0401007387 */ /* 0x0001e20000100800 */
[----:B------:R-:W-:-:S02]  /*34fe0*/  LOP3.LUT R12, R20, 0xffff, RZ, 0xc0, !PT ;  /* 0x0000ffff140c7812 */ /* 0x000fc400078ec0ff */
[----:B------:R-:W-:Y:S02]  /*34ff0*/  LOP3.LUT R5, R25, 0xffff, RZ, 0xc0, !PT ;  /* 0x0000ffff19057812 */ /* 0x000fe400078ec0ff */
[----:B0-----:R-:W-:Y:S02]  /*35000*/  LOP3.LUT R4, R21, 0xffff, RZ, 0xc0, !PT ;  /* 0x0000ffff15047812 */ /* 0x001fe400078ec0ff */
[----:B---3--:R-:W-:Y:S02]  /*35010*/  LOP3.LUT R11, R14, 0xffff, RZ, 0xc0, !PT ;  /* 0x0000ffff0e0b7812 */ /* 0x008fe400078ec0ff */
[----:B----4-:R-:W-:Y:S01]  /*35020*/  LOP3.LUT R10, R27, 0xffff, RZ, 0xc0, !PT ;  /* 0x0000ffff1b0a7812 */ /* 0x010fe200078ec0ff */
[----:B------:R-:W3:Y:S01]  /*35030*/  LDL.LU R14, [R1+0x6d4] ;  /* 0x0006d400010e7983 */ /* 0x000ee20000300800 */
[----:B--2---:R-:W-:-:S03]  /*35040*/  LOP3.LUT R6, R15, 0xffff, RZ, 0xc0, !PT ;  /* 0x0000ffff0f067812 */ /* 0x004fc600078ec0ff */
[----:B------:R-:W2:Y:S04]  /*35050*/  LDL.LU R27, [R1+0x6d0] ;  /* 0x0006d000011b7983 */ /* 0x000ea80000300800 */
[----:B------:R-:W4:Y:S01]  /*35060*/  LDL.LU R15, [R1+0x5f4] ;  /* 0x0005f400010f7983 */ /* 0x000f220000300800 */
[----:B------:R-:W-:-:S03]  /*35070*/  LOP3.LUT R8, R19, 0xffff, RZ, 0xc0, !PT ;  /* 0x0000ffff13087812 */ /* 0x000fc600078ec0ff */
[----:B------:R-:W3:Y:S04]  /*35080*/  LDL.LU R19, [R1+0x25e8] ;  /* 0x0025e80001137983 */ /* 0x000ee80000300800 */
[----:B------:R-:W3:Y:S04]  /*35090*/  LDL.LU R20, [R1+0x25e4] ;  /* 0x0025e40001147983 */ /* 0x000ee80000300800 */
[----:B------:R-:W3:Y:S04]  /*350a0*/  LDL.LU R21, [R1+0x25e0] ;  /* 0x0025e00001157983 */ /* 0x000ee80000300800 */
[----:B------:R-:W3:Y:S01]  /*350b0*/  LDL.LU R25, [R1+0x25dc] ;  /* 0x0025dc0001197983 */ /* 0x000ee20000300800 */
[----:B------:R-:W-:-:S04]  /*350c0*/  LOP3.LUT R7, R13, 0xffff, RZ, 0xc0, !PT ;  /* 0x0000ffff0d077812 */ /* 0x000fc800078ec0ff */
[----:B------:R-:W-:-:S05]  /*350d0*/  PRMT R13, R7, 0x3340, R8 ;  /* 0x00003340070d7816 */ /* 0x000fca0000000008 */
[----:B------:R0:W-:Y:S01]  /*350e0*/  STL [R1+0x16d8], R13 ;  /* 0x0016d80d01007387 */ /* 0x0001e20000100800 */
[----:B------:R-:W-:Y:S02]  /*350f0*/  SHF.R.U32.HI R9, RZ, 0x8, R7 ;  /* 0x00000008ff097819 */ /* 0x000fe40000011607 */
[----:B------:R-:W-:Y:S02]  /*35100*/  SHF.R.U32.HI R7, RZ, 0x8, R11 ;  /* 0x00000008ff077819 */ /* 0x000fe4000001160b */
[----:B------:R-:W-:Y:S02]  /*35110*/  SHF.R.U32.HI R8, RZ, 0x8, R8 ;  /* 0x00000008ff087819 */ /* 0x000fe40000011608 */
[----:B0-----:R-:W-:Y:S02]  /*35120*/  PRMT R13, R11, 0x3340, R12 ;  /* 0x000033400b0d7816 */ /* 0x001fe4000000000c */
[----:B------:R-:W-:Y:S02]  /*35130*/  SHF.R.U32.HI R11, RZ, 0x8, R10 ;  /* 0x00000008ff0b7819 */ /* 0x000fe4000001160a */
[----:B------:R-:W-:Y:S01]  /*35140*/  SHF.R.U32.HI R12, RZ, 0x8, R12 ;  /* 0x00000008ff0c7819 */ /* 0x000fe2000001160c */
[----:B------:R0:W-:Y:S01]  /*35150*/  STL [R1+0x16d4], R13 ;  /* 0x0016d40d01007387 */ /* 0x0001e20000100800 */
[----:B------:R-:W-:-:S02]  /*35160*/  LOP3.LUT R9, R9, 0xffff, RZ, 0xc0, !PT ;  /* 0x0000ffff09097812 */ /* 0x000fc400078ec0ff */
[----:B------:R-:W-:Y:S02]  /*35170*/  LOP3.LUT R8, R8, 0xffff, RZ, 0xc0, !PT ;  /* 0x0000ffff08087812 */ /* 0x000fe400078ec0ff */
[----:B------:R-:W-:Y:S02]  /*35180*/  LOP3.LUT R7, R7, 0xffff, RZ, 0xc0, !PT ;  /* 0x0000ffff07077812 */ /* 0x000fe400078ec0ff */
[----:B------:R-:W-:Y:S02]  /*35190*/  LOP3.LUT R12, R12, 0xffff, RZ, 0xc0, !PT ;  /* 0x0000ffff0c0c7812 */ /* 0x000fe400078ec0ff */
[----:B0-----:R-:W-:Y:S02]  /*351a0*/  PRMT R13, R10, 0x3340, R4 ;  /* 0x000033400a0d7816 */ /* 0x001fe40000000004 */
[----:B------:R-:W-:Y:S02]  /*351b0*/  SHF.R.U32.HI R10, RZ, 0x8, R6 ;  /* 0x00000008ff0a7819 */ /* 0x000fe40000011606 */
[----:B------:R-:W-:-:S02]  /*351c0*/  SHF.R.U32.HI R4, RZ, 0x8, R4 ;  /* 0x00000008ff047819 */ /* 0x000fc40000011604 */
[--C-:B------:R-:W-:Y:S02]  /*351d0*/  PRMT R6, R6, 0x3340, R5.reuse ;  /* 0x0000334006067816 */ /* 0x100fe40000000005 */
[----:B------:R-:W-:Y:S02]  /*351e0*/  SHF.R.U32.HI R5, RZ, 0x8, R5 ;  /* 0x00000008ff057819 */ /* 0x000fe40000011605 */
[----:B------:R-:W-:Y:S02]  /*351f0*/  LOP3.LUT R11, R11, 0xffff, RZ, 0xc0, !PT ;  /* 0x0000ffff0b0b7812 */ /* 0x000fe400078ec0ff */
[----:B------:R-:W-:Y:S01]  /*35200*/  LOP3.LUT R4, R4, 0xffff, RZ, 0xc0, !PT ;  /* 0x0000ffff04047812 */ /* 0x000fe200078ec0ff */
[----:B------:R-:W-:Y:S01]  /*35210*/  STL [R1+0x16d0], R13 ;  /* 0x0016d00d01007387 */ /* 0x000fe20000100800 */
[----:B------:R-:W-:Y:S02]  /*35220*/  LOP3.LUT R10, R10, 0xffff, RZ, 0xc0, !PT ;  /* 0x0000ffff0a0a7812 */ /* 0x000fe400078ec0ff */
[----:B------:R-:W-:Y:S01]  /*35230*/  LOP3.LUT R5, R5, 0xffff, RZ, 0xc0, !PT ;  /* 0x0000ffff05057812 */ /* 0x000fe200078ec0ff */
[----:B------:R0:W-:Y:S01]  /*35240*/  STL [R1+0x16cc], R6 ;  /* 0x0016cc0601007387 */ /* 0x0001e20000100800 */
[----:B------:R-:W-:-:S05]  /*35250*/  PRMT R8, R9, 0x3340, R8 ;  /* 0x0000334009087816 */ /* 0x000fca0000000008 */
[----:B------:R-:W-:Y:S01]  /*35260*/  STL [R1+0x15a8], R8 ;  /* 0x0015a80801007387 */ /* 0x000fe20000100800 */
[----:B0-----:R-:W-:Y:S02]  /*35270*/  PRMT R6, R7, 0x3340, R12 ;  /* 0x0000334007067816 */ /* 0x001fe4000000000c */
[----:B------:R-:W-:Y:S02]  /*35280*/  PRMT R7, R11, 0x3340, R4 ;  /* 0x000033400b077816 */ /* 0x000fe40000000004 */
[----:B------:R-:W-:Y:S01]  /*35290*/  PRMT R4, R10, 0x3340, R5 ;  /* 0x000033400a047816 */ /* 0x000fe20000000005 */
[----:B------:R-:W-:Y:S04]  /*352a0*/  STL [R1+0x15a4], R6 ;  /* 0x0015a40601007387 */ /* 0x000fe80000100800 */
[----:B------:R3:W-:Y:S04]  /*352b0*/  STL [R1+0x15a0], R7 ;  /* 0x0015a00701007387 */ /* 0x0007e80000100800 */
[----:B------:R0:W-:Y:S01]  /*352c0*/  STL [R1+0x159c], R4 ;  /* 0x00159c0401007387 */ /* 0x0001e20000100800 */
[----:B------:R-:W-:-:S02]  /*352d0*/  LOP3.LUT R9, R26, 0xffff, RZ, 0xc0, !PT ;  /* 0x0000ffff1a097812 */ /* 0x000fc400078ec0ff */
[----:B--2---:R-:W-:Y:S02]  /*352e0*/  LOP3.LUT R11, R27, 0xffff, RZ, 0xc0, !PT ;  /* 0x0000ffff1b0b7812 */ /* 0x004fe400078ec0ff */
[----:B----4-:R-:W-:Y:S02]  /*352f0*/  LOP3.LUT R10, R15, 0xffff, RZ, 0xc0, !PT ;  /* 0x0000ffff0f0a7812 */ /* 0x010fe400078ec0ff */
[----:B---3--:R-:W-:Y:S02]  /*35300*/  LOP3.LUT R7, R25, 0xffff, RZ, 0xc0, !PT ;  /* 0x0000ffff19077812 */ /* 0x008fe400078ec0ff */
[----:B------:R-:W2:Y:S04]  /*35310*/  LDL.LU R25, [R1+0x25d8] ;  /* 0x0025d80001197983 */ /* 0x000ea80000300800 */
[----:B------:R-:W3:Y:S04]  /*35320*/  LDL.LU R27, [R1+0x8e0] ;  /* 0x0008e000011b7983 */ /* 0x000ee80000300800 */
[----:B------:R-:W4:Y:S04]  /*35330*/  LDL R15, [R1+0x8dc] ;  /* 0x0008dc00010f7983 */ /* 0x000f280000100800 */
[----:B------:R-:W4:Y:S01]  /*35340*/  LDL.LU R26, [R1+0x25d4] ;  /* 0x0025d400011a7983 */ /* 0x000f220000300800 */
[----:B------:R-:W-:-:S02]  /*35350*/  LOP3.LUT R6, R14, 0xffff, RZ, 0xc0, !PT ;  /* 0x0000ffff0e067812 */ /* 0x000fc400078ec0ff */
[----:B------:R-:W-:Y:S02]  /*35360*/  LOP3.LUT R12, R29, 0xffff, RZ, 0xc0, !PT ;  /* 0x0000ffff1d0c7812 */ /* 0x000fe400078ec0ff */
[----:B------:R-:W-:Y:S02]  /*35370*/  LOP3.LUT R5, R28, 0xffff, RZ, 0xc0, !PT ;  /* 0x0000ffff1c057812 */ /* 0x000fe400078ec0ff */
[----:B0-----:R-:W-:Y:S02]  /*35380*/  LOP3.LUT R4, R17, 0xffff, RZ, 0xc0, !PT ;  /* 0x0000ffff11047812 */ /* 0x001fe400078ec0ff */
[----:B------:R-:W-:Y:S02]  /*35390*/  SHF.R.U32.HI R8, RZ, 0x8, R6 ;  /* 0x00000008ff087819 */ /* 0x000fe40000011606 */
[--C-:B------:R-:W-:Y:S02]  /*353a0*/  PRMT R13, R6, 0x3340, R9.reuse ;  /* 0x00003340060d7816 */ /* 0x100fe40000000009 */
[----:B------:R-:W-:-:S02]  /*353b0*/  SHF.R.U32.HI R6, RZ, 0x8, R9 ;  /* 0x00000008ff067819 */ /* 0x000fc40000011609 */
[----:B------:R-:W-:Y:S02]  /*353c0*/  SHF.R.U32.HI R9, RZ, 0x8, R11 ;  /* 0x00000008ff097819 */ /* 0x000fe4000001160b */
[----:B------:R-:W-:Y:S02]  /*353d0*/  PRMT R17, R11, 0x3340, R12 ;  /* 0x000033400b117816 */ /* 0x000fe4000000000c */
[----:B------:R-:W-:Y:S02]  /*353e0*/  SHF.R.U32.HI R11, RZ, 0x8, R10 ;  /* 0x00000008ff0b7819 */ /* 0x000fe4000001160a */
[--C-:B------:R-:W-:Y:S02]  /*353f0*/  PRMT R28, R10, 0x3340, R5.reuse ;  /* 0x000033400a1c7816 */ /* 0x100fe40000000005 */
[----:B------:R-:W-:Y:S02]  /*35400*/  SHF.R.U32.HI R5, RZ, 0x8, R5 ;  /* 0x00000008ff057819 */ /* 0x000fe40000011605 */
[----:B------:R-:W-:-:S02]  /*35410*/  SHF.R.U32.HI R10, RZ, 0x8, R7 ;  /* 0x00000008ff0a7819 */ /* 0x000fc40000011607 */
[----:B------:R-:W-:Y:S02]  /*35420*/  SHF.R.U32.HI R12, RZ, 0x8, R12 ;  /* 0x00000008ff0c7819 */ /* 0x000fe4000001160c */
[--C-:B------:R-:W-:Y:S02]  /*35430*/  PRMT R7, R7, 0x3340, R4.reuse ;  /* 0x0000334007077816 */ /* 0x100fe40000000004 */
[----:B------:R-:W-:Y:S02]  /*35440*/  LOP3.LUT R8, R8, 0xffff, RZ, 0xc0, !PT ;  /* 0x0000ffff08087812 */ /* 0x000fe400078ec0ff */
[----:B------:R-:W-:Y:S02]  /*35450*/  LOP3.LUT R6, R6, 0xffff, RZ, 0xc0, !PT ;  /* 0x0000ffff06067812 */ /* 0x000fe400078ec0ff */
[----:B------:R-:W-:Y:S02]  /*35460*/  LOP3.LUT R11, R11, 0xffff, RZ, 0xc0, !PT ;  /* 0x0000ffff0b0b7812 */ /* 0x000fe400078ec0ff */
[----:B------:R-:W-:Y:S01]  /*35470*/  LOP3.LUT R5, R5, 0xffff, RZ, 0xc0, !PT ;  /* 0x0000ffff05057812 */ /* 0x000fe200078ec0ff */
[----:B------:R-:W-:Y:S01]  /*35480*/  STL [R1+0x1260], R13 ;  /* 0x0012600d01007387 */ /* 0x000fe20000100800 */
[----:B------:R-:W-:-:S02]  /*35490*/  SHF.R.U32.HI R4, RZ, 0x8, R4 ;  /* 0x00000008ff047819 */ /* 0x000fc40000011604 */
[----:B------:R-:W-:Y:S02]  /*354a0*/  LOP3.LUT R9, R9, 0xffff, RZ, 0xc0, !PT ;  /* 0x0000ffff09097812 */ /* 0x000fe400078ec0ff */
[----:B------:R-:W-:Y:S01]  /*354b0*/  LOP3.LUT R12, R12, 0xffff, RZ, 0xc0, !PT ;  /* 0x0000ffff0c0c7812 */ /* 0x000fe200078ec0ff */
[----:B------:R0:W-:Y:S01]  /*354c0*/  STL [R1+0x169c], R7 ;  /* 0x00169c0701007387 */ /* 0x0001e20000100800 */
[----:B------:R-:W-:Y:S02]  /*354d0*/  PRMT R29, R11, 0x3340, R5 ;  /* 0x000033400b1d7816 */ /* 0x000fe40000000005 */
[----:B------:R-:W-:Y:S02]  /*354e0*/  LOP3.LUT R10, R10, 0xffff, RZ, 0xc0, !PT ;  /* 0x0000ffff0a0a7812 */ /* 0x000fe400078ec0ff */
[----:B------:R-:W-:Y:S02]  /*354f0*/  LOP3.LUT R4, R4, 0xffff, RZ, 0xc0, !PT ;  /* 0x0000ffff04047812 */ /* 0x000fe400078ec0ff */
[----:B0-----:R-:W-:-:S02]  /*35500*/  PRMT R7, R8, 0x3340, R6 ;  /* 0x0000334008077816 */ /* 0x001fc40000000006 */
[----:B------:R-:W-:Y:S02]  /*35510*/  PRMT R6, R9, 0x3340, R12 ;  /* 0x0000334009067816 */ /* 0x000fe4000000000c */
[----:B------:R-:W-:Y:S01]  /*35520*/  PRMT R4, R10, 0x3340, R4 ;  /* 0x000033400a047816 */ /* 0x000fe20000000004 */
[----:B------:R0:W-:Y:S04]  /*35530*/  STL [R1+0x120c], R7 ;  /* 0x00120c0701007387 */ /* 0x0001e80000100800 */
[----:B------:R1:W-:Y:S04]  /*35540*/  STL.64 [R1+0x1848], R28 ;  /* 0x0018481c01007387 */ /* 0x0003e80000100a00 */
[----:B------:R-:W-:Y:S01]  /*35550*/  STL [R1+0x1208], R6 ;  /* 0x0012080601007387 */ /* 0x000fe20000100800 */
[----:B------:R-:W-:-:S03]  /*35560*/  LOP3.LUT R9, R21, 0xffff, RZ, 0xc0, !PT ;  /* 0x0000ffff15097812 */ /* 0x000fc600078ec0ff */
[----:B------:R1:W-:Y:S01]  /*35570*/  STL [R1+0x1530], R4 ;  /* 0x0015300401007387 */ /* 0x0003e20000100800 */
[----:B0-----:R-:W-:-:S03]  /*35580*/  LOP3.LUT R7, R19, 0xffff, RZ, 0xc0, !PT ;  /* 0x0000ffff13077812 */ /* 0x001fc600078ec0ff */
[----:B-1----:R-:W4:Y:S01]  /*35590*/  LDL.LU R28, [R1+0x564] ;  /* 0x00056400011c7983 */ /* 0x002f220000300800 */
[----:B------:R-:W-:-:S03]  /*355a0*/  LOP3.LUT R4, R16, 0xffff, RZ, 0xc0, !PT ;  /* 0x0000ffff10047812 */ /* 0x000fc600078ec0ff */
[----:B------:R-:W4:Y:S04]  /*355b0*/  LDL.LU R29, [R1+0x560] ;  /* 0x00056000011d7983 */ /* 0x000f280000300800 */
[----:B------:R-:W4:Y:S04]  /*355c0*/  LDL.LU R24, [R1+0x200] ;  /* 0x0002000001187983 */ /* 0x000f280000300800 */
[----:B------:R-:W4:Y:S04]  /*355d0*/  LDL.LU R13, [R1+0x1ec] ;  /* 0x0001ec00010d7983 */ /* 0x000f280000300800 */
[----:B------:R-:W4:Y:S01]  /*355e0*/  LDL.LU R14, [R1+0x34] ;  /* 0x00003400010e7983 */ /* 0x000f220000300800 */
[----:B---3--:R-:W-:-:S02]  /*355f0*/  LOP3.LUT R6, R27, 0xffff, RZ, 0xc0, !PT ;  /* 0x0000ffff1b067812 */ /* 0x008fc400078ec0ff */
[----:B--2---:R-:W-:Y:S02]  /*35600*/  LOP3.LUT R8, R25, 0xffff, RZ, 0xc0, !PT ;  /* 0x0000ffff19087812 */ /* 0x004fe400078ec0ff */
[----:B----4-:R-:W-:Y:S02]  /*35610*/  LOP3.LUT R10, R26, 0xffff, RZ, 0xc0, !PT ;  /* 0x0000ffff1a0a7812 */ /* 0x010fe400078ec0ff */
[----:B------:R-:W-:Y:S02]  /*35620*/  PRMT R25, R6, 0x3340, R9 ;  /* 0x0000334006197816 */ /* 0x000fe40000000009 */
[----:B------:R-:W-:-:S03]  /*35630*/  PRMT R16, R10, 0x3340, R7 ;  /* 0x000033400a107816 */ /* 0x000fc60000000007 */
[----:B------:R0:W-:Y:S04]  /*35640*/  STL [R1+0x2540], R25 ;  /* 0x0025401901007387 */ /* 0x0001e80000100800 */
[----:B0-----:R-:W2:Y:S04]  /*35650*/  LDL R25, [R1+0x8d4] ;  /* 0x0008d40001197983 */ /* 0x001ea80000100800 */
[----:B------:R0:W-:Y:S04]  /*35660*/  STL.64 [R1+0x1850], R16 ;  /* 0x0018501001007387 */ /* 0x0001e80000100a00 */
[----:B0-----:R-:W3:Y:S01]  /*35670*/  LDL.LU R17, [R1+0x8d8] ;  /* 0x0008d80001117983 */ /* 0x001ee20000300800 */
[----:B------:R-:W-:-:S02]  /*35680*/  LOP3.LUT R11, R15, 0xffff, RZ, 0xc0, !PT ;  /* 0x0000ffff0f0b7812 */ /* 0x000fc400078ec0ff */
[----:B------:R-:W-:Y:S02]  /*35690*/  LOP3.LUT R12, R20, 0xffff, RZ, 0xc0, !PT ;  /* 0x0000ffff140c7812 */ /* 0x000fe400078ec0ff */
[----:B------:R-:W-:Y:S01]  /*356a0*/  SHF.R.U32.HI R5, RZ, 0x8, R6 ;  /* 0x00000008ff057819 */ /* 0x000fe20000011606 */
[----:B------:R-:W-:Y:S01]  /*356b0*/  IMAD.MOV.U32 R27, RZ, RZ, R0 ;  /* 0x000000ffff1b7224 */ /* 0x000fe200078e0000 */
[----:B------:R-:W-:Y:S02]  /*356c0*/  SHF.R.U32.HI R6, RZ, 0x8, R11 ;  /* 0x00000008ff067819 */ /* 0x000fe4000001160b */
[----:B------:R-:W-:Y:S02]  /*356d0*/  PRMT R20, R11, 0x3340, R12 ;  /* 0x000033400b147816 */ /* 0x000fe4000000000c */
[----:B------:R-:W-:Y:S02]  /*356e0*/  SHF.R.U32.HI R9, RZ, 0x8, R9 ;  /* 0x00000008ff097819 */ /* 0x000fe40000011609 */
[----:B------:R-:W-:-:S02]  /*356f0*/  SHF.R.U32.HI R11, RZ, 0x8, R10 ;  /* 0x00000008ff0b7819 */ /* 0x000fc4000001160a */
[----:B------:R-:W-:Y:S02]  /*35700*/  PRMT R0, R8, 0x3340, R4 ;  /* 0x0000334008007816 */ /* 0x000fe40000000004 */
[----:B------:R-:W-:Y:S02]  /*35710*/  SHF.R.U32.HI R12, RZ, 0x8, R12 ;  /* 0x00000008ff0c7819 */ /* 0x000fe4000001160c */
[----:B------:R-:W-:Y:S02]  /*35720*/  SHF.R.U32.HI R10, RZ, 0x8, R8 ;  /* 0x00000008ff0a7819 */ /* 0x000fe40000011608 */
[----:B------:R-:W-:Y:S02]  /*35730*/  SHF.R.U32.HI R4, RZ, 0x8, R4 ;  /* 0x00000008ff047819 */ /* 0x000fe40000011604 */
[----:B------:R-:W-:Y:S02]  /*35740*/  SHF.R.U32.HI R7, RZ, 0x8, R7 ;  /* 0x00000008ff077819 */ /* 0x000fe40000011607 */
[----:B------:R-:W-:-:S02]  /*35750*/  LOP3.LUT R5, R5, 0xffff, RZ, 0xc0, !PT ;  /* 0x0000ffff05057812 */ /* 0x000fc400078ec0ff */
[----:B------:R-:W-:Y:S02]  /*35760*/  LOP3.LUT R9, R9, 0xffff, RZ, 0xc0, !PT ;  /* 0x0000ffff09097812 */ /* 0x000fe400078ec0ff */
[----:B------:R-:W-:Y:S02]  /*35770*/  LOP3.LUT R6, R6, 0xffff, RZ, 0xc0, !PT ;  /* 0x0000ffff06067812 */ /* 0x000fe400078ec0ff */
[----:B------:R-:W-:Y:S02]  /*35780*/  LOP3.LUT R12, R12, 0xffff, RZ, 0xc0, !PT ;  /* 0x0000ffff0c0c7812 */ /* 0x000fe400078ec0ff */
[----:B------:R-:W-:Y:S02]  /*35790*/  LOP3.LUT R10, R10, 0xffff, RZ, 0xc0, !PT ;  /* 0x0000ffff0a0a7812 */ /* 0x000fe400078ec0ff */
[----:B------:R-:W-:Y:S02]  /*357a0*/  LOP3.LUT R4, R4, 0xffff, RZ, 0xc0, !PT ;  /* 0x0000ffff04047812 */ /* 0x000fe400078ec0ff */
[----:B------:R-:W-:-:S02]  /*357b0*/  LOP3.LUT R11, R11, 0xffff, RZ, 0xc0, !PT ;  /* 0x0000ffff0b0b7812 */ /* 0x000fc400078ec0ff */
[----:B------:R-:W-:Y:S01]  /*357c0*/  LOP3.LUT R7, R7, 0xffff, RZ, 0xc0, !PT ;  /* 0x0000ffff07077812 */ /* 0x000fe200078ec0ff */
[----:B------:R-:W-:Y:S01]  /*357d0*/  IMAD.MOV.U32 R15, RZ, RZ, R3 ;  /* 0x000000ffff0f7224 */ /* 0x000fe200078e0003 */
[----:B------:R-:W-:Y:S02]  /*357e0*/  PRMT R26, R5, 0x3340, R9 ;  /* 0x00003340051a7816 */ /* 0x000fe40000000009 */
[----:B------:R-:W-:Y:S02]  /*357f0*/  PRMT R21, R6, 0x3340, R12 ;  /* 0x0000334006157816 */ /* 0x000fe4000000000c */
[----:B------:R-:W-:Y:S02]  /*35800*/  PRMT R3, R10, 0x3340, R4 ;  /* 0x000033400a037816 */ /* 0x000fe40000000004 */
[----:B------:R-:W-:Y:S02]  /*35810*/  PRMT R19, R11, 0x3340, R7 ;  /* 0x000033400b137816 */ /* 0x000fe40000000007 */
[----:B------:R-:W-:Y:S01]  /*35820*/  LOP3.LUT R4, R24, 0xffff, RZ, 0xc0, !PT ;  /* 0x0000ffff18047812 */ /* 0x000fe200078ec0ff */
[----:B------:R0:W-:Y:S04]  /*35830*/  STL [R1+0x18d0], R0 ;  /* 0x0018d00001007387 */ /* 0x0001e80000100800 */
[----:B------:R-:W-:Y:S04]  /*35840*/  STL [R1+0x2570], R26 ;  /* 0x0025701a01007387 */ /* 0x000fe80000100800 */
[----:B------:R-:W-:Y:S04]  /*35850*/  STL.64 [R1+0x1858], R20 ;  /* 0x0018581401007387 */ /* 0x000fe80000100a00 */
[----:B------:R-:W-:Y:S01]  /*35860*/  STL.64 [R1+0x1860], R18 ;  /* 0x0018601201007387 */ /* 0x000fe20000100a00 */
[----:B------:R-:W-:-:S03]  /*35870*/  LOP3.LUT R11, R2, 0xffff, RZ, 0xc0, !PT ;  /* 0x0000ffff020b7812 */ /* 0x000fc600078ec0ff */
[----:B------:R-:W4:Y:S04]  /*35880*/  LDL.LU R2, [R1+0x25d0] ;  /* 0x0025d00001027983 */ /* 0x000f280000300800 */
[----:B------:R-:W4:Y:S01]  /*35890*/  LDL.LU R16, [R1+0x720] ;  /* 0x0007200001107983 */ /* 0x000f220000300800 */
[----:B------:R-:W-:Y:S02]  /*358a0*/  LOP3.LUT R8, R28, 0xffff, RZ, 0xc0, !PT ;  /* 0x0000ffff1c087812 */ /* 0x000fe400078ec0ff */
[----:B------:R-:W-:Y:S02]  /*358b0*/  LOP3.LUT R6, R29, 0xffff, RZ, 0xc0, !PT ;  /* 0x0000ffff1d067812 */ /* 0x000fe400078ec0ff */
[----:B------:R-:W-:Y:S02]  /*358c0*/  LOP3.LUT R5, R13, 0xffff, RZ, 0xc0, !PT ;  /* 0x0000ffff0d057812 */ /* 0x000fe400078ec0ff */
[----:B------:R-:W-:-:S02]  /*358d0*/  LOP3.LUT R10, R14, 0xffff, RZ, 0xc0, !PT ;  /* 0x0000ffff0e0a7812 */ /* 0x000fc400078ec0ff */
[----:B--2---:R-:W-:Y:S02]  /*358e0*/  LOP3.LUT R7, R25, 0xffff, RZ, 0xc0, !PT ;  /* 0x0000ffff19077812 */ /* 0x004fe400078ec0ff */
[----:B---3--:R-:W-:Y:S02]  /*358f0*/  LOP3.LUT R9, R17, 0xffff, RZ, 0xc0, !PT ;  /* 0x0000ffff11097812 */ /* 0x008fe400078ec0ff */
[----:B------:R-:W2:Y:S02]  /*35900*/  LDL.LU R17, [R1+0x654] ;  /* 0x0006540001117983 */ /* 0x000ea40000300800 */
[----:B0-----:R-:W-:-:S05]  /*35910*/  PRMT R0, R9, 0x3340, R4 ;  /* 0x0000334009007816 */ /* 0x001fca0000000004 */
[----:B------:R0:W-:Y:S04]  /*35920*/  STL [R1+0x16c8], R0 ;  /* 0x0016c80001007387 */ /* 0x0001e80000100800 */
[----:B------:R-:W3:Y:S04]  /*35930*/  LDL.LU R25, [R1+0x650] ;  /* 0x0006500001197983 */ /* 0x000ee80000300800 */
[----:B------:R-:W3:Y:S04]  /*35940*/  LDL.LU R28, [R1+0x570] ;  /* 0x00057000011c7983 */ /* 0x000ee80000300800 */
[----:B------:R-:W3:Y:S04]  /*35950*/  LDL.LU R29, [R1+0x1a4] ;  /* 0x0001a400011d7983 */ /* 0x000ee80000300800 */
[----:B------:R-:W3:Y:S04]  /*35960*/  LDL.LU R24, [R1+0x14c] ;  /* 0x00014c0001187983 */ /* 0x000ee80000300800 */
[----:B------:R-:W3:Y:S04]  /*35970*/  LDL.LU R13, [R1+0x144] ;  /* 0x00014400010d7983 */ /* 0x000ee80000300800 */
[----:B------:R-:W3:Y:S01]  /*35980*/  LDL.LU R14, [R1+0x6c] ;  /* 0x00006c00010e7983 */ /* 0x000ee20000300800 */
[----:B0-----:R-:W-:-:S02]  /*35990*/  PRMT R0, R7, 0x3340, R5 ;  /* 0x0000334007007816 */ /* 0x001fc40000000005 */
[----:B------:R-:W-:Y:S02]  /*359a0*/  SHF.R.U32.HI R12, RZ, 0x8, R9 ;  /* 0x00000008ff0c7819 */ /* 0x000fe40000011609 */
[----:B------:R-:W-:Y:S01]  /*359b0*/  SHF.R.U32.HI R9, RZ, 0x8, R4 ;  /* 0x00000008ff097819 */ /* 0x000fe20000011604 */
[----:B------:R0:W-:Y:S01]  /*359c0*/  STL [R1+0x16c4], R0 ;  /* 0x0016c40001007387 */ /* 0x0001e20000100800 */
[----:B------:R-:W-:Y:S02]  /*359d0*/  SHF.R.U32.HI R4, RZ, 0x8, R7 ;  /* 0x00000008ff047819 */ /* 0x000fe40000011607 */
[----:B------:R-:W-:Y:S02]  /*359e0*/  SHF.R.U32.HI R7, RZ, 0x8, R8 ;  /* 0x00000008ff077819 */ /* 0x000fe40000011608 */
[--C-:B0-----:R-:W-:Y:S02]  /*359f0*/  PRMT R0, R8, 0x3340, R10.reuse ;  /* 0x0000334008007816 */ /* 0x101fe4000000000a */
[----:B------:R-:W-:-:S02]  /*35a00*/  SHF.R.U32.HI R10, RZ, 0x8, R10 ;  /* 0x00000008ff0a7819 */ /* 0x000fc4000001160a */
[----:B------:R-:W-:Y:S01]  /*35a10*/  SHF.R.U32.HI R8, RZ, 0x8, R6 ;  /* 0x00000008ff087819 */ /* 0x000fe20000011606 */
[----:B------:R0:W-:Y:S01]  /*35a20*/  STL [R1+0x16c0], R0 ;  /* 0x0016c00001007387 */ /* 0x0001e20000100800 */
[----:B------:R-:W-:Y:S02]  /*35a30*/  LOP3.LUT R7, R7, 0xffff, RZ, 0xc0, !PT ;  /* 0x0000ffff07077812 */ /* 0x000fe400078ec0ff */
[----:B------:R-:W-:Y:S02]  /*35a40*/  LOP3.LUT R10, R10, 0xffff, RZ, 0xc0, !PT ;  /* 0x0000ffff0a0a7812 */ /* 0x000fe400078ec0ff */
[----:B------:R-:W-:Y:S02]  /*35a50*/  SHF.R.U32.HI R5, RZ, 0x8, R5 ;  /* 0x00000008ff057819 */ /* 0x000fe40000011605 */
[----:B------:R-:W-:Y:S02]  /*35a60*/  LOP3.LUT R8, R8, 0xffff, RZ, 0xc0, !PT ;  /* 0x0000ffff08087812 */ /* 0x000fe400078ec0ff */
[----:B0-----:R-:W-:-:S02]  /*35a70*/  PRMT R0, R6, 0x3340, R11 ;  /* 0x0000334006007816 */ /* 0x001fc4000000000b */
[----:B------:R-:W-:Y:S02]  /*35a80*/  SHF.R.U32.HI R11, RZ, 0x8, R11 ;  /* 0x00000008ff0b7819 */ /* 0x000fe4000001160b */
[----:B------:R-:W-:Y:S02]  /*35a90*/  LOP3.LUT R12, R12, 0xffff, RZ, 0xc0, !PT ;  /* 0x0000ffff0c0c7812 */ /* 0x000fe400078ec0ff */
[----:B------:R-:W-:Y:S01]  /*35aa0*/  LOP3.LUT R9, R9, 0xffff, RZ, 0xc0, !PT ;  /* 0x0000ffff09097812 */ /* 0x000fe200078ec0ff */
[----:B------:R0:W-:Y:S01]  /*35ab0*/  STL [R1+0x16bc], R0 ;  /* 0x0016bc0001007387 */ /* 0x0001e20000100800 */
[----:B------:R-:W-:Y:S02]  /*35ac0*/  LOP3.LUT R11, R11, 0xffff, RZ, 0xc0, !PT ;  /* 0x0000ffff0b0b7812 */ /* 0x000fe400078ec0ff */
[----:B------:R-:W-:Y:S02]  /*35ad0*/  LOP3.LUT R4, R4, 0xffff, RZ, 0xc0, !PT ;  /* 0x0000ffff04047812 */ /* 0x000fe400078ec0ff */
[----:B------:R-:W-:-:S02]  /*35ae0*/  LOP3.LUT R5, R5, 0xffff, RZ, 0xc0, !PT ;  /* 0x0000ffff05057812 */ /* 0x000fc400078ec0ff */
[----:B------:R-:W-:Y:S02]  /*35af0*/  PRMT R6, R12, 0x3340, R9 ;  /* 0x000033400c067816 */ /* 0x000fe40000000009 */
[----:B0-----:R-:W-:Y:S02]  /*35b00*/  PRMT R0, R7, 0x3340, R10 ;  /* 0x0000334007007816 */ /* 0x001fe4000000000a */
[----:B------:R-:W-:Y:S02]  /*35b10*/  PRMT R7, R8, 0x3340, R11 ;  /* 0x0000334008077816 */ /* 0x000fe4000000000b */
[----:B----4-:R-:W-:Y:S01]  /*35b20*/  LOP3.LUT R10, R16, 0xffff, RZ, 0xc0, !PT ;  /* 0x0000ffff100a7812 */ /* 0x010fe200078ec0ff */
[----:B------:R0:W-:Y:S04]  /*35b30*/  STL [R1+0x1568], R0 ;  /* 0x0015680001007387 */ /* 0x0001e80000100800 */
[----:B------:R-:W-:Y:S04]  /*35b40*/  STL [R1+0x1564], R7 ;  /* 0x0015640701007387 */ /* 0x000fe80000100800 */
[----:B------:R-:W-:Y:S01]  /*35b50*/  STL [R1+0x1560], R6 ;  /* 0x0015600601007387 */ /* 0x000fe20000100800 */
[----:B0-----:R-:W-:-:S05]  /*35b60*/  PRMT R0, R4, 0x3340, R5 ;  /* 0x0000334004007816 */ /* 0x001fca0000000005 */
[----:B------:R0:W-:Y:S04]  /*35b70*/  STL [R1+0x1558], R0 ;  /* 0x0015580001007387 */ /* 0x0001e80000100800 */
[----:B------:R-:W4:Y:S01]  /*35b80*/  LDL R16, [R1+0x8e4] ;  /* 0x0008e40001107983 */ /* 0x000f220000100800 */
[----:B--2---:R-:W-:Y:S02]  /*35b90*/  LOP3.LUT R8, R17, 0xffff, RZ, 0xc0, !PT ;  /* 0x0000ffff11087812 */ /* 0x004fe400078ec0ff */
[----:B---3--:R-:W-:-:S04]  /*35ba0*/  LOP3.LUT R4, R29, 0xffff, RZ, 0xc0, !PT ;  /* 0x0000ffff1d047812 */ /* 0x008fc800078ec0ff */
[----:B0-----:R-:W-:Y:S02]  /*35bb0*/  PRMT R0, R10, 0x3340, R4 ;  /* 0x000033400a007816 */ /* 0x001fe40000000004 */
[----:B------:R-:W-:Y:S02]  /*35bc0*/  LOP3.LUT R9, R25, 0xffff, RZ, 0xc0, !PT ;  /* 0x0000ffff19097812 */ /* 0x000fe400078ec0ff */
[----:B------:R-:W-:Y:S01]  /*35bd0*/  LOP3.LUT R7, R28, 0xffff, RZ, 0xc0, !PT ;  /* 0x0000ffff1c077812 */ /* 0x000fe200078ec0ff */
[----:B------:R0:W-:Y:S04]  /*35be0*/  STL [R1+0x16b8], R0 ;  /* 0x0016b80001007387 */ /* 0x0001e80000100800 */
[----:B------:R-:W2:Y:S04]  /*35bf0*/  LDL.LU R17, [R1+0x6c4] ;  /* 0x0006c40001117983 */ /* 0x000ea80000300800 */
[----:B------:R-:W3:Y:S04]  /*35c00*/  LDL.LU R25, [R1+0x6c0] ;  /* 0x0006c00001197983 */ /* 0x000ee80000300800 */
[----:B------:R-:W3:Y:S04]  /*35c10*/  LDL.LU R28, [R1+0x5e0] ;  /* 0x0005e000011c7983 */ /* 0x000ee80000300800 */
[----:B------:R-:W2:Y:S01]  /*35c20*/  LDL.LU R29, [R1+0x500] ;  /* 0x00050000011d7983 */ /* 0x000ea20000300800 */
[----:B------:R-:W-:-:S03]  /*35c30*/  LOP3.LUT R5, R24, 0xffff, RZ, 0xc0, !PT ;  /* 0x0000ffff18057812 */ /* 0x000fc600078ec0ff */
[----:B------:R-:W3:Y:S01]  /*35c40*/  LDL.LU R24, [R1+0x1a0] ;  /* 0x0001a00001187983 */ /* 0x000ee20000300800 */
[----:B------:R-:W-:-:S03]  /*35c50*/  LOP3.LUT R6, R13, 0xffff, RZ, 0xc0, !PT ;  /* 0x0000ffff0d067812 */ /* 0x000fc600078ec0ff */
[----:B------:R-:W3:Y:S01]  /*35c60*/  LDL.LU R13, [R1+0x18c] ;  /* 0x00018c00010d7983 */ /* 0x000ee20000300800 */
[----:B------:R-:W-:-:S03]  /*35c70*/  LOP3.LUT R11, R14, 0xffff, RZ, 0xc0, !PT ;  /* 0x0000ffff0e0b7812 */ /* 0x000fc600078ec0ff */
[----:B------:R-:W3:Y:S01]  /*35c80*/  LDL.LU R14, [R1+0x120] ;  /* 0x00012000010e7983 */ /* 0x000ee20000300800 */
[----:B0-----:R-:W-:Y:S02]  /*35c90*/  PRMT R0, R8, 0x3340, R5 ;  /* 0x0000334008007816 */ /* 0x001fe40000000005 */
[----:B------:R-:W-:-:S03]  /*35ca0*/  SHF.R.U32.HI R12, RZ, 0x8, R10 ;  /* 0x00000008ff0c7819 */ /* 0x000fc6000001160a */
[----:B------:R0:W-:Y:S01]  /*35cb0*/  STL [R1+0x16b4], R0 ;  /* 0x0016b40001007387 */ /* 0x0001e20000100800 */
[----:B------:R-:W-:Y:S02]  /*35cc0*/  SHF.R.U32.HI R10, RZ, 0x8, R4 ;  /* 0x00000008ff0a7819 */ /* 0x000fe40000011604 */
[----:B------:R-:W-:Y:S02]  /*35cd0*/  SHF.R.U32.HI R4, RZ, 0x8, R8 ;  /* 0x00000008ff047819 */ /* 0x000fe40000011608 */
[----:B------:R-:W-:Y:S02]  /*35ce0*/  SHF.R.U32.HI R5, RZ, 0x8, R5 ;  /* 0x00000008ff057819 */ /* 0x000fe40000011605 */
[----:B------:R-:W-:Y:S02]  /*35cf0*/  SHF.R.U32.HI R8, RZ, 0x8, R9 ;  /* 0x00000008ff087819 */ /* 0x000fe40000011609 */
[--C-:B0-----:R-:W-:Y:S02]  /*35d00*/  PRMT R0, R9, 0x3340, R6.reuse ;  /* 0x0000334009007816 */ /* 0x101fe40000000006 */
[----:B------:R-:W-:-:S02]  /*35d10*/  SHF.R.U32.HI R6, RZ, 0x8, R6 ;  /* 0x00000008ff067819 */ /* 0x000fc40000011606 */
[----:B------:R-:W-:Y:S01]  /*35d20*/  LOP3.LUT R12, R12, 0xffff, RZ, 0xc0, !PT ;  /* 0x0000ffff0c0c7812 */ /* 0x000fe200078ec0ff */
[----:B------:R0:W-:Y:S01]  /*35d30*/  STL [R1+0x16b0], R0 ;  /* 0x0016b00001007387 */ /* 0x0001e20000100800 */
[----:B------:R-:W-:Y:S02]  /*35d40*/  LOP3.LUT R10, R10, 0xffff, RZ, 0xc0, !PT ;  /* 0x0000ffff0a0a7812 */ /* 0x000fe400078ec0ff */
[----:B------:R-:W-:Y:S02]  /*35d50*/  LOP3.LUT R4, R4, 0xffff, RZ, 0xc0, !PT ;  /* 0x0000ffff04047812 */ /* 0x000fe400078ec0ff */
[----:B------:R-:W-:Y:S02]  /*35d60*/  LOP3.LUT R5, R5, 0xffff, RZ, 0xc0, !PT ;  /* 0x0000ffff05057812 */ /* 0x000fe400078ec0ff */
[----:B------:R-:W-:Y:S02]  /*35d70*/  SHF.R.U32.HI R9, RZ, 0x8, R7 ;  /* 0x00000008ff097819 */ /* 0x000fe40000011607 */
[----:B------:R-:W-:-:S02]  /*35d80*/  LOP3.LUT R8, R8, 0xffff, RZ, 0xc0, !PT ;  /* 0x0000ffff08087812 */ /* 0x000fc400078ec0ff */
[----:B------:R-:W-:Y:S02]  /*35d90*/  LOP3.LUT R6, R6, 0xffff, RZ, 0xc0, !PT ;  /* 0x0000ffff06067812 */ /* 0x000fe400078ec0ff */
[--C-:B0-----:R-:W-:Y:S02]  /*35da0*/  PRMT R0, R7, 0x3340, R11.reuse ;  /* 0x0000334007007816 */ /* 0x101fe4000000000b */
[----:B------:R-:W-:Y:S02]  /*35db0*/  SHF.R.U32.HI R11, RZ, 0x8, R11 ;  /* 0x00000008ff0b7819 */ /* 0x000fe4000001160b */
[----:B------:R-:W-:Y:S01]  /*35dc0*/  PRMT R5, R4, 0x3340, R5 ;  /* 0x0000334004057816 */ /* 0x000fe20000000005 */
[----:B------:R0:W-:Y:S01]  /*35dd0*/  STL [R1+0x16ac], R0 ;  /* 0x0016ac0001007387 */ /* 0x0001e20000100800 */
[----:B------:R-:W-:Y:S02]  /*35de0*/  LOP3.LUT R9, R9, 0xffff, RZ, 0xc0, !PT ;  /* 0x0000ffff09097812 */ /* 0x000fe400078ec0ff */
[----:B------:R-:W-:-:S02]  /*35df0*/  LOP3.LUT R11, R11, 0xffff, RZ, 0xc0, !PT ;  /* 0x0000ffff0b0b7812 */ /* 0x000fc400078ec0ff */
[----:B------:R-:W-:Y:S02]  /*35e00*/  PRMT R4, R8, 0x3340, R6 ;  /* 0x0000334008047816 */ /* 0x000fe40000000006 */
[----:B0-----:R-:W-:-:S05]  /*35e10*/  PRMT R0, R12, 0x3340, R10 ;  /* 0x000033400c007816 */ /* 0x001fca000000000a */
[----:B------:R0:W-:Y:S04]  /*35e20*/  STL [R1+0x1548], R0 ;  /* 0x0015480001007387 */ /* 0x0001e80000100800 */
[----:B------:R-:W-:Y:S04]  /*35e30*/  STL [R1+0x153c], R5 ;  /* 0x00153c0501007387 */ /* 0x000fe80000100800 */
[----:B------:R2:W-:Y:S01]  /*35e40*/  STL [R1+0x1538], R4 ;  /* 0x0015380401007387 */ /* 0x0005e20000100800 */
[----:B----4-:R-:W-:Y:S02]  /*35e50*/  LOP3.LUT R10, R16, 0xffff, RZ, 0xc0, !PT ;  /* 0x0000ffff100a7812 */ /* 0x010fe400078ec0ff */
[----:B0-----:R-:W-:-:S05]  /*35e60*/  PRMT R0, R9, 0x3340, R11 ;  /* 0x0000334009007816 */ /* 0x001fca000000000b */
[----:B------:R0:W-:Y:S04]  /*35e70*/  STL [R1+0x1534], R0 ;  /* 0x0015340001007387 */ /* 0x0001e80000100800 */
[----:B------:R-:W4:Y:S01]  /*35e80*/  LDL.LU R16, [R1+0x8f0] ;  /* 0x0008f00001107983 */ /* 0x000f220000300800 */
[----:B--2---:R-:W-:Y:S02]  /*35e90*/  LOP3.LUT R4, R29, 0xffff, RZ, 0xc0, !PT ;  /* 0x0000ffff1d047812 */ /* 0x004fe400078ec0ff */
[----:B------:R-:W-:Y:S02]  /*35ea0*/  LOP3.LUT R9, R17, 0xffff, RZ, 0xc0, !PT ;  /* 0x0000ffff11097812 */ /* 0x000fe400078ec0ff */
[----:B---3--:R-:W-:Y:S01]  /*35eb0*/  LOP3.LUT R8, R25, 0xffff, RZ, 0xc0, !PT ;  /* 0x0000ffff19087812 */ /* 0x008fe200078ec0ff */
[----:B------:R-:W2:Y:S01]  /*35ec0*/  LDL.LU R17, [R1+0x7a4] ;  /* 0x0007a40001117983 */ /* 0x000ea20000300800 */
[----:B0-----:R-:W-:-:S02]  /*35ed0*/  PRMT R0, R10, 0x3340, R4 ;  /* 0x000033400a007816 */ /* 0x001fc40000000004 */
[----:B------:R-:W-:-:S03]  /*35ee0*/  LOP3.LUT R7, R28, 0xffff, RZ, 0xc0, !PT ;  /* 0x0000ffff1c077812 */ /* 0x000fc600078ec0ff */
[----:B------:R0:W-:Y:S04]  /*35ef0*/  STL [R1+0x1664], R0 ;  /* 0x0016640001007387 */ /* 0x0001e80000100800 */
[----:B------:R-:W3:Y:S04]  /*35f00*/  LDL.LU R25, [R1+0x7a0] ;  /* 0x0007a00001197983 */ /* 0x000ee80000300800 */
[----:B------:R-:W3:Y:S04]  /*35f10*/  LDL.LU R28, [R1+0x5e4] ;  /* 0x0005e400011c7983 */ /* 0x000ee80000300800 */
[----:B------:R-:W3:Y:S01]  /*35f20*/  LDL.LU R29, [R1+0x504] ;  /* 0x00050400011d7983 */ /* 0x000ee20000300800 */
[----:B------:R-:W-:-:S02]  /*35f30*/  LOP3.LUT R5, R24, 0xffff, RZ, 0xc0, !PT ;  /* 0x0000ffff18057812 */ /* 0x000fc400078ec0ff */
[----:B------:R-:W-:Y:S01]  /*35f40*/  LOP3.LUT R6, R13, 0xffff, RZ, 0xc0, !PT ;  /* 0x0000ffff0d067812 */ /* 0x000fe200078ec0ff */
[----:B------:R-:W3:Y:S04]  /*35f50*/  LDL.LU R24, [R1+0x27c] ;  /* 0x00027c0001187983 */ /* 0x000ee80000300800 */
[----:B------:R-:W3:Y:S01]  /*35f60*/  LDL.LU R13, [R1+0x278] ;  /* 0x00027800010d7983 */ /* 0x000ee20000300800 */
[----:B------:R-:W-:-:S03]  /*35f70*/  LOP3.LUT R11, R14, 0xffff, RZ, 0xc0, !PT ;  /* 0x0000ffff0e0b7812 */ /* 0x000fc600078ec0ff */
[----:B------:R-:W3:Y:S01]  /*35f80*/  LDL.LU R14, [R1+0x12c] ;  /* 0x00012c00010e7983 */ /* 0x000ee20000300800 */
[----:B0-----:R-:W-:Y:S02]  /*35f90*/  PRMT R0, R9, 0x3340, R5 ;  /* 0x0000334009007816 */ /* 0x001fe40000000005 */
[----:B------:R-:W-:Y:S02]  /*35fa0*/  SHF.R.U32.HI R12, RZ, 0x8, R10 ;  /* 0x00000008ff0c7819 */ /* 0x000fe4000001160a */
[----:B------:R-:W-:Y:S01]  /*35fb0*/  SHF.R.U32.HI R10, RZ, 0x8, R9 ;  /* 0x00000008ff0a7819 */ /* 0x000fe20000011609 */
[----:B------:R0:W-:Y:S01]  /*35fc0*/  STL [R1+0x165c], R0 ;  /* 0x00165c0001007387 */ /* 0x0001e20000100800 */
[----:B------:R-:W-:Y:S02]  /*35fd0*/  SHF.R.U32.HI R9, RZ, 0x8, R5 ;  /* 0x00000008ff097819 */ /* 0x000fe40000011605 */
[----:B------:R-:W-:Y:S02]  /*35fe0*/  SHF.R.U32.HI R5, RZ, 0x8, R8 ;  /* 0x00000008ff057819 */ /* 0x000fe40000011608 */
[----:B------:R-:W-:-:S02]  /*35ff0*/  LOP3.LUT R10, R10, 0xffff, RZ, 0xc0, !PT ;  /* 0x0000ffff0a0a7812 */ /* 0x000fc400078ec0ff */
[--C-:B0-----:R-:W-:Y:S02]  /*36000*/  PRMT R0, R8, 0x3340, R6.reuse ;  /* 0x0000334008007816 */ /* 0x101fe40000000006 */
[----:B------:R-:W-:Y:S02]  /*36010*/  SHF.R.U32.HI R6, RZ, 0x8, R6 ;  /* 0x00000008ff067819 */ /* 0x000fe40000011606 */
[----:B------:R-:W-:Y:S01]  /*36020*/  LOP3.LUT R9, R9, 0xffff, RZ, 0xc0, !PT ;  /* 0x0000ffff09097812 */ /* 0x000fe200078ec0ff */
[----:B------:R0:W-:Y:S01]  /*36030*/  STL [R1+0x1654], R0 ;  /* 0x0016540001007387 */ /* 0x0001e20000100800 */
[----:B------:R-:W-:Y:S02]  /*36040*/  LOP3.LUT R5, R5, 0xffff, RZ, 0xc0, !PT ;  /* 0x0000ffff05057812 */ /* 0x000fe400078ec0ff */
[----:B------:R-:W-:Y:S02]  /*36050*/  LOP3.LUT R6, R6, 0xffff, RZ, 0xc0, !PT ;  /* 0x0000ffff06067812 */ /* 0x000fe400078ec0ff */
[----:B------:R-:W-:-:S02]  /*36060*/  SHF.R.U32.HI R8, RZ, 0x8, R7 ;  /* 0x00000008ff087819 */ /* 0x000fc40000011607 */
[----:B------:R-:W-:Y:S02]  /*36070*/  SHF.R.U32.HI R4, RZ, 0x8, R4 ;  /* 0x00000008ff047819 */ /* 0x000fe40000011604 */
[--C-:B0-----:R-:W-:Y:S02]  /*36080*/  PRMT R0, R7, 0x3340, R11.reuse ;  /* 0x0000334007007816 */ /* 0x101fe4000000000b */
[----:B------:R-:W-:Y:S02]  /*36090*/  SHF.R.U32.HI R11, RZ, 0x8, R11 ;  /* 0x00000008ff0b7819 */ /* 0x000fe4000001160b */
[----:B------:R-:W-:Y:S02]  /*360a0*/  PRMT R7, R10, 0x3340, R9 ;  /* 0x000033400a077816 */ /* 0x000fe40000000009 */
[----:B------:R-:W-:Y:S01]  /*360b0*/  LOP3.LUT R8, R8, 0xffff, RZ, 0xc0, !PT ;  /* 0x0000ffff08087812 */ /* 0x000fe200078ec0ff */
[----:B------:R0:W-:Y:S01]  /*360c0*/  STL [R1+0x164c], R0 ;  /* 0x00164c0001007387 */ /* 0x0001e20000100800 */
[----:B------:R-:W-:-:S02]  /*360d0*/  LOP3.LUT R11, R11, 0xffff, RZ, 0xc0, !PT ;  /* 0x0000ffff0b0b7812 */ /* 0x000fc400078ec0ff */
[----:B------:R-:W-:Y:S02]  /*360e0*/  LOP3.LUT R12, R12, 0xffff, RZ, 0xc0, !PT ;  /* 0x0000ffff0c0c7812 */ /* 0x000fe400078ec0ff */
[----:B------:R-:W-:Y:S01]  /*360f0*/  LOP3.LUT R4, R4, 0xffff, RZ, 0xc0, !PT ;  /* 0x0000ffff04047812 */ /* 0x000fe200078ec0ff */
[----:B------:R-:W-:Y:S01]  /*36100*/  STL [R1+0x14e0], R7 ;  /* 0x0014e00701007387 */ /* 0x000fe20000100800 */
[----:B0-----:R-:W-:Y:S02]  /*36110*/  PRMT R0, R5, 0x3340, R6 ;  /* 0x0000334005007816 */ /* 0x001fe40000000006 */
[----:B------:R-:W-:-:S03]  /*36120*/  PRMT R5, R8, 0x3340, R11 ;  /* 0x0000334008057816 */ /* 0x000fc6000000000b */
[----:B------:R0:W-:Y:S04]  /*36130*/  STL [R1+0x14d8], R0 ;  /* 0x0014d80001007387 */ /* 0x0001e80000100800 */
[----:B------:R-:W-:Y:S01]  /*36140*/  STL [R1+0x14d0], R5 ;  /* 0x0014d00501007387 */ /* 0x000fe20000100800 */
[----:B----4-:R-:W-:Y:S02]  /*36150*/  LOP3.LUT R10, R16, 0xffff, RZ, 0xc0, !PT ;  /* 0x0000ffff100a7812 */ /* 0x010fe400078ec0ff */
[----:B0-----:R-:W-:-:S05]  /*36160*/  PRMT R0, R12, 0x3340, R4 ;  /* 0x000033400c007816 */ /* 0x001fca0000000004 */
[----:B------:R0:W-:Y:S04]  /*36170*/  STL [R1+0x14cc], R0 ;  /* 0x0014cc0001007387 */ /* 0x0001e80000100800 */
[----:B------:R-:W4:Y:S01]  /*36180*/  LDL.LU R16, [R1+0x8ec] ;  /* 0x0008ec0001107983 */ /* 0x000f220000300800 */
[----:B--2---:R-:W-:-:S03]  /*36190*/  LOP3.LUT R9, R17, 0xffff, RZ, 0xc0, !PT ;  /* 0x0000ffff11097812 */ /* 0x004fc600078ec0ff */
[----:B------:R-:W2:Y:S01]  /*361a0*/  LDL.LU R17, [R1+0x8e8] ;  /* 0x0008e80001117983 */ /* 0x000ea20000300800 */
[----:B---3--:R-:W-:-:S04]  /*361b0*/  LOP3.LUT R4, R29, 0xffff, RZ, 0xc0, !PT ;  /* 0x0000ffff1d047812 */ /* 0x008fc800078ec0ff */
[----:B0-----:R-:W-:Y:S02]  /*361c0*/  PRMT R0, R10, 0x3340, R4 ;  /* 0x000033400a007816 */ /* 0x001fe40000000004 */
[----:B------:R-:W-:Y:S02]  /*361d0*/  LOP3.LUT R7, R25, 0xffff, RZ, 0xc0, !PT ;  /* 0x0000ffff19077812 */ /* 0x000fe400078ec0ff */
[----:B------:R-:W-:Y:S01]  /*361e0*/  LOP3.LUT R8, R28, 0xffff, RZ, 0xc0, !PT ;  /* 0x0000ffff1c087812 */ /* 0x000fe200078ec0ff */
[----:B------:R0:W-:Y:S04]  /*361f0*/  STL [R1+0x1638], R0 ;  /* 0x0016380001007387 */ /* 0x0001e80000100800 */
[----:B------:R-:W3:Y:S04]  /*36200*/  LDL R25, [R1+0x734] ;  /* 0x0007340001197983 */ /* 0x000ee80000100800 */
        /* <DEDUP_REMOVED lines=13> */
[----:B0-----:R-:W-:Y:S02]  /*362e0*/  PRMT R0, R7, 0x3340, R6 ;  /* 0x0000334007007816 */ /* 0x001fe40000000006 */
[----:B------:R-:W-:Y:S02]  /*362f0*/  SHF.R.U32.HI R9, RZ, 0x8, R5 ;  /* 0x00000008ff097819 */ /* 0x000fe40000011605 */
[----:B------:R-:W-:Y:S01]  /*36300*/  LOP3.LUT R12, R12, 0xffff, RZ, 0xc0, !PT ;  /* 0x0000ffff0c0c7812 */ /* 0x000fe200078ec0ff */
[----:B------:R0:W-:Y:S01]  /*36310*/  STL [R1+0x1630], R0 ;  /* 0x0016300001007387 */ /* 0x0001e20000100800 */
[----:B------:R-:W-:-:S02]  /*36320*/  LOP3.LUT R10, R10, 0xffff, RZ, 0xc0, !PT ;  /* 0x0000ffff0a0a7812 */ /* 0x000fc400078ec0ff */
[----:B------:R-:W-:Y:S02]  /*36330*/  SHF.R.U32.HI R5, RZ, 0x8, R7 ;  /* 0x00000008ff057819 */ /* 0x000fe40000011607 */
[----:B------:R-:W-:Y:S02]  /*36340*/  SHF.R.U32.HI R6, RZ, 0x8, R6 ;  /* 0x00000008ff067819 */ /* 0x000fe40000011606 */
[----:B------:R-:W-:Y:S02]  /*36350*/  SHF.R.U32.HI R7, RZ, 0x8, R8 ;  /* 0x00000008ff077819 */ /* 0x000fe40000011608 */
[--C-:B0-----:R-:W-:Y:S02]  /*36360*/  PRMT R0, R8, 0x3340, R11.reuse ;  /* 0x0000334008007816 */ /* 0x101fe4000000000b */
[----:B------:R-:W-:Y:S02]  /*36370*/  SHF.R.U32.HI R11, RZ, 0x8, R11 ;  /* 0x00000008ff0b7819 */ /* 0x000fe4000001160b */
[----:B------:R-:W-:-:S02]  /*36380*/  LOP3.LUT R4, R4, 0xffff, RZ, 0xc0, !PT ;  /* 0x0000ffff04047812 */ /* 0x000fc400078ec0ff */
[----:B------:R-:W-:Y:S01]  /*36390*/  LOP3.LUT R9, R9, 0xffff, RZ, 0xc0, !PT ;  /* 0x0000ffff09097812 */ /* 0x000fe200078ec0ff */
[----:B------:R0:W-:Y:S01]  /*363a0*/  STL [R1+0x162c], R0 ;  /* 0x00162c0001007387 */ /* 0x0001e20000100800 */
[----:B------:R-:W-:Y:S02]  /*363b0*/  LOP3.LUT R5, R5, 0xffff, RZ, 0xc0, !PT ;  /* 0x0000ffff05057812 */ /* 0x000fe400078ec0ff */
[----:B------:R-:W-:Y:S02]  /*363c0*/  LOP3.LUT R6, R6, 0xffff, RZ, 0xc0, !PT ;  /* 0x0000ffff06067812 */ /* 0x000fe400078ec0ff */
[----:B------:R-:W-:Y:S02]  /*363d0*/  LOP3.LUT R7, R7, 0xffff, RZ, 0xc0, !PT ;  /* 0x0000ffff07077812 */ /* 0x000fe400078ec0ff */
[----:B------:R-:W-:Y:S02]  /*363e0*/  LOP3.LUT R11, R11, 0xffff, RZ, 0xc0, !PT ;  /* 0x0000ffff0b0b7812 */ /* 0x000fe400078ec0ff */
[----:B------:R-:W-:-:S02]  /*363f0*/  PRMT R8, R4, 0x3340, R9 ;  /* 0x0000334004087816 */ /* 0x000fc40000000009 */
[----:B0-----:R-:W-:Y:S02]  /*36400*/  PRMT R0, R12, 0x3340, R10 ;  /* 0x000033400c007816 */ /* 0x001fe4000000000a */
[----:B------:R-:W-:-:S03]  /*36410*/  PRMT R4, R5, 0x3340, R6 ;  /* 0x0000334005047816 */ /* 0x000fc60000000006 */
[----:B------:R0:W-:Y:S04]  /*36420*/  STL [R1+0x14c8], R0 ;  /* 0x0014c80001007387 */ /* 0x0001e80000100800 */
[----:B------:R-:W-:Y:S04]  /*36430*/  STL [R1+0x14c4], R8 ;  /* 0x0014c40801007387 */ /* 0x000fe80000100800 */
[----:B------:R-:W-:Y:S01]  /*36440*/  STL [R1+0x14c0], R4 ;  /* 0x0014c00401007387 */ /* 0x000fe20000100800 */
[----:B0-----:R-:W-:Y:S02]  /*36450*/  PRMT R0, R7, 0x3340, R11 ;  /* 0x0000334007007816 */ /* 0x001fe4000000000b */
[----:B----4-:R-:W-:-:S03]  /*36460*/  LOP3.LUT R7, R16, 0xffff, RZ, 0xc0, !PT ;  /* 0x0000ffff10077812 */ /* 0x010fc600078ec0ff */
        /* <DEDUP_REMOVED lines=9> */
[----:B------:R-:W3:Y:S04]  /*36500*/  LDL.LU R25, [R1+0x660] ;  /* 0x0006600001197983 */ /* 0x000ee80000300800 */
[----:B------:R-:W3:Y:S04]  /*36510*/  LDL.LU R28, [R1+0x580] ;  /* 0x00058000011c7983 */ /* 0x000ee80000300800 */
[----:B------:R-:W2:Y:S01]  /*36520*/  LDL.LU R29, [R1+0x240] ;  /* 0x00024000011d7983 */ /* 0x000ea20000300800 */
[----:B------:R-:W-:-:S02]  /*36530*/  LOP3.LUT R12, R24, 0xffff, RZ, 0xc0, !PT ;  /* 0x0000ffff180c7812 */ /* 0x000fc400078ec0ff */
[----:B------:R-:W-:Y:S01]  /*36540*/  LOP3.LUT R4, R13, 0xffff, RZ, 0xc0, !PT ;  /* 0x0000ffff0d047812 */ /* 0x000fe200078ec0ff */
[----:B------:R-:W3:Y:S04]  /*36550*/  LDL.LU R24, [R1+0x1e8] ;  /* 0x0001e80001187983 */ /* 0x000ee80000300800 */
[----:B------:R-:W3:Y:S01]  /*36560*/  LDL.LU R13, [R1+0x1e4] ;  /* 0x0001e400010d7983 */ /* 0x000ee20000300800 */
[----:B------:R-:W-:-:S03]  /*36570*/  LOP3.LUT R5, R14, 0xffff, RZ, 0xc0, !PT ;  /* 0x0000ffff0e057812 */ /* 0x000fc600078ec0ff */
[----:B------:R-:W3:Y:S01]  /*36580*/  LDL.LU R14, [R1+0x88] ;  /* 0x00008800010e7983 */ /* 0x000ee20000300800 */
[----:B0-----:R-:W-:-:S05]  /*36590*/  PRMT R0, R11, 0x3340, R12 ;  /* 0x000033400b007816 */ /* 0x001fca000000000c */
[----:B------:R0:W-:Y:S01]  /*365a0*/  STL [R1+0x1684], R0 ;  /* 0x0016840001007387 */ /* 0x0001e20000100800 */
[----:B------:R-:W-:Y:S02]  /*365b0*/  SHF.R.U32.HI R8, RZ, 0x8, R7 ;  /* 0x00000008ff087819 */ /* 0x000fe40000011607 */
[----:B------:R-:W-:Y:S02]  /*365c0*/  SHF.R.U32.HI R9, RZ, 0x8, R9 ;  /* 0x00000008ff097819 */ /* 0x000fe40000011609 */
[----:B------:R-:W-:Y:S02]  /*365d0*/  SHF.R.U32.HI R7, RZ, 0x8, R11 ;  /* 0x00000008ff077819 */ /* 0x000fe4000001160b */
[----:B------:R-:W-:Y:S02]  /*365e0*/  SHF.R.U32.HI R12, RZ, 0x8, R12 ;  /* 0x00000008ff0c7819 */ /* 0x000fe4000001160c */
[----:B0-----:R-:W-:Y:S02]  /*365f0*/  PRMT R0, R10, 0x3340, R4 ;  /* 0x000033400a007816 */ /* 0x001fe40000000004 */
[----:B------:R-:W-:-:S02]  /*36600*/  SHF.R.U32.HI R11, RZ, 0x8, R10 ;  /* 0x00000008ff0b7819 */ /* 0x000fc4000001160a */
[----:B------:R-:W-:Y:S01]  /*36610*/  SHF.R.U32.HI R4, RZ, 0x8, R4 ;  /* 0x00000008ff047819 */ /* 0x000fe20000011604 */
[----:B------:R0:W-:Y:S01]  /*36620*/  STL [R1+0x1680], R0 ;  /* 0x0016800001007387 */ /* 0x0001e20000100800 */
[----:B------:R-:W-:Y:S02]  /*36630*/  LOP3.LUT R8, R8, 0xffff, RZ, 0xc0, !PT ;  /* 0x0000ffff08087812 */ /* 0x000fe400078ec0ff */
[----:B------:R-:W-:Y:S02]  /*36640*/  LOP3.LUT R9, R9, 0xffff, RZ, 0xc0, !PT ;  /* 0x0000ffff09097812 */ /* 0x000fe400078ec0ff */
[----:B------:R-:W-:Y:S02]  /*36650*/  LOP3.LUT R7, R7, 0xffff, RZ, 0xc0, !PT ;  /* 0x0000ffff07077812 */ /* 0x000fe400078ec0ff */
[----:B------:R-:W-:Y:S02]  /*36660*/  LOP3.LUT R12, R12, 0xffff, RZ, 0xc0, !PT ;  /* 0x0000ffff0c0c7812 */ /* 0x000fe400078ec0ff */
[----:B------:R-:W-:-:S02]  /*36670*/  SHF.R.U32.HI R10, RZ, 0x8, R6 ;  /* 0x00000008ff0a7819 */ /* 0x000fc40000011606 */
[----:B------:R-:W-:Y:S02]  /*36680*/  LOP3.LUT R11, R11, 0xffff, RZ, 0xc0, !PT ;  /* 0x0000ffff0b0b7812 */ /* 0x000fe400078ec0ff */
[--C-:B0-----:R-:W-:Y:S02]  /*36690*/  PRMT R0, R6, 0x3340, R5.reuse ;  /* 0x0000334006007816 */ /* 0x101fe40000000005 */
[----:B------:R-:W-:Y:S02]  /*366a0*/  SHF.R.U32.HI R5, RZ, 0x8, R5 ;  /* 0x00000008ff057819 */ /* 0x000fe40000011605 */
[----:B------:R-:W-:Y:S02]  /*366b0*/  LOP3.LUT R4, R4, 0xffff, RZ, 0xc0, !PT ;  /* 0x0000ffff04047812 */ /* 0x000fe400078ec0ff */
[----:B------:R-:W-:Y:S01]  /*366c0*/  PRMT R6, R7, 0x3340, R12 ;  /* 0x0000334007067816 */ /* 0x000fe2000000000c */
[----:B------:R0:W-:Y:S01]  /*366d0*/  STL [R1+0x167c], R0 ;  /* 0x00167c0001007387 */ /* 0x0001e20000100800 */
[----:B------:R-:W-:-:S02]  /*366e0*/  LOP3.LUT R10, R10, 0xffff, RZ, 0xc0, !PT ;  /* 0x0000ffff0a0a7812 */ /* 0x000fc400078ec0ff */
[----:B------:R-:W-:Y:S02]  /*366f0*/  LOP3.LUT R5, R5, 0xffff, RZ, 0xc0, !PT ;  /* 0x0000ffff05057812 */ /* 0x000fe400078ec0ff */
[----:B------:R-:W-:Y:S02]  /*36700*/  PRMT R4, R11, 0x3340, R4 ;  /* 0x000033400b047816 */ /* 0x000fe40000000004 */
[----:B0-----:R-:W-:-:S05]  /*36710*/  PRMT R0, R8, 0x3340, R9 ;  /* 0x0000334008007816 */ /* 0x001fca0000000009 */
[----:B------:R0:W-:Y:S04]  /*36720*/  STL [R1+0x14f8], R0 ;  /* 0x0014f80001007387 */ /* 0x0001e80000100800 */
[----:B------:R-:W-:Y:S04]  /*36730*/  STL [R1+0x14f4], R6 ;  /* 0x0014f40601007387 */ /* 0x000fe80000100800 */
[----:B------:R2:W-:Y:S01]  /*36740*/  STL [R1+0x14f0], R4 ;  /* 0x0014f00401007387 */ /* 0x0005e20000100800 */
[----:B----4-:R-:W-:Y:S02]  /*36750*/  LOP3.LUT R7, R16, 0xffff, RZ, 0xc0, !PT ;  /* 0x0000ffff10077812 */ /* 0x010fe400078ec0ff */
[----:B0-----:R-:W-:-:S05]  /*36760*/  PRMT R0, R10, 0x3340, R5 ;  /* 0x000033400a007816 */ /* 0x001fca0000000005 */
[----:B------:R0:W-:Y:S01]  /*36770*/  STL [R1+0x14ec], R0 ;  /* 0x0014ec0001007387 */ /* 0x0001e20000100800 */
[----:B--2---:R-:W-:-:S03]  /*36780*/  LOP3.LUT R4, R29, 0xffff, RZ, 0xc0, !PT ;  /* 0x0000ffff1d047812 */ /* 0x004fc600078ec0ff */
[----:B------:R-:W2:Y:S01]  /*36790*/  LDL.LU R29, [R1+0x6b4] ;  /* 0x0006b400011d7983 */ /* 0x000ea20000300800 */
[----:B0-----:R-:W-:Y:S02]  /*367a0*/  PRMT R0, R7, 0x3340, R4 ;  /* 0x0000334007007816 */ /* 0x001fe40000000004 */
[----:B---3--:R-:W-:Y:S02]  /*367b0*/  LOP3.LUT R9, R24, 0xffff, RZ, 0xc0, !PT ;  /* 0x0000ffff18097812 */ /* 0x008fe400078ec0ff */
[----:B------:R-:W-:Y:S01]  /*367c0*/  LOP3.LUT R10, R13, 0xffff, RZ, 0xc0, !PT ;  /* 0x0000ffff0d0a7812 */ /* 0x000fe200078ec0ff */
[----:B------:R-:W3:Y:S04]  /*367d0*/  LDL.LU R24, [R1+0x5d0] ;  /* 0x0005d00001187983 */ /* 0x000ee80000300800 */
[----:B------:R0:W-:Y:S04]  /*367e0*/  STL [R1+0x1614], R0 ;  /* 0x0016140001007387 */ /* 0x0001e80000100800 */
[----:B------:R-:W4:Y:S01]  /*367f0*/  LDL.LU R13, [R1+0x270] ;  /* 0x00027000010d7983 */ /* 0x000f220000300800 */
[----:B------:R-:W-:-:S03]  /*36800*/  LOP3.LUT R11, R14, 0xffff, RZ, 0xc0, !PT ;  /* 0x0000ffff0e0b7812 */ /* 0x000fc600078ec0ff */
[----:B------:R-:W4:Y:S01]  /*36810*/  LDL.LU R14, [R1+0xb8] ;  /* 0x0000b800010e7983 */ /* 0x000f220000300800 */
[----:B------:R-:W-:Y:S02]  /*36820*/  LOP3.LUT R6, R17, 0xffff, RZ, 0xc0, !PT ;  /* 0x0000ffff11067812 */ /* 0x000fe400078ec0ff */
[----:B------:R-:W-:Y:S02]  /*36830*/  LOP3.LUT R5, R25, 0xffff, RZ, 0xc0, !PT ;  /* 0x0000ffff19057812 */ /* 0x000fe400078ec0ff */
[----:B0-----:R-:W-:Y:S02]  /*36840*/  PRMT R0, R6, 0x3340, R9 ;  /* 0x0000334006007816 */ /* 0x001fe40000000009 */
[----:B------:R-:W-:Y:S02]  /*36850*/  LOP3.LUT R8, R28, 0xffff, RZ, 0xc0, !PT ;  /* 0x0000ffff1c087812 */ /* 0x000fe400078ec0ff */
[----:B------:R-:W-:Y:S01]  /*36860*/  SHF.R.U32.HI R12, RZ, 0x8, R7 ;  /* 0x00000008ff0c7819 */ /* 0x000fe20000011607 */
[----:B------:R0:W-:Y:S01]  /*36870*/  STL [R1+0x1660], R0 ;  /* 0x0016600001007387 */ /* 0x0001e20000100800 */
[----:B------:R-:W-:-:S02]  /*36880*/  SHF.R.U32.HI R7, RZ, 0x8, R4 ;  /* 0x00000008ff077819 */ /* 0x000fc40000011604 */
[----:B------:R-:W-:Y:S02]  /*36890*/  SHF.R.U32.HI R4, RZ, 0x8, R6 ;  /* 0x00000008ff047819 */ /* 0x000fe40000011606 */
[----:B------:R-:W-:Y:S02]  /*368a0*/  SHF.R.U32.HI R9, RZ, 0x8, R9 ;  /* 0x00000008ff097819 */ /* 0x000fe40000011609 */
[--C-:B0-----:R-:W-:Y:S02]  /*368b0*/  PRMT R0, R5, 0x3340, R10.reuse ;  /* 0x0000334005007816 */ /* 0x101fe4000000000a */
[----:B------:R-:W-:Y:S02]  /*368c0*/  SHF.R.U32.HI R6, RZ, 0x8, R5 ;  /* 0x00000008ff067819 */ /* 0x000fe40000011605 */
[----:B------:R-:W-:Y:S01]  /*368d0*/  SHF.R.U32.HI R10, RZ, 0x8, R10 ;  /* 0x00000008ff0a7819 */ /* 0x000fe2000001160a */
[----:B------:R0:W-:Y:S01]  /*368e0*/  STL [R1+0x1658], R0 ;  /* 0x0016580001007387 */ /* 0x0001e20000100800 */
[----:B------:R-:W-:-:S02]  /*368f0*/  LOP3.LUT R4, R4, 0xffff, RZ, 0xc0, !PT ;  /* 0x0000ffff04047812 */ /* 0x000fc400078ec0ff */
[----:B------:R-:W-:Y:S02]  /*36900*/  LOP3.LUT R9, R9, 0xffff, RZ, 0xc0, !PT ;  /* 0x0000ffff09097812 */ /* 0x000fe400078ec0ff */
[----:B------:R-:W-:Y:S02]  /*36910*/  SHF.R.U32.HI R5, RZ, 0x8, R8 ;  /* 0x00000008ff057819 */ /* 0x000fe40000011608 */
[----:B------:R-:W-:Y:S02]  /*36920*/  LOP3.LUT R6, R6, 0xffff, RZ, 0xc0, !PT ;  /* 0x0000ffff06067812 */ /* 0x000fe400078ec0ff */
        /* <DEDUP_REMOVED lines=8> */
[----:B------:R-:W-:Y:S02]  /*369b0*/  PRMT R6, R6, 0x3340, R10 ;  /* 0x0000334006067816 */ /* 0x000fe4000000000a */
[----:B0-----:R-:W-:-:S02]  /*369c0*/  PRMT R0, R4, 0x3340, R9 ;  /* 0x0000334004007816 */ /* 0x001fc40000000009 */
[----:B------:R-:W-:-:S03]  /*369d0*/  PRMT R4, R5, 0x3340, R11 ;  /* 0x0000334005047816 */ /* 0x000fc6000000000b */
[----:B------:R0:W-:Y:S04]  /*369e0*/  STL [R1+0x14e4], R0 ;  /* 0x0014e40001007387 */ /* 0x0001e80000100800 */
[----:B------:R-:W-:Y:S04]  /*369f0*/  STL [R1+0x14dc], R6 ;  /* 0x0014dc0601007387 */ /* 0x000fe80000100800 */
[----:B------:R2:W-:Y:S01]  /*36a00*/  STL [R1+0x14d4], R4 ;  /* 0x0014d40401007387 */ /* 0x0005e20000100800 */
[----:B0-----:R-:W-:Y:S02]  /*36a10*/  PRMT R0, R12, 0x3340, R7 ;  /* 0x000033400c007816 */ /* 0x001fe40000000007 */
[----:B------:R-:W0:Y:S03]  /*36a20*/  LDC R12, c[0x0][0x244] ;  /* 0x00009100ff0c7b82 */ /* 0x000e260000000800 */
[----:B------:R1:W-:Y:S01]  /*36a30*/  STL [R1+0x14a8], R0 ;  /* 0x0014a80001007387 */ /* 0x0003e20000100800 */
[----:B--2---:R-:W-:-:S03]  /*36a40*/  LOP3.LUT R4, R29, 0xffff, RZ, 0xc0, !PT ;  /* 0x0000ffff1d047812 */ /* 0x004fc600078ec0ff */
[----:B------:R-:W2:Y:S01]  /*36a50*/  LDL.LU R29, [R1+0x8f8] ;  /* 0x0008f800011d7983 */ /* 0x000ea20000300800 */
[----:B---3--:R-:W-:Y:S02]  /*36a60*/  LOP3.LUT R5, R24, 0xffff, RZ, 0xc0, !PT ;  /* 0x0000ffff18057812 */ /* 0x008fe400078ec0ff */
[----:B----4-:R-:W-:Y:S01]  /*36a70*/  LOP3.LUT R7, R13, 0xffff, RZ, 0xc0, !PT ;  /* 0x0000ffff0d077812 */ /* 0x010fe200078ec0ff */
[----:B------:R-:W3:Y:S04]  /*36a80*/  LDL.LU R24, [R1+0x8f4] ;  /* 0x0008f40001187983 */ /* 0x000ee80000300800 */
[----:B------:R-:W4:Y:S01]  /*36a90*/  LDL.LU R13, [R1+0x4f4] ;  /* 0x0004f400010d7983 */ /* 0x000f220000300800 */
[----:B------:R-:W-:Y:S01]  /*36aa0*/  LOP3.LUT R8, R14, 0xffff, RZ, 0xc0, !PT ;  /* 0x0000ffff0e087812 */ /* 0x000fe200078ec0ff */
[----:B------:R-:W-:-:S02]  /*36ab0*/  IMAD.MOV.U32 R14, RZ, RZ, R15 ;  /* 0x000000ffff0e7224 */ /* 0x000fc400078e000f */
[----:B------:R-:W3:Y:S01]  /*36ac0*/  LDL.LU R15, [R1+0x4f0] ;  /* 0x0004f000010f7983 */ /* 0x000ee20000300800 */
[----:B-1----:R-:W-:Y:S01]  /*36ad0*/  IMAD R0, R23, UR8, RZ ;  /* 0x0000000817007c24 */ /* 0x002fe2000f8e02ff */
[----:B------:R-:W-:Y:S02]  /*36ae0*/  SHF.R.U32.HI R6, RZ, 0x8, R4 ;  /* 0x00000008ff067819 */ /* 0x000fe40000011604 */
[----:B------:R-:W-:Y:S01]  /*36af0*/  PRMT R4, R4, 0x3340, R7 ;  /* 0x0000334004047816 */ /* 0x000fe20000000007 */
[----:B------:R-:W-:Y:S04]  /*36b00*/  STL.64 [R1+0x25b8], R22 ;  /* 0x0025b81601007387 */ /* 0x000fe80000100a00 */
[----:B------:R1:W-:Y:S01]  /*36b10*/  STL [R1+0x310], R0 ;  /* 0x0003100001007387 */ /* 0x0003e20000100800 */
[----:B------:R-:W-:-:S02]  /*36b20*/  PRMT R9, R5, 0x3340, R8 ;  /* 0x0000334005097816 */ /* 0x000fc40000000008 */
[----:B------:R-:W-:Y:S01]  /*36b30*/  SHF.R.U32.HI R7, RZ, 0x8, R7 ;  /* 0x00000008ff077819 */ /* 0x000fe20000011607 */
[----:B------:R0:W-:Y:S04]  /*36b40*/  STL [R1+0x15f4], R4 ;  /* 0x0015f40401007387 */ /* 0x0001e80000100800 */
[----:B------:R-:W-:Y:S01]  /*36b50*/  STL [R1+0x15f0], R9 ;  /* 0x0015f00901007387 */ /* 0x000fe20000100800 */
[----:B------:R-:W-:Y:S01]  /*36b60*/  ULDC UR8, c[0x0][0x248] ;  /* 0x0000920000087ab9 */ /* 0x000fe20000000800 */
[----:B-1----:R-:W-:Y:S01]  /*36b70*/  VIADD R0, R0, UR9 ;  /* 0x0000000900007c36 */ /* 0x002fe20008000000 */
[----:B------:R-:W-:Y:S02]  /*36b80*/  LOP3.LUT R6, R6, 0xffff, RZ, 0xc0, !PT ;  /* 0x0000ffff06067812 */ /* 0x000fe400078ec0ff */
[----:B------:R-:W-:-:S02]  /*36b90*/  LOP3.LUT R7, R7, 0xffff, RZ, 0xc0, !PT ;  /* 0x0000ffff07077812 */ /* 0x000fc400078ec0ff */
[----:B0-----:R-:W-:Y:S02]  /*36ba0*/  SHF.R.U32.HI R4, RZ, 0x8, R5 ;  /* 0x00000008ff047819 */ /* 0x001fe40000011605 */
[----:B------:R-:W-:Y:S01]  /*36bb0*/  SHF.R.U32.HI R5, RZ, 0x8, R8 ;  /* 0x00000008ff057819 */ /* 0x000fe20000011608 */
[----:B------:R0:W-:Y:S01]  /*36bc0*/  STL [R1+0x30c], R0 ;  /* 0x00030c0001007387 */ /* 0x0001e20000100800 */
[----:B------:R-:W-:Y:S01]  /*36bd0*/  ULDC UR9, c[0x0][0x248] ;  /* 0x0000920000097ab9 */ /* 0x000fe20000000800 */
[----:B------:R-:W-:Y:S02]  /*36be0*/  LOP3.LUT R4, R4, 0xffff, RZ, 0xc0, !PT ;  /* 0x0000ffff04047812 */ /* 0x000fe400078ec0ff */
[----:B------:R-:W-:Y:S02]  /*36bf0*/  LOP3.LUT R5, R5, 0xffff, RZ, 0xc0, !PT ;  /* 0x0000ffff05057812 */ /* 0x000fe400078ec0ff */
[----:B------:R-:W-:Y:S01]  /*36c00*/  PRMT R6, R6, 0x3340, R7 ;  /* 0x0000334006067816 */ /* 0x000fe20000000007 */
[----:B0-----:R-:W-:Y:S01]  /*36c10*/  VIADD R0, R0, UR10 ;  /* 0x0000000a00007c36 */ /* 0x001fe20008000000 */
[----:B------:R-:W-:Y:S01]  /*36c20*/  PRMT R4, R4, 0x3340, R5 ;  /* 0x0000334004047816 */ /* 0x000fe20000000005 */
[----:B------:R-:W-:-:S03]  /*36c30*/  ULDC UR10, c[0x0][0x248] ;  /* 0x00009200000a7ab9 */ /* 0x000fc60000000800 */
[----:B------:R0:W-:Y:S04]  /*36c40*/  STL [R1+0x148], R0 ;  /* 0x0001480001007387 */ /* 0x0001e80000100800 */
[----:B------:R-:W-:Y:S04]  /*36c50*/  STL [R1+0x14a0], R6 ;  /* 0x0014a00601007387 */ /* 0x000fe80000100800 */
[----:B------:R-:W-:Y:S01]  /*36c60*/  STL [R1+0x149c], R4 ;  /* 0x00149c0401007387 */ /* 0x000fe20000100800 */
[----:B0-----:R-:W-:Y:S01]  /*36c70*/  VIADD R0, R0, UR8 ;  /* 0x0000000800007c36 */ /* 0x001fe20008000000 */
[----:B------:R-:W-:-:S04]  /*36c80*/  ULDC UR8, c[0x0][0x248] ;  /* 0x0000920000087ab9 */ /* 0x000fc80000000800 */
[----:B------:R0:W-:Y:S02]  /*36c90*/  STL [R1+0x4c], R0 ;  /* 0x00004c0001007387 */ /* 0x0001e40000100800 */
        /* <DEDUP_REMOVED lines=10> */
[----:B------:R-:W-:Y:S01]  /*36d40*/  ULDC UR10, c[0x0][0x248] ;  /* 0x00009200000a7ab9 */ /* 0x000fe20000000800 */
[----:B--2---:R-:W-:Y:S02]  /*36d50*/  LOP3.LUT R6, R29, 0xffff, RZ, 0xc0, !PT ;  /* 0x0000ffff1d067812 */ /* 0x004fe400078ec0ff */
[----:B------:R-:W2:Y:S02]  /*36d60*/  LDL R29, [R1+0x794] ;  /* 0x00079400011d7983 */ /* 0x000ea40000100800 */
[----:B------:R-:W-:Y:S02]  /*36d70*/  SHF.R.U32.HI R5, RZ, 0x8, R6 ;  /* 0x00000008ff057819 */ /* 0x000fe40000011606 */
[----:B----4-:R-:W-:-:S02]  /*36d80*/  LOP3.LUT R7, R13, 0xffff, RZ, 0xc0, !PT ;  /* 0x0000ffff0d077812 */ /* 0x010fc400078ec0ff */
[----:B---3--:R-:W-:Y:S02]  /*36d90*/  LOP3.LUT R4, R24, 0xffff, RZ, 0xc0, !PT ;  /* 0x0000ffff18047812 */ /* 0x008fe400078ec0ff */
[----:B------:R-:W-:Y:S01]  /*36da0*/  PRMT R6, R6, 0x3340, R7 ;  /* 0x0000334006067816 */ /* 0x000fe20000000007 */
[----:B------:R0:W-:Y:S04]  /*36db0*/  STL [R1+0x34], R0 ;  /* 0x0000340001007387 */ /* 0x0001e80000100800 */
[----:B------:R-:W3:Y:S04]  /*36dc0*/  LDL.LU R24, [R1+0x790] ;  /* 0x0007900001187983 */ /* 0x000ee80000300800 */
[----:B------:R1:W-:Y:S04]  /*36dd0*/  STL [R1+0x15e0], R6 ;  /* 0x0015e00601007387 */ /* 0x0003e80000100800 */
[----:B------:R-:W4:Y:S01]  /*36de0*/  LDL.LU R13, [R1+0x414] ;  /* 0x00041400010d7983 */ /* 0x000f220000300800 */
[----:B------:R-:W-:-:S03]  /*36df0*/  LOP3.LUT R8, R15, 0xffff, RZ, 0xc0, !PT ;  /* 0x0000ffff0f087812 */ /* 0x000fc600078ec0ff */
[----:B------:R-:W3:Y:S01]  /*36e00*/  LDL.LU R15, [R1+0x410] ;  /* 0x00041000010f7983 */ /* 0x000ee20000300800 */
[----:B0-----:R-:W-:Y:S01]  /*36e10*/  VIADD R0, R0, UR11 ;  /* 0x0000000b00007c36 */ /* 0x001fe20008000000 */
[----:B------:R-:W-:Y:S02]  /*36e20*/  PRMT R9, R4, 0x3340, R8 ;  /* 0x0000334004097816 */ /* 0x000fe40000000008 */
[----:B------:R-:W-:Y:S01]  /*36e30*/  LOP3.LUT R5, R5, 0xffff, RZ, 0xc0, !PT ;  /* 0x0000ffff05057812 */ /* 0x000fe200078ec0ff */
[----:B------:R-:W-:Y:S01]  /*36e40*/  ULDC UR11, c[0x0][0x248] ;  /* 0x00009200000b7ab9 */ /* 0x000fe20000000800 */
[----:B------:R0:W-:Y:S01]  /*36e50*/  STL [R1+0x30], R0 ;  /* 0x0000300001007387 */ /* 0x0001e20000100800 */
[----:B-1----:R-:W-:Y:S02]  /*36e60*/  SHF.R.U32.HI R6, RZ, 0x8, R7 ;  /* 0x00000008ff067819 */ /* 0x002fe40000011607 */
[----:B------:R-:W-:Y:S02]  /*36e70*/  SHF.R.U32.HI R7, RZ, 0x8, R4 ;  /* 0x00000008ff077819 */ /* 0x000fe40000011604 */
[----:B------:R-:W-:Y:S01]  /*36e80*/  SHF.R.U32.HI R4, RZ, 0x8, R8 ;  /* 0x00000008ff047819 */ /* 0x000fe20000011608 */
[----:B------:R-:W-:Y:S01]  /*36e90*/  STL [R1+0x15dc], R9 ;  /* 0x0015dc0901007387 */ /* 0x000fe20000100800 */
[----:B0-----:R-:W-:Y:S01]  /*36ea0*/  VIADD R0, R0, UR9 ;  /* 0x0000000900007c36 */ /* 0x001fe20008000000 */
[----:B------:R-:W-:-:S02]  /*36eb0*/  LOP3.LUT R6, R6, 0xffff, RZ, 0xc0, !PT ;  /* 0x0000ffff06067812 */ /* 0x000fc400078ec0ff */
[----:B------:R-:W-:Y:S02]  /*36ec0*/  LOP3.LUT R7, R7, 0xffff, RZ, 0xc0, !PT ;  /* 0x0000ffff07077812 */ /* 0x000fe400078ec0ff */
[----:B------:R-:W-:Y:S01]  /*36ed0*/  LOP3.LUT R4, R4, 0xffff, RZ, 0xc0, !PT ;  /* 0x0000ffff04047812 */ /* 0x000fe200078ec0ff */
[----:B------:R-:W-:Y:S01]  /*36ee0*/  ULDC UR9, c[0x0][0x248] ;  /* 0x0000920000097ab9 */ /* 0x000fe20000000800 */
[----:B------:R0:W-:Y:S01]  /*36ef0*/  STL [R1+0x2c], R0 ;  /* 0x00002c0001007387 */ /* 0x0001e20000100800 */
[----:B------:R-:W-:Y:S02]  /*36f00*/  PRMT R5, R5, 0x3340, R6 ;  /* 0x0000334005057816 */ /* 0x000fe40000000006 */
[----:B------:R-:W-:Y:S01]  /*36f10*/  PRMT R4, R7, 0x3340, R4 ;  /* 0x0000334007047816 */ /* 0x000fe20000000004 */
[----:B0-----:R-:W-:Y:S01]  /*36f20*/  VIADD R0, R0, UR12 ;  /* 0x0000000c00007c36 */ /* 0x001fe20008000000 */
[----:B------:R-:W-:-:S04]  /*36f30*/  ULDC UR12, c[0x0][0x248] ;  /* 0x00009200000c7ab9 */ /* 0x000fc80000000800 */
        /* <DEDUP_REMOVED lines=17> */
[----:B--2---:R-:W-:-:S04]  /*37050*/  LOP3.LUT R5, R29, 0xffff, RZ, 0xc0, !PT ;  /* 0x0000ffff1d057812 */ /* 0x004fc800078ec0ff */
[----:B------:R-:W-:Y:S02]  /*37060*/  SHF.R.U32.HI R9, RZ, 0x8, R5 ;  /* 0x00000008ff097819 */ /* 0x000fe40000011605 */
[----:B----4-:R-:W-:Y:S02]  /*37070*/  LOP3.LUT R4, R13, 0xffff, RZ, 0xc0, !PT ;  /* 0x0000ffff0d047812 */ /* 0x010fe400078ec0ff */
[----:B---3--:R-:W-:Y:S02]  /*37080*/  LOP3.LUT R7, R24, 0xffff, RZ, 0xc0, !PT ;  /* 0x0000ffff18077812 */ /* 0x008fe400078ec0ff */
[----:B------:R-:W2:Y:S01]  /*37090*/  LDL.LU R24, [R1+0x5d4] ;  /* 0x0005d40001187983 */ /* 0x000ea20000300800 */
[----:B------:R-:W-:-:S03]  /*370a0*/  PRMT R5, R5, 0x3340, R4 ;  /* 0x0000334005057816 */ /* 0x000fc60000000004 */
[----:B------:R0:W-:Y:S04]  /*370b0*/  STL [R1+0x14], R0 ;  /* 0x0000140001007387 */ /* 0x0001e80000100800 */
[----:B------:R-:W3:Y:S01]  /*370c0*/  LDL.LU R29, [R1+0x584] ;  /* 0x00058400011d7983 */ /* 0x000ee20000300800 */
[----:B------:R-:W-:-:S03]  /*370d0*/  LOP3.LUT R6, R15, 0xffff, RZ, 0xc0, !PT ;  /* 0x0000ffff0f067812 */ /* 0x000fc600078ec0ff */
[----:B------:R1:W-:Y:S04]  /*370e0*/  STL [R1+0x15d0], R5 ;  /* 0x0015d00501007387 */ /* 0x0003e80000100800 */
[----:B------:R-:W4:Y:S01]  /*370f0*/  LDL.LU R15, [R1+0x228] ;  /* 0x00022800010f7983 */ /* 0x000f220000300800 */
[----:B0-----:R-:W-:Y:S01]  /*37100*/  VIADD R0, R0, UR11 ;  /* 0x0000000b00007c36 */ /* 0x001fe20008000000 */
[----:B------:R-:W-:Y:S02]  /*37110*/  SHF.R.U32.HI R4, RZ, 0x8, R4 ;  /* 0x00000008ff047819 */ /* 0x000fe40000011604 */
[----:B------:R-:W-:Y:S01]  /*37120*/  SHF.R.U32.HI R8, RZ, 0x8, R7 ;  /* 0x00000008ff087819 */ /* 0x000fe20000011607 */
[----:B------:R-:W-:Y:S01]  /*37130*/  IMAD.MOV.U32 R13, RZ, RZ, R14 ;  /* 0x000000ffff0d7224 */ /* 0x000fe200078e000e */
[--C-:B-1----:R-:W-:Y:S01]  /*37140*/  PRMT R5, R7, 0x3340, R6.reuse ;  /* 0x0000334007057816 */ /* 0x102fe20000000006 */
[----:B------:R0:W-:Y:S01]  /*37150*/  STL [R1+0x10], R0 ;  /* 0x0000100001007387 */ /* 0x0001e20000100800 */
[----:B------:R-:W-:Y:S01]  /*37160*/  SHF.R.U32.HI R6, RZ, 0x8, R6 ;  /* 0x00000008ff067819 */ /* 0x000fe20000011606 */
[----:B------:R-:W-:-:S02]  /*37170*/  ULDC UR11, c[0x0][0x248] ;  /* 0x00009200000b7ab9 */ /* 0x000fc40000000800 */
[----:B------:R1:W-:Y:S01]  /*37180*/  STL [R1+0x15cc], R5 ;  /* 0x0015cc0501007387 */ /* 0x0003e20000100800 */
[----:B0-----:R-:W-:Y:S01]  /*37190*/  VIADD R0, R0, UR9 ;  /* 0x0000000900007c36 */ /* 0x001fe20008000000 */
[----:B------:R-:W-:Y:S02]  /*371a0*/  LOP3.LUT R4, R4, 0xffff, RZ, 0xc0, !PT ;  /* 0x0000ffff04047812 */ /* 0x000fe400078ec0ff */
[----:B------:R-:W-:Y:S02]  /*371b0*/  LOP3.LUT R7, R8, 0xffff, RZ, 0xc0, !PT ;  /* 0x0000ffff08077812 */ /* 0x000fe400078ec0ff */
[----:B------:R-:W-:Y:S02]  /*371c0*/  LOP3.LUT R6, R6, 0xffff, RZ, 0xc0, !PT ;  /* 0x0000ffff06067812 */ /* 0x000fe400078ec0ff */
[----:B-1----:R-:W-:Y:S01]  /*371d0*/  LOP3.LUT R5, R9, 0xffff, RZ, 0xc0, !PT ;  /* 0x0000ffff09057812 */ /* 0x002fe200078ec0ff */
[----:B------:R0:W-:Y:S01]  /*371e0*/  STL [R1+0xc], R0 ;  /* 0x00000c0001007387 */ /* 0x0001e20000100800 */
[----:B------:R-:W-:-:S02]  /*371f0*/  ULDC UR9, c[0x0][0x248] ;  /* 0x0000920000097ab9 */ /* 0x000fc40000000800 */
[----:B------:R-:W-:Y:S01]  /*37200*/  PRMT R5, R5, 0x3340, R4 ;  /* 0x0000334005057816 */ /* 0x000fe20000000004 */
[----:B0-----:R-:W-:Y:S01]  /*37210*/  VIADD R0, R0, UR12 ;  /* 0x0000000c00007c36 */ /* 0x001fe20008000000 */
[----:B------:R-:W-:Y:S01]  /*37220*/  PRMT R4, R7, 0x3340, R6 ;  /* 0x0000334007047816 */ /* 0x000fe20000000006 */
[----:B------:R-:W-:Y:S01]  /*37230*/  IMAD.MOV.U32 R14, RZ, RZ, R27 ;  /* 0x000000ffff0e7224 */ /* 0x000fe200078e001b */
[----:B------:R-:W-:Y:S02]  /*37240*/  ULDC UR12, c[0x0][0x248] ;  /* 0x00009200000c7ab9 */ /* 0x000fe40000000800 */
[----:B------:R0:W-:Y:S04]  /*37250*/  STL [R1+0x8], R0 ;  /* 0x0000080001007387 */ /* 0x0001e80000100800 */
[----:B------:R2:W-:Y:S04]  /*37260*/  STL [R1+0x148c], R5 ;  /* 0x00148c0501007387 */ /* 0x0005e80000100800 */
[----:B------:R4:W-:Y:S01]  /*37270*/  STL [R1+0x1488], R4 ;  /* 0x0014880401007387 */ /* 0x0009e20000100800 */
[----:B0-----:R-:W-:Y:S01]  /*37280*/  VIADD R0, R0, UR8 ;  /* 0x0000000800007c36 */ /* 0x001fe20008000000 */
[----:B------:R-:W-:-:S03]  /*37290*/  ULDC UR8, c[0x0][0x248] ;  /* 0x0000920000087ab9 */ /* 0x000fc60000000800 */
[----:B------:R-:W-:Y:S01]  /*372a0*/  VIADD R26, R0, UR8 ;  /* 0x00000008001a7c36 */ /* 0x000fe20008000000 */
[----:B------:R0:W-:Y:S01]  /*372b0*/  STL [R1+0x4], R0 ;  /* 0x0000040001007387 */ /* 0x0001e20000100800 */
[----:B------:R-:W-:Y:S01]  /*372c0*/  LOP3.LUT R6, R2, 0xffff, RZ, 0xc0, !PT ;  /* 0x0000ffff02067812 */ /* 0x000fe200078ec0ff */
[----:B------:R-:W-:Y:S01]  /*372d0*/  ULDC UR8, c[0x0][0x248] ;  /* 0x0000920000087ab9 */ /* 0x000fe20000000800 */
[----:B------:R-:W-:Y:S01]  /*372e0*/  VIADD R27, R26, UR9 ;  /* 0x000000091a1b7c36 */ /* 0x000fe20008000000 */
[----:B------:R-:W-:-:S04]  /*372f0*/  ULDC UR9, c[0x0][0x248] ;  /* 0x0000920000097ab9 */ /* 0x000fc80000000800 */
[----:B------:R-:W-:Y:S04]  /*37300*/  STL.64 [R1+0x2578], R26 ;  /* 0x0025781a01007387 */ /* 0x000fe80000100a00 */
[----:B------:R-:W3:Y:S04]  /*37310*/  LDL.LU R2, [R1+0x25cc] ;  /* 0x0025cc0001027983 */ /* 0x000ee80000300800 */
[----:B------:R-:W3:Y:S04]  /*37320*/  LDL.LU R17, [R1+0x900] ;  /* 0x0009000001117983 */ /* 0x000ee80000300800 */
[----:B------:R-:W3:Y:S01]  /*37330*/  LDL R25, [R1+0x8fc] ;  /* 0x0008fc0001197983 */ /* 0x000ee20000100800 */
[----:B--2---:R-:W-:-:S02]  /*37340*/  LOP3.LUT R5, R24, 0xffff, RZ, 0xc0, !PT ;  /* 0x0000ffff18057812 */ /* 0x004fc400078ec0ff */
[----:B----4-:R-:W-:-:S04]  /*37350*/  LOP3.LUT R4, R15, 0xffff, RZ, 0xc0, !PT ;  /* 0x0000ffff0f047812 */ /* 0x010fc800078ec0ff */
[----:B0-----:R-:W-:-:S05]  /*37360*/  PRMT R0, R5, 0x3340, R4 ;  /* 0x0000334005007816 */ /* 0x001fca0000000004 */
[----:B------:R0:W-:Y:S04]  /*37370*/  STL [R1+0x15c0], R0 ;  /* 0x0015c00001007387 */ /* 0x0001e80000100800 */
[----:B------:R-:W2:Y:S01]  /*37380*/  LDL.LU R28, [R1+0x4a4] ;  /* 0x0004a400011c7983 */ /* 0x000ea20000300800 */
[----:B---3--:R-:W-:-:S03]  /*37390*/  LOP3.LUT R7, R29, 0xffff, RZ, 0xc0, !PT ;  /* 0x0000ffff1d077812 */ /* 0x008fc600078ec0ff */
[----:B------:R-:W3:Y:S01]  /*373a0*/  LDL.LU R29, [R1+0x4a0] ;  /* 0x0004a000011d7983 */ /* 0x000ee20000300800 */
[----:B------:R-:W-:Y:S01]  /*373b0*/  VIADD R24, R27, UR8 ;  /* 0x000000081b187c36 */ /* 0x000fe20008000000 */
[----:B------:R-:W-:Y:S02]  /*373c0*/  SHF.R.U32.HI R8, RZ, 0x8, R4 ;  /* 0x00000008ff087819 */ /* 0x000fe40000011604 */
[----:B------:R-:W-:Y:S02]  /*373d0*/  SHF.R.U32.HI R11, RZ, 0x8, R5 ;  /* 0x00000008ff0b7819 */ /* 0x000fe40000011605 */
[--C-:B0-----:R-:W-:Y:S01]  /*373e0*/  PRMT R0, R7, 0x3340, R6.reuse ;  /* 0x0000334007007816 */ /* 0x101fe20000000006 */
[----:B------:R-:W-:Y:S01]  /*373f0*/  VIADD R15, R24, UR10 ;  /* 0x0000000a180f7c36 */ /* 0x000fe20008000000 */
[----:B------:R-:W-:Y:S02]  /*37400*/  SHF.R.U32.HI R9, RZ, 0x8, R7 ;  /* 0x00000008ff097819 */ /* 0x000fe40000011607 */
[----:B------:R-:W-:Y:S01]  /*37410*/  SHF.R.U32.HI R10, RZ, 0x8, R6 ;  /* 0x00000008ff0a7819 */ /* 0x000fe20000011606 */
[----:B------:R-:W-:Y:S01]  /*37420*/  ULDC UR8, c[0x0][0x248] ;  /* 0x0000920000087ab9 */ /* 0x000fe20000000800 */
[----:B------:R-:W-:Y:S01]  /*37430*/  VIADD R4, R15, UR11 ;  /* 0x0000000b0f047c36 */ /* 0x000fe20008000000 */
[----:B------:R0:W-:Y:S01]  /*37440*/  STL [R1+0x1618], R0 ;  /* 0x0016180001007387 */ /* 0x0001e20000100800 */
[----:B------:R-:W-:-:S02]  /*37450*/  LOP3.LUT R7, R11, 0xffff, RZ, 0xc0, !PT ;  /* 0x0000ffff0b077812 */ /* 0x000fc400078ec0ff */
[----:B------:R-:W-:Y:S01]  /*37460*/  LOP3.LUT R6, R8, 0xffff, RZ, 0xc0, !PT ;  /* 0x0000ffff08067812 */ /* 0x000fe200078ec0ff */
[----:B------:R-:W-:Y:S01]  /*37470*/  VIADD R5, R4, UR9 ;  /* 0x0000000904057c36 */ /* 0x000fe20008000000 */
[----:B------:R-:W-:Y:S02]  /*37480*/  LOP3.LUT R9, R9, 0xffff, RZ, 0xc0, !PT ;  /* 0x0000ffff09097812 */ /* 0x000fe400078ec0ff */
[----:B------:R-:W-:Y:S01]  /*37490*/  LOP3.LUT R8, R10, 0xffff, RZ, 0xc0, !PT ;  /* 0x0000ffff0a087812 */ /* 0x000fe200078ec0ff */
[----:B------:R-:W-:Y:S01]  /*374a0*/  ULDC UR9, c[0x0][0x248] ;  /* 0x0000920000097ab9 */ /* 0x000fe20000000800 */
[----:B------:R-:W-:Y:S01]  /*374b0*/  ULDC UR10, c[0x0][0x248] ;  /* 0x00009200000a7ab9 */ /* 0x000fe20000000800 */
[----:B------:R-:W-:Y:S01]  /*374c0*/  ULDC UR11, c[0x0][0x248] ;  /* 0x00009200000b7ab9 */ /* 0x000fe20000000800 */
[----:B0-----:R-:W-:Y:S01]  /*374d0*/  VIADD R0, R5, UR12 ;  /* 0x0000000c05007c36 */ /* 0x001fe20008000000 */
[----:B------:R0:W-:Y:S01]  /*374e0*/  STL.64 [R1+0x2538], R4 ;  /* 0x0025380401007387 */ /* 0x0001e20000100a00 */
[----:B------:R-:W-:-:S03]  /*374f0*/  ULDC UR12, c[0x0][0x248] ;  /* 0x00009200000c7ab9 */ /* 0x000fc60000000800 */
[----:B------:R1:W-:Y:S01]  /*37500*/  STL [R1+0x44], R0 ;  /* 0x0000440001007387 */ /* 0x0003e20000100800 */
[----:B0-----:R-:W-:Y:S02]  /*37510*/  PRMT R5, R7, 0x3340, R6 ;  /* 0x0000334007057816 */ /* 0x001fe40000000006 */
[----:B------:R-:W-:Y:S01]  /*37520*/  PRMT R4, R9, 0x3340, R8 ;  /* 0x0000334009047816 */ /* 0x000fe20000000008 */
[----:B-1----:R-:W-:Y:S01]  /*37530*/  VIADD R0, R0, UR8 ;  /* 0x0000000800007c36 */ /* 0x002fe20008000000 */
[----:B------:R-:W-:Y:S01]  /*37540*/  ULDC UR8, c[0x0][0x248] ;  /* 0x0000920000087ab9 */ /* 0x000fe20000000800 */
[----:B------:R-:W-:Y:S04]  /*37550*/  STL [R1+0x147c], R5 ;  /* 0x00147c0501007387 */ /* 0x000fe80000100800 */
[----:B------:R-:W-:Y:S04]  /*37560*/  STL [R1+0x14b8], R4 ;  /* 0x0014b80401007387 */ /* 0x000fe80000100800 */
[----:B------:R0:W-:Y:S02]  /*37570*/  STL [R1+0x48], R0 ;  /* 0x0000480001007387 */ /* 0x0001e40000100800 */
[----:B0-----:R-:W-:Y:S01]  /*37580*/  VIADD R0, R0, UR8 ;  /* 0x0000000800007c36 */ /* 0x001fe20008000000 */
[----:B------:R-:W-:-:S04]  /*37590*/  ULDC UR8, c[0x0][0x248] ;  /* 0x0000920000087ab9 */ /* 0x000fc80000000800 */
[----:B------:R0:W-:Y:S02]  /*375a0*/  STL [R1+0x50], R0 ;  /* 0x0000500001007387 */ /* 0x0001e40000100800 */
[----:B0-----:R-:W-:Y:S01]  /*375b0*/  VIADD R0, R0, UR9 ;  /* 0x0000000900007c36 */ /* 0x001fe20008000000 */
[----:B------:R-:W-:Y:S02]  /*375c0*/  LOP3.LUT R7, R17, 0xffff, RZ, 0xc0, !PT ;  /* 0x0000ffff11077812 */ /* 0x000fe400078ec0ff */
[----:B------:R-:W-:Y:S01]  /*375d0*/  LOP3.LUT R9, R25, 0xffff, RZ, 0xc0, !PT ;  /* 0x0000ffff19097812 */ /* 0x000fe200078ec0ff */
[----:B------:R-:W-:Y:S01]  /*375e0*/  ULDC UR9, c[0x0][0x248] ;  /* 0x0000920000097ab9 */ /* 0x000fe20000000800 */
[----:B------:R0:W-:Y:S02]  /*375f0*/  STL [R1+0x54], R0 ;  /* 0x0000540001007387 */ /* 0x0001e40000100800 */
[----:B0-----:R-:W-:Y:S01]  /*37600*/  VIADD R0, R0, UR8 ;  /* 0x0000000800007c36 */ /* 0x001fe20008000000 */
[----:B--2---:R-:W-:-:S04]  /*37610*/  LOP3.LUT R6, R28, 0xffff, RZ, 0xc0, !PT ;  /* 0x0000ffff1c067812 */ /* 0x004fc800078ec0ff */
[----:B------:R0:W-:Y:S04]  /*37620*/  STL [R1+0x58], R0 ;  /* 0x0000580001007387 */ /* 0x0001e80000100800 */
[----:B------:R-:W2:Y:S01]  /*37630*/  LDL.LU R17, [R1+0x740] ;  /* 0x0007400001117983 */ /* 0x000ea20000300800 */
[----:B---3--:R-:W-:Y:S02]  /*37640*/  LOP3.LUT R8, R29, 0xffff, RZ, 0xc0, !PT ;  /* 0x0000ffff1d087812 */ /* 0x008fe400078ec0ff */
[--C-:B------:R-:W-:Y:S02]  /*37650*/  PRMT R4, R7, 0x3340, R6.reuse ;  /* 0x0000334007047816 */ /* 0x100fe40000000006 */
[----:B------:R-:W-:Y:S02]  /*37660*/  SHF.R.U32.HI R11, RZ, 0x8, R7 ;  /* 0x00000008ff0b7819 */ /* 0x000fe40000011607 */
[----:B------:R-:W-:Y:S01]  /*37670*/  SHF.R.U32.HI R10, RZ, 0x8, R9 ;  /* 0x00000008ff0a7819 */ /* 0x000fe20000011609 */
[----:B------:R-:W-:Y:S01]  /*37680*/  ULDC UR8, c[0x0][0x248] ;  /* 0x0000920000087ab9 */ /* 0x000fe20000000800 */
[----:B0-----:R-:W-:Y:S01]  /*37690*/  VIADD R0, R0, UR10 ;  /* 0x0000000a00007c36 */ /* 0x001fe20008000000 */
[----:B------:R-:W-:-:S02]  /*376a0*/  SHF.R.U32.HI R6, RZ, 0x8, R6 ;  /* 0x00000008ff067819 */ /* 0x000fc40000011606 */
[----:B------:R-:W-:Y:S01]  /*376b0*/  LOP3.LUT R7, R11, 0xffff, RZ, 0xc0, !PT ;  /* 0x0000ffff0b077812 */ /* 0x000fe200078ec0ff */
[----:B------:R-:W-:Y:S01]  /*376c0*/  ULDC UR10, c[0x0][0x248] ;  /* 0x00009200000a7ab9 */ /* 0x000fe20000000800 */
[----:B------:R0:W-:Y:S04]  /*376d0*/  STL [R1+0x5c], R0 ;  /* 0x00005c0001007387 */ /* 0x0001e80000100800 */
[----:B------:R-:W3:Y:S04]  /*376e0*/  LDL.LU R25, [R1+0x670] ;  /* 0x0006700001197983 */ /* 0x000ee80000300800 */
[----:B------:R1:W-:Y:S04]  /*376f0*/  STL [R1+0x1610], R4 ;  /* 0x0016100401007387 */ /* 0x0003e80000100800 */
[----:B------:R-:W4:Y:S04]  /*37700*/  LDL.LU R28, [R1+0x3c0] ;  /* 0x0003c000011c7983 */ /* 0x000f280000300800 */
[----:B------:R-:W3:Y:S01]  /*37710*/  LDL.LU R29, [R1+0x2f0] ;  /* 0x0002f000011d7983 */ /* 0x000ee20000300800 */
[----:B0-----:R-:W-:Y:S01]  /*37720*/  VIADD R0, R0, UR11 ;  /* 0x0000000b00007c36 */ /* 0x001fe20008000000 */
[----:B------:R-:W-:-:S02]  /*37730*/  LOP3.LUT R6, R6, 0xffff, RZ, 0xc0, !PT ;  /* 0x0000ffff06067812 */ /* 0x000fc400078ec0ff */
[--C-:B-1----:R-:W-:Y:S01]  /*37740*/  PRMT R4, R9, 0x3340, R8.reuse ;  /* 0x0000334009047816 */ /* 0x102fe20000000008 */
[----:B------:R-:W-:Y:S01]  /*37750*/  ULDC UR11, c[0x0][0x248] ;  /* 0x00009200000b7ab9 */ /* 0x000fe20000000800 */
[----:B------:R0:W-:Y:S04]  /*37760*/  STL [R1+0x60], R0 ;  /* 0x0000600001007387 */ /* 0x0001e80000100800 */
[----:B------:R1:W-:Y:S01]  /*37770*/  STL [R1+0x160c], R4 ;  /* 0x00160c0401007387 */ /* 0x0003e20000100800 */
[----:B------:R-:W-:Y:S01]  /*37780*/  SHF.R.U32.HI R8, RZ, 0x8, R8 ;  /* 0x00000008ff087819 */ /* 0x000fe20000011608 */
[----:B0-----:R-:W-:Y:S01]  /*37790*/  VIADD R0, R0, UR9 ;  /* 0x0000000900007c36 */ /* 0x001fe20008000000 */
[----:B-1----:R-:W-:Y:S02]  /*377a0*/  PRMT R4, R7, 0x3340, R6 ;  /* 0x0000334007047816 */ /* 0x002fe40000000006 */
[----:B------:R-:W-:-:S02]  /*377b0*/  LOP3.LUT R9, R10, 0xffff, RZ, 0xc0, !PT ;  /* 0x0000ffff0a097812 */ /* 0x000fc400078ec0ff */
[----:B------:R-:W-:Y:S01]  /*377c0*/  LOP3.LUT R8, R8, 0xffff, RZ, 0xc0, !PT ;  /* 0x0000ffff08087812 */ /* 0x000fe200078ec0ff */
[----:B------:R-:W-:Y:S01]  /*377d0*/  ULDC UR9, c[0x0][0x248] ;  /* 0x0000920000097ab9 */ /* 0x000fe20000000800 */
[----:B------:R0:W-:Y:S02]  /*377e0*/  STL [R1+0x64], R0 ;  /* 0x0000640001007387 */ /* 0x0001e40000100800 */
[----:B0-----:R-:W-:Y:S01]  /*377f0*/  VIADD R0, R0, UR12 ;  /* 0x0000000c00007c36 */ /* 0x001fe20008000000 */
[----:B------:R-:W-:-:S04]  /*37800*/  ULDC UR12, c[0x0][0x248] ;  /* 0x00009200000c7ab9 */ /* 0x000fc80000000800 */
[----:B------:R0:W-:Y:S04]  /*37810*/  STL [R1+0x68], R0 ;  /* 0x0000680001007387 */ /* 0x0001e80000100800 */
[----:B------:R1:W-:Y:S01]  /*37820*/  STL [R1+0x14b4], R4 ;  /* 0x0014b40401007387 */ /* 0x0003e20000100800 */
[----:B0-----:R-:W-:Y:S01]  /*37830*/  VIADD R0, R0, UR8 ;  /* 0x0000000800007c36 */ /* 0x001fe20008000000 */
[----:B-1----:R-:W-:Y:S01]  /*37840*/  PRMT R4, R9, 0x3340, R8 ;  /* 0x0000334009047816 */ /* 0x002fe20000000008 */
[----:B------:R-:W-:-:S04]  /*37850*/  ULDC UR8, c[0x0][0x248] ;  /* 0x0000920000087ab9 */ /* 0x000fc80000000800 */
[----:B------:R-:W-:Y:S04]  /*37860*/  STL [R1+0x14b0], R4 ;  /* 0x0014b00401007387 */ /* 0x000fe80000100800 */
        /* <DEDUP_REMOVED lines=13> */
[----:B------:R-:W2:Y:S04]  /*37940*/  LDL.LU R17, [R1+0x674] ;  /* 0x0006740001117983 */ /* 0x000ea80000300800 */
[----:B------:R0:W-:Y:S01]  /*37950*/  STL [R1+0x7c], R0 ;  /* 0x00007c0001007387 */ /* 0x0001e20000100800 */
[----:B----4-:R-:W-:-:S04]  /*37960*/  LOP3.LUT R6, R28, 0xffff, RZ, 0xc0, !PT ;  /* 0x0000ffff1c067812 */ /* 0x010fc800078ec0ff */
[----:B------:R-:W-:Y:S02]  /*37970*/  PRMT R4, R7, 0x3340, R6 ;  /* 0x0000334007047816 */ /* 0x000fe40000000006 */
[----:B---3--:R-:W-:-:S03]  /*37980*/  LOP3.LUT R9, R25, 0xffff, RZ, 0xc0, !PT ;  /* 0x0000ffff19097812 */ /* 0x008fc600078ec0ff */
[----:B------:R1:W-:Y:S04]  /*37990*/  STL [R1+0x15f8], R4 ;  /* 0x0015f80401007387 */ /* 0x0003e80000100800 */
[----:B------:R-:W3:Y:S04]  /*379a0*/  LDL.LU R25, [R1+0x590] ;  /* 0x0005900001197983 */ /* 0x000ee80000300800 */
[----:B------:R-:W4:Y:S01]  /*379b0*/  LDL.LU R28, [R1+0x2f4] ;  /* 0x0002f400011c7983 */ /* 0x000f220000300800 */
[----:B------:R-:W-:-:S03]  /*379c0*/  LOP3.LUT R8, R29, 0xffff, RZ, 0xc0, !PT ;  /* 0x0000ffff1d087812 */ /* 0x000fc600078ec0ff */
[----:B------:R-:W3:Y:S01]  /*379d0*/  LDL.LU R29, [R1+0x1b0] ;  /* 0x0001b000011d7983 */ /* 0x000ee20000300800 */
[----:B0-----:R-:W-:Y:S01]  /*379e0*/  VIADD R0, R0, UR11 ;  /* 0x0000000b00007c36 */ /* 0x001fe20008000000 */
[----:B------:R-:W-:Y:S02]  /*379f0*/  SHF.R.U32.HI R11, RZ, 0x8, R7 ;  /* 0x00000008ff0b7819 */ /* 0x000fe40000011607 */
[----:B------:R-:W-:Y:S02]  /*37a00*/  SHF.R.U32.HI R6, RZ, 0x8, R6 ;  /* 0x00000008ff067819 */ /* 0x000fe40000011606 */
[----:B------:R-:W-:Y:S02]  /*37a10*/  SHF.R.U32.HI R10, RZ, 0x8, R9 ;  /* 0x00000008ff0a7819 */ /* 0x000fe40000011609 */
[----:B-1----:R-:W-:Y:S01]  /*37a20*/  PRMT R4, R9, 0x3340, R8 ;  /* 0x0000334009047816 */ /* 0x002fe20000000008 */
[----:B------:R0:W-:Y:S01]  /*37a30*/  STL [R1+0x80], R0 ;  /* 0x0000800001007387 */ /* 0x0001e20000100800 */
[----:B------:R-:W-:-:S02]  /*37a40*/  LOP3.LUT R7, R11, 0xffff, RZ, 0xc0, !PT ;  /* 0x0000ffff0b077812 */ /* 0x000fc400078ec0ff */
[----:B------:R-:W-:Y:S02]  /*37a50*/  LOP3.LUT R6, R6, 0xffff, RZ, 0xc0, !PT ;  /* 0x0000ffff06067812 */ /* 0x000fe400078ec0ff */
[----:B------:R-:W-:Y:S01]  /*37a60*/  SHF.R.U32.HI R8, RZ, 0x8, R8 ;  /* 0x00000008ff087819 */ /* 0x000fe20000011608 */
[----:B------:R1:W-:Y:S01]  /*37a70*/  STL [R1+0x15d8], R4 ;  /* 0x0015d80401007387 */ /* 0x0003e20000100800 */
[----:B------:R-:W-:Y:S01]  /*37a80*/  ULDC UR11, c[0x0][0x248] ;  /* 0x00009200000b7ab9 */ /* 0x000fe20000000800 */
[----:B0-----:R-:W-:Y:S01]  /*37a90*/  VIADD R0, R0, UR9 ;  /* 0x0000000900007c36 */ /* 0x001fe20008000000 */
[----:B------:R-:W-:Y:S02]  /*37aa0*/  LOP3.LUT R9, R10, 0xffff, RZ, 0xc0, !PT ;  /* 0x0000ffff0a097812 */ /* 0x000fe400078ec0ff */
[----:B------:R-:W-:Y:S01]  /*37ab0*/  LOP3.LUT R8, R8, 0xffff, RZ, 0xc0, !PT ;  /* 0x0000ffff08087812 */ /* 0x000fe200078ec0ff */
[----:B------:R-:W-:Y:S01]  /*37ac0*/  ULDC UR9, c[0x0][0x248] ;  /* 0x0000920000097ab9 */ /* 0x000fe20000000800 */
[----:B------:R0:W-:Y:S01]  /*37ad0*/  STL [R1+0x84], R0 ;  /* 0x0000840001007387 */ /* 0x0001e20000100800 */
[----:B-1----:R-:W-:Y:S01]  /*37ae0*/  PRMT R4, R7, 0x3340, R6 ;  /* 0x0000334007047816 */ /* 0x002fe20000000006 */
        /* <DEDUP_REMOVED lines=23> */
[----:B----4-:R-:W-:-:S02]  /*37c60*/  LOP3.LUT R6, R28, 0xffff, RZ, 0xc0, !PT ;  /* 0x0000ffff1c067812 */ /* 0x010fc400078ec0ff */
[----:B---3--:R-:W-:Y:S02]  /*37c70*/  LOP3.LUT R9, R25, 0xffff, RZ, 0xc0, !PT ;  /* 0x0000ffff19097812 */ /* 0x008fe400078ec0ff */
[----:B------:R-:W3:Y:S01]  /*37c80*/  LDL.LU R25, [R1+0x6a0] ;  /* 0x0006a00001197983 */ /* 0x000ee20000300800 */
[----:B------:R-:W-:-:S05]  /*37c90*/  PRMT R4, R7, 0x3340, R6 ;  /* 0x0000334007047816 */ /* 0x000fca0000000006 */
[----:B------:R1:W-:Y:S04]  /*37ca0*/  STL [R1+0x15c8], R4 ;  /* 0x0015c80401007387 */ /* 0x0003e80000100800 */
[----:B------:R-:W4:Y:S01]  /*37cb0*/  LDL.LU R28, [R1+0x4b0] ;  /* 0x0004b000011c7983 */ /* 0x000f220000300800 */
[----:B------:R-:W-:-:S03]  /*37cc0*/  LOP3.LUT R8, R29, 0xffff, RZ, 0xc0, !PT ;  /* 0x0000ffff1d087812 */ /* 0x000fc600078ec0ff */
[----:B------:R-:W4:Y:S01]  /*37cd0*/  LDL.LU R29, [R1+0x320] ;  /* 0x00032000011d7983 */ /* 0x000f220000300800 */
[----:B0-----:R-:W-:Y:S01]  /*37ce0*/  VIADD R0, R0, UR11 ;  /* 0x0000000b00007c36 */ /* 0x001fe20008000000 */
[----:B------:R-:W-:Y:S02]  /*37cf0*/  SHF.R.U32.HI R11, RZ, 0x8, R7 ;  /* 0x00000008ff0b7819 */ /* 0x000fe40000011607 */
[----:B------:R-:W-:Y:S02]  /*37d00*/  SHF.R.U32.HI R6, RZ, 0x8, R6 ;  /* 0x00000008ff067819 */ /* 0x000fe40000011606 */
[----:B------:R-:W-:Y:S01]  /*37d10*/  SHF.R.U32.HI R10, RZ, 0x8, R9 ;  /* 0x00000008ff0a7819 */ /* 0x000fe20000011609 */
[----:B------:R-:W-:Y:S01]  /*37d20*/  ULDC UR11, c[0x0][0x248] ;  /* 0x00009200000b7ab9 */ /* 0x000fe20000000800 */
[----:B-1----:R-:W-:Y:S01]  /*37d30*/  PRMT R4, R9, 0x3340, R8 ;  /* 0x0000334009047816 */ /* 0x002fe20000000008 */
[----:B------:R0:W-:Y:S01]  /*37d40*/  STL [R1+0xa0], R0 ;  /* 0x0000a00001007387 */ /* 0x0001e20000100800 */
[----:B------:R-:W-:-:S02]  /*37d50*/  LOP3.LUT R7, R11, 0xffff, RZ, 0xc0, !PT ;  /* 0x0000ffff0b077812 */ /* 0x000fc400078ec0ff */
[----:B------:R-:W-:Y:S02]  /*37d60*/  LOP3.LUT R6, R6, 0xffff, RZ, 0xc0, !PT ;  /* 0x0000ffff06067812 */ /* 0x000fe400078ec0ff */
[----:B------:R-:W-:Y:S01]  /*37d70*/  SHF.R.U32.HI R8, RZ, 0x8, R8 ;  /* 0x00000008ff087819 */ /* 0x000fe20000011608 */
[----:B------:R1:W-:Y:S01]  /*37d80*/  STL [R1+0x15c4], R4 ;  /* 0x0015c40401007387 */ /* 0x0003e20000100800 */
        /* <DEDUP_REMOVED lines=29> */
[----:B---3--:R-:W-:-:S03]  /*37f60*/  LOP3.LUT R9, R25, 0xffff, RZ, 0xc0, !PT ;  /* 0x0000ffff19097812 */ /* 0x008fc600078ec0ff */
[----:B------:R-:W3:Y:S01]  /*37f70*/  LDL.LU R25, [R1+0x5c0] ;  /* 0x0005c00001197983 */ /* 0x000ee20000300800 */
[----:B----4-:R-:W-:-:S04]  /*37f80*/  LOP3.LUT R6, R28, 0xffff, RZ, 0xc0, !PT ;  /* 0x0000ffff1c067812 */ /* 0x010fc800078ec0ff */
        /* <DEDUP_REMOVED lines=141> */
[----:B---3--:R-:W-:-:S02]  /*38860*/  LOP3.LUT R9, R25, 0xffff, RZ, 0xc0, !PT ;  /* 0x0000ffff19097812 */ /* 0x008fc400078ec0ff */
[----:B----4-:R-:W-:-:S04]  /*38870*/  LOP3.LUT R6, R28, 0xffff, RZ, 0xc0, !PT ;  /* 0x0000ffff1c067812 */ /* 0x010fc800078ec0ff */
[----:B------:R-:W-:-:S05]  /*38880*/  PRMT R4, R7, 0x3340, R6 ;  /* 0x0000334007047816 */ /* 0x000fca0000000006 */
[----:B------:R1:W-:Y:S04]  /*38890*/  STL [R1+0x1578], R4 ;  /* 0x0015780401007387 */ /* 0x0003e80000100800 */
[----:B------:R-:W3:Y:S04]  /*388a0*/  LDL.LU R25, [R1+0x784] ;  /* 0x0007840001197983 */ /* 0x000ee80000300800 */
[----:B------:R-:W4:Y:S01]  /*388b0*/  LDL.LU R28, [R1+0x404] ;  /* 0x00040400011c7983 */ /* 0x000f220000300800 */
[----:B------:R-:W-:-:S03]  /*388c0*/  LOP3.LUT R8, R29, 0xffff, RZ, 0xc0, !PT ;  /* 0x0000ffff1d087812 */ /* 0x000fc600078ec0ff */
[----:B------:R-:W4:Y:S01]  /*388d0*/  LDL.LU R29, [R1+0x4b4] ;  /* 0x0004b400011d7983 */ /* 0x000f220000300800 */
        /* <DEDUP_REMOVED lines=38> */
[----:B------:R-:W2:Y:S04]  /*38b40*/  LDL R17, [R1+0x754] ;  /* 0x0007540001117983 */ /* 0x000ea80000100800 */
[----:B------:R0:W-:Y:S01]  /*38b50*/  STL [R1+0x13c], R0 ;  /* 0x00013c0001007387 */ /* 0x0001e20000100800 */
[----:B---3--:R-:W-:-:S02]  /*38b60*/  LOP3.LUT R7, R25, 0xffff, RZ, 0xc0, !PT ;  /* 0x0000ffff19077812 */ /* 0x008fc400078ec0ff */
[----:B----4-:R-:W-:Y:S01]  /*38b70*/  LOP3.LUT R6, R28, 0xffff, RZ, 0xc0, !PT ;  /* 0x0000ffff1c067812 */ /* 0x010fe200078ec0ff */
[----:B------:R-:W3:Y:S03]  /*38b80*/  LDL.LU R25, [R1+0x750] ;  /* 0x0007500001197983 */ /* 0x000ee60000300800 */
        /* <DEDUP_REMOVED lines=48> */
[----:B------:R-:W-:Y:S02]  /*38e90*/  PRMT R4, R7, 0x3340, R6 ;  /* 0x0000334007047816 */ /* 0x000fe40000000006 */
[----:B------:R-:W-:-:S03]  /*38ea0*/  LOP3.LUT R8, R29, 0xffff, RZ, 0xc0, !PT ;  /* 0x0000ffff1d087812 */ /* 0x000fc600078ec0ff */
[----:B------:R1:W-:Y:S04]  /*38eb0*/  STL [R1+0x1588], R4 ;  /* 0x0015880401007387 */ /* 0x0003e80000100800 */
[----:B------:R-:W4:Y:S04]  /*38ec0*/  LDL.LU R28, [R1+0x304] ;  /* 0x00030400011c7983 */ /* 0x000f280000300800 */
[----:B------:R-:W2:Y:S01]  /*38ed0*/  LDL.LU R29, [R1+0x300] ;  /* 0x00030000011d7983 */ /* 0x000ea20000300800 */
[----:B0-----:R-:W-:Y:S01]  /*38ee0*/  VIADD R0, R0, UR11 ;  /* 0x0000000b00007c36 */ /* 0x001fe20008000000 */
[----:B------:R-:W-:-:S02]  /*38ef0*/  SHF.R.U32.HI R11, RZ, 0x8, R7 ;  /* 0x00000008ff0b7819 */ /* 0x000fc40000011607 */
[----:B------:R-:W-:Y:S02]  /*38f00*/  SHF.R.U32.HI R6, RZ, 0x8, R6 ;  /* 0x00000008ff067819 */ /* 0x000fe40000011606 */
[----:B------:R-:W-:Y:S01]  /*38f10*/  SHF.R.U32.HI R10, RZ, 0x8, R9 ;  /* 0x00000008ff0a7819 */ /* 0x000fe20000011609 */
[----:B------:R-:W-:Y:S01]  /*38f20*/  ULDC UR11, c[0x0][0x248] ;  /* 0x00009200000b7ab9 */ /* 0x000fe20000000800 */
[----:B------:R0:W-:Y:S01]  /*38f30*/  STL [R1+0x164], R0 ;  /* 0x0001640001007387 */ /* 0x0001e20000100800 */
[--C-:B-1----:R-:W-:Y:S02]  /*38f40*/  PRMT R4, R9, 0x3340, R8.reuse ;  /* 0x0000334009047816 */ /* 0x102fe40000000008 */
[----:B------:R-:W-:Y:S02]  /*38f50*/  SHF.R.U32.HI R8, RZ, 0x8, R8 ;  /* 0x00000008ff087819 */ /* 0x000fe40000011608 */
[----:B------:R-:W-:Y:S01]  /*38f60*/  LOP3.LUT R7, R11, 0xffff, RZ, 0xc0, !PT ;  /* 0x0000ffff0b077812 */ /* 0x000fe200078ec0ff */
[----:B0-----:R-:W-:Y:S01]  /*38f70*/  VIADD R0, R0, UR9 ;  /* 0x0000000900007c36 */ /* 0x001fe20008000000 */
[----:B------:R-:W-:Y:S01]  /*38f80*/  STL [R1+0x1584], R4 ;  /* 0x0015840401007387 */ /* 0x000fe20000100800 */
[----:B------:R-:W-:-:S02]  /*38f90*/  LOP3.LUT R6, R6, 0xffff, RZ, 0xc0, !PT ;  /* 0x0000ffff06067812 */ /* 0x000fc400078ec0ff */
[----:B------:R-:W-:Y:S02]  /*38fa0*/  LOP3.LUT R9, R10, 0xffff, RZ, 0xc0, !PT ;  /* 0x0000ffff0a097812 */ /* 0x000fe400078ec0ff */
[----:B------:R-:W-:Y:S01]  /*38fb0*/  LOP3.LUT R8, R8, 0xffff, RZ, 0xc0, !PT ;  /* 0x0000ffff08087812 */ /* 0x000fe200078ec0ff */
[----:B------:R0:W-:Y:S01]  /*38fc0*/  STL [R1+0x168], R0 ;  /* 0x0001680001007387 */ /* 0x0001e20000100800 */
[----:B------:R-:W-:Y:S01]  /*38fd0*/  PRMT R5, R7, 0x3340, R6 ;  /* 0x0000334007057816 */ /* 0x000fe20000000006 */
[----:B------:R-:W-:Y:S01]  /*38fe0*/  ULDC UR9, c[0x0][0x248] ;  /* 0x0000920000097ab9 */ /* 0x000fe20000000800 */
        /* <DEDUP_REMOVED lines=17> */
[----:B------:R0:W-:Y:S01]  /*39100*/  STL [R1+0x17c], R0 ;  /* 0x00017c0001007387 */ /* 0x0001e20000100800 */
[----:B---3--:R-:W-:-:S03]  /*39110*/  LOP3.LUT R9, R25, 0xffff, RZ, 0xc0, !PT ;  /* 0x0000ffff19097812 */ /* 0x008fc600078ec0ff */
[----:B------:R-:W3:Y:S01]  /*39120*/  LDL.LU R25, [R1+0x5a4] ;  /* 0x0005a40001197983 */ /* 0x000ee20000300800 */
[----:B----4-:R-:W-:Y:S02]  /*39130*/  LOP3.LUT R6, R28, 0xffff, RZ, 0xc0, !PT ;  /* 0x0000ffff1c067812 */ /* 0x010fe400078ec0ff */
[----:B--2---:R-:W-:Y:S01]  /*39140*/  LOP3.LUT R8, R29, 0xffff, RZ, 0xc0, !PT ;  /* 0x0000ffff1d087812 */ /* 0x004fe200078ec0ff */
[----:B------:R-:W2:Y:S04]  /*39150*/  LDL.LU R28, [R1+0x5a0] ;  /* 0x0005a000011c7983 */ /* 0x000ea80000300800 */
[----:B------:R-:W4:Y:S01]  /*39160*/  LDL.LU R29, [R1+0x1d4] ;  /* 0x0001d400011d7983 */ /* 0x000f220000300800 */
[----:B0-----:R-:W-:Y:S01]  /*39170*/  VIADD R0, R0, UR10 ;  /* 0x0000000a00007c36 */ /* 0x001fe20008000000 */
[----:B------:R-:W-:-:S02]  /*39180*/  LOP3.LUT R7, R17, 0xffff, RZ, 0xc0, !PT ;  /* 0x0000ffff11077812 */ /* 0x000fc400078ec0ff */
[--C-:B------:R-:W-:Y:S01]  /*39190*/  SHF.R.U32.HI R10, RZ, 0x8, R6.reuse ;  /* 0x00000008ff0a7819 */ /* 0x100fe20000011606 */
[----:B------:R-:W-:Y:S01]  /*391a0*/  ULDC UR10, c[0x0][0x248] ;  /* 0x00009200000a7ab9 */ /* 0x000fe20000000800 */
[----:B------:R0:W-:Y:S01]  /*391b0*/  STL [R1+0x180], R0 ;  /* 0x0001800001007387 */ /* 0x0001e20000100800 */
[----:B------:R-:W-:Y:S02]  /*391c0*/  PRMT R4, R7, 0x3340, R6 ;  /* 0x0000334007047816 */ /* 0x000fe40000000006 */
[----:B------:R-:W-:Y:S02]  /*391d0*/  SHF.R.U32.HI R6, RZ, 0x8, R9 ;  /* 0x00000008ff067819 */ /* 0x000fe40000011609 */
[----:B------:R-:W-:Y:S01]  /*391e0*/  SHF.R.U32.HI R11, RZ, 0x8, R7 ;  /* 0x00000008ff0b7819 */ /* 0x000fe20000011607 */
[----:B------:R1:W-:Y:S01]  /*391f0*/  STL [R1+0x155c], R4 ;  /* 0x00155c0401007387 */ /* 0x0003e20000100800 */
[----:B0-----:R-:W-:Y:S02]  /*39200*/  VIADD R0, R0, UR11 ;  /* 0x0000000b00007c36 */ /* 0x001fe40008000000 */
[----:B------:R-:W-:Y:S01]  /*39210*/  LOP3.LUT R7, R11, 0xffff, RZ, 0xc0, !PT ;  /* 0x0000ffff0b077812 */ /* 0x000fe200078ec0ff */
[----:B------:R-:W-:-:S02]  /*39220*/  ULDC UR11, c[0x0][0x248] ;  /* 0x00009200000b7ab9 */ /* 0x000fc40000000800 */
[----:B------:R0:W-:Y:S01]  /*39230*/  STL [R1+0x184], R0 ;  /* 0x0001840001007387 */ /* 0x0001e20000100800 */
[--C-:B-1----:R-:W-:Y:S02]  /*39240*/  PRMT R4, R9, 0x3340, R8.reuse ;  /* 0x0000334009047816 */ /* 0x102fe40000000008 */
[----:B------:R-:W-:Y:S02]  /*39250*/  LOP3.LUT R9, R6, 0xffff, RZ, 0xc0, !PT ;  /* 0x0000ffff06097812 */ /* 0x000fe400078ec0ff */
[----:B------:R-:W-:Y:S02]  /*39260*/  LOP3.LUT R6, R10, 0xffff, RZ, 0xc0, !PT ;  /* 0x0000ffff0a067812 */ /* 0x000fe400078ec0ff */
[----:B------:R-:W-:Y:S01]  /*39270*/  SHF.R.U32.HI R8, RZ, 0x8, R8 ;  /* 0x00000008ff087819 */ /* 0x000fe20000011608 */
[----:B------:R1:W-:Y:S01]  /*39280*/  STL [R1+0x1554], R4 ;  /* 0x0015540401007387 */ /* 0x0003e20000100800 */
[----:B0-----:R-:W-:Y:S02]  /*39290*/  VIADD R0, R0, UR9 ;  /* 0x0000000900007c36 */ /* 0x001fe40008000000 */
[----:B------:R-:W-:Y:S01]  /*392a0*/  LOP3.LUT R8, R8, 0xffff, RZ, 0xc0, !PT ;  /* 0x0000ffff08087812 */ /* 0x000fe200078ec0ff */
[----:B------:R-:W-:-:S02]  /*392b0*/  ULDC UR9, c[0x0][0x248] ;  /* 0x0000920000097ab9 */ /* 0x000fc40000000800 */
        /* <DEDUP_REMOVED lines=13> */
[----:B------:R0:W-:Y:S01]  /*39390*/  STL [R1+0x194], R0 ;  /* 0x0001940001007387 */ /* 0x0001e20000100800 */
[----:B------:R-:W-:Y:S01]  /*393a0*/  LOP3.LUT R8, R2, 0xffff, RZ, 0xc0, !PT ;  /* 0x0000ffff02087812 */ /* 0x000fe200078ec0ff */
[----:B0-----:R-:W-:Y:S01]  /*393b0*/  VIADD R0, R0, UR9 ;  /* 0x0000000900007c36 */ /* 0x001fe20008000000 */
[----:B------:R-:W-:-:S04]  /*393c0*/  ULDC UR9, c[0x0][0x248] ;  /* 0x0000920000097ab9 */ /* 0x000fc80000000800 */
[----:B------:R0:W-:Y:S04]  /*393d0*/  STL [R1+0x198], R0 ;  /* 0x0001980001007387 */ /* 0x0001e80000100800 */
[----:B------:R-:W2:Y:S01]  /*393e0*/  LDL.LU R2, [R1+0x25c8] ;  /* 0x0025c80001027983 */ /* 0x000ea20000300800 */
[----:B0-----:R-:W-:Y:S01]  /*393f0*/  VIADD R0, R0, UR8 ;  /* 0x0000000800007c36 */ /* 0x001fe20008000000 */
[----:B------:R-:W-:-:S04]  /*39400*/  ULDC UR8, c[0x0][0x248] ;  /* 0x0000920000087ab9 */ /* 0x000fc80000000800 */
[----:B------:R0:W-:Y:S04]  /*39410*/  STL [R1+0x19c], R0 ;  /* 0x00019c0001007387 */ /* 0x0001e80000100800 */
[----:B------:R-:W2:Y:S01]  /*39420*/  LDL.LU R17, [R1+0x918] ;  /* 0x0009180001117983 */ /* 0x000ea20000300800 */
[----:B0-----:R-:W-:Y:S01]  /*39430*/  VIADD R0, R0, UR10 ;  /* 0x0000000a00007c36 */ /* 0x001fe20008000000 */
[----:B------:R-:W-:-:S04]  /*39440*/  ULDC UR10, c[0x0][0x248] ;  /* 0x00009200000a7ab9 */ /* 0x000fc80000000800 */
[----:B------:R0:W-:Y:S01]  /*39450*/  STL [R1+0x1a0], R0 ;  /* 0x0001a00001007387 */ /* 0x0001e20000100800 */
[----:B---3--:R-:W-:Y:S02]  /*39460*/  LOP3.LUT R7, R25, 0xffff, RZ, 0xc0, !PT ;  /* 0x0000ffff19077812 */ /* 0x008fe400078ec0ff */
[----:B----4-:R-:W-:-:S04]  /*39470*/  LOP3.LUT R6, R29, 0xffff, RZ, 0xc0, !PT ;  /* 0x0000ffff1d067812 */ /* 0x010fc800078ec0ff */
[----:B------:R-:W-:Y:S02]  /*39480*/  PRMT R4, R7, 0x3340, R6 ;  /* 0x0000334007047816 */ /* 0x000fe40000000006 */
[----:B--2---:R-:W-:-:S03]  /*39490*/  LOP3.LUT R9, R28, 0xffff, RZ, 0xc0, !PT ;  /* 0x0000ffff1c097812 */ /* 0x004fc600078ec0ff */
[----:B------:R1:W-:Y:S04]  /*394a0*/  STL [R1+0x1550], R4 ;  /* 0x0015500401007387 */ /* 0x0003e80000100800 */
[----:B------:R-:W2:Y:S04]  /*394b0*/  LDL.LU R25, [R1+0x914] ;  /* 0x0009140001197983 */ /* 0x000ea80000300800 */
[----:B------:R-:W3:Y:S04]  /*394c0*/  LDL.LU R28, [R1+0x4c4] ;  /* 0x0004c400011c7983 */ /* 0x000ee80000300800 */
[----:B------:R-:W4:Y:S01]  /*394d0*/  LDL.LU R29, [R1+0x4c0] ;  /* 0x0004c000011d7983 */ /* 0x000f220000300800 */
[----:B0-----:R-:W-:Y:S01]  /*394e0*/  VIADD R0, R0, UR11 ;  /* 0x0000000b00007c36 */ /* 0x001fe20008000000 */
[----:B------:R-:W-:-:S02]  /*394f0*/  SHF.R.U32.HI R10, RZ, 0x8, R6 ;  /* 0x00000008ff0a7819 */ /* 0x000fc40000011606 */
[----:B------:R-:W-:Y:S02]  /*39500*/  SHF.R.U32.HI R6, RZ, 0x8, R9 ;  /* 0x00000008ff067819 */ /* 0x000fe40000011609 */
[----:B------:R-:W-:Y:S01]  /*39510*/  SHF.R.U32.HI R11, RZ, 0x8, R7 ;  /* 0x00000008ff0b7819 */ /* 0x000fe20000011607 */
[----:B------:R-:W-:Y:S01]  /*39520*/  ULDC UR11, c[0x0][0x248] ;  /* 0x00009200000b7ab9 */ /* 0x000fe20000000800 */
[----:B------:R0:W-:Y:S01]  /*39530*/  STL [R1+0x1a4], R0 ;  /* 0x0001a40001007387 */ /* 0x0001e20000100800 */
[----:B-1----:R-:W-:Y:S02]  /*39540*/  PRMT R4, R9, 0x3340, R8 ;  /* 0x0000334009047816 */ /* 0x002fe40000000008 */
[----:B------:R-:W-:Y:S02]  /*39550*/  LOP3.LUT R9, R6, 0xffff, RZ, 0xc0, !PT ;  /* 0x0000ffff06097812 */ /* 0x000fe400078ec0ff */
[----:B------:R-:W-:Y:S02]  /*39560*/  LOP3.LUT R7, R11, 0xffff, RZ, 0xc0, !PT ;  /* 0x0000ffff0b077812 */ /* 0x000fe400078ec0ff */
[----:B------:R-:W-:-:S02]  /*39570*/  LOP3.LUT R6, R10, 0xffff, RZ, 0xc0, !PT ;  /* 0x0000ffff0a067812 */ /* 0x000fc400078ec0ff */
[----:B------:R-:W-:Y:S01]  /*39580*/  SHF.R.U32.HI R8, RZ, 0x8, R8 ;  /* 0x00000008ff087819 */ /* 0x000fe20000011608 */
[----:B------:R1:W-:Y:S01]  /*39590*/  STL [R1+0x154c], R4 ;  /* 0x00154c0401007387 */ /* 0x0003e20000100800 */
[----:B0-----:R-:W-:Y:S02]  /*395a0*/  VIADD R0, R0, UR9 ;  /* 0x0000000900007c36 */ /* 0x001fe40008000000 */
[----:B------:R-:W-:Y:S01]  /*395b0*/  LOP3.LUT R8, R8, 0xffff, RZ, 0xc0, !PT ;  /* 0x0000ffff08087812 */ /* 0x000fe200078ec0ff */
[----:B------:R-:W-:Y:S02]  /*395c0*/  ULDC UR9, c[0x0][0x248] ;  /* 0x0000920000097ab9 */ /* 0x000fe40000000800 */
        /* <DEDUP_REMOVED lines=20> */
[----:B------:R-:W-:-:S03]  /*39710*/  LOP3.LUT R7, R17, 0xffff, RZ, 0xc0, !PT ;  /* 0x0000ffff11077812 */ /* 0x000fc600078ec0ff */
[----:B------:R-:W4:Y:S01]  /*39720*/  LDL.LU R17, [R1+0x694] ;  /* 0x0006940001117983 */ /* 0x000f220000300800 */
[----:B0-----:R-:W-:Y:S01]  /*39730*/  VIADD R0, R0, UR10 ;  /* 0x0000000a00007c36 */ /* 0x001fe20008000000 */
[----:B---3--:R-:W-:Y:S02]  /*39740*/  LOP3.LUT R6, R28, 0xffff, RZ, 0xc0, !PT ;  /* 0x0000ffff1c067812 */ /* 0x008fe400078ec0ff */
[----:B--2---:R-:W-:Y:S02]  /*39750*/  LOP3.LUT R9, R25, 0xffff, RZ, 0xc0, !PT ;  /* 0x0000ffff19097812 */ /* 0x004fe400078ec0ff */
[----:B----4-:R-:W-:Y:S02]  /*39760*/  LOP3.LUT R8, R29, 0xffff, RZ, 0xc0, !PT ;  /* 0x0000ffff1d087812 */ /* 0x010fe400078ec0ff */
[----:B------:R-:W-:Y:S02]  /*39770*/  SHF.R.U32.HI R11, RZ, 0x8, R7 ;  /* 0x00000008ff0b7819 */ /* 0x000fe40000011607 */
[----:B------:R-:W-:Y:S01]  /*39780*/  PRMT R4, R7, 0x3340, R6 ;  /* 0x0000334007047816 */ /* 0x000fe20000000006 */
[----:B------:R0:W-:Y:S04]  /*39790*/  STL [R1+0x1c0], R0 ;  /* 0x0001c00001007387 */ /* 0x0001e80000100800 */
[----:B------:R-:W2:Y:S01]  /*397a0*/  LDL.LU R25, [R1+0x690] ;  /* 0x0006900001197983 */ /* 0x000ea20000300800 */
[----:B------:R-:W-:-:S03]  /*397b0*/  ULDC UR10, c[0x0][0x248] ;  /* 0x00009200000a7ab9 */ /* 0x000fc60000000800 */
[----:B------:R1:W-:Y:S04]  /*397c0*/  STL [R1+0x1544], R4 ;  /* 0x0015440401007387 */ /* 0x0003e80000100800 */
[----:B------:R-:W3:Y:S04]  /*397d0*/  LDL.LU R28, [R1+0x328] ;  /* 0x00032800011c7983 */ /* 0x000ee80000300800 */
[----:B------:R-:W4:Y:S01]  /*397e0*/  LDL.LU R29, [R1+0x314] ;  /* 0x00031400011d7983 */ /* 0x000f220000300800 */
[----:B------:R-:W-:Y:S01]  /*397f0*/  SHF.R.U32.HI R10, RZ, 0x8, R6 ;  /* 0x00000008ff0a7819 */ /* 0x000fe20000011606 */
[----:B0-----:R-:W-:Y:S01]  /*39800*/  VIADD R0, R0, UR11 ;  /* 0x0000000b00007c36 */ /* 0x001fe20008000000 */
[----:B------:R-:W-:-:S02]  /*39810*/  SHF.R.U32.HI R6, RZ, 0x8, R9 ;  /* 0x00000008ff067819 */ /* 0x000fc40000011609 */
[----:B------:R-:W-:Y:S01]  /*39820*/  LOP3.LUT R7, R11, 0xffff, RZ, 0xc0, !PT ;  /* 0x0000ffff0b077812 */ /* 0x000fe200078ec0ff */
[----:B------:R-:W-:Y:S01]  /*39830*/  ULDC UR11, c[0x0][0x248] ;  /* 0x00009200000b7ab9 */ /* 0x000fe20000000800 */
[--C-:B-1----:R-:W-:Y:S01]  /*39840*/  PRMT R4, R9, 0x3340, R8.reuse ;  /* 0x0000334009047816 */ /* 0x102fe20000000008 */
[----:B------:R0:W-:Y:S01]  /*39850*/  STL [R1+0x1c4], R0 ;  /* 0x0001c40001007387 */ /* 0x0001e20000100800 */
[----:B------:R-:W-:Y:S02]  /*39860*/  LOP3.LUT R9, R6, 0xffff, RZ, 0xc0, !PT ;  /* 0x0000ffff06097812 */ /* 0x000fe400078ec0ff */
[----:B------:R-:W-:Y:S02]  /*39870*/  LOP3.LUT R6, R10, 0xffff, RZ, 0xc0, !PT ;  /* 0x0000ffff0a067812 */ /* 0x000fe400078ec0ff */
[----:B------:R-:W-:Y:S01]  /*39880*/  SHF.R.U32.HI R8, RZ, 0x8, R8 ;  /* 0x00000008ff087819 */ /* 0x000fe20000011608 */
[----:B------:R1:W-:Y:S01]  /*39890*/  STL [R1+0x1540], R4 ;  /* 0x0015400401007387 */ /* 0x0003e20000100800 */
[----:B0-----:R-:W-:-:S02]  /*398a0*/  VIADD R0, R0, UR9 ;  /* 0x0000000900007c36 */ /* 0x001fc40008000000 */
        /* <DEDUP_REMOVED lines=20> */
[----:B------:R-:W-:Y:S01]  /*399f0*/  LOP3.LUT R7, R17, 0xffff, RZ, 0xc0, !PT ;  /* 0x0000ffff11077812 */ /* 0x000fe200078ec0ff */
[----:B------:R-:W-:-:S03]  /*39a00*/  ULDC UR8, c[0x0][0x248] ;  /* 0x0000920000087ab9 */ /* 0x000fc60000000800 */
[----:B------:R0:W-:Y:S04]  /*39a10*/  STL [R1+0x1dc], R0 ;  /* 0x0001dc0001007387 */ /* 0x0001e80000100800 */
[----:B------:R-:W4:Y:S01]  /*39a20*/  LDL R17, [R1+0x91c] ;  /* 0x00091c0001117983 */ /* 0x000f220000100800 */
[----:B0-----:R-:W-:Y:S01]  /*39a30*/  VIADD R0, R0, UR10 ;  /* 0x0000000a00007c36 */ /* 0x001fe20008000000 */
[----:B---3--:R-:W-:Y:S02]  /*39a40*/  LOP3.LUT R6, R28, 0xffff, RZ, 0xc0, !PT ;  /* 0x0000ffff1c067812 */ /* 0x008fe400078ec0ff */
[----:B--2---:R-:W-:Y:S02]  /*39a50*/  LOP3.LUT R9, R25, 0xffff, RZ, 0xc0, !PT ;  /* 0x0000ffff19097812 */ /* 0x004fe400078ec0ff */
[----:B----4-:R-:W-:-:S02]  /*39a60*/  LOP3.LUT R8, R29, 0xffff, RZ, 0xc0, !PT ;  /* 0x0000ffff1d087812 */ /* 0x010fc400078ec0ff */
        /* <DEDUP_REMOVED lines=8> */
[----:B0-----:R-:W-:Y:S01]  /*39af0*/  VIADD R0, R0, UR11 ;  /* 0x0000000b00007c36 */ /* 0x001fe20008000000 */
[----:B------:R-:W-:-:S02]  /*39b00*/  SHF.R.U32.HI R6, RZ, 0x8, R6 ;  /* 0x00000008ff067819 */ /* 0x000fc40000011606 */
[----:B------:R-:W-:Y:S02]  /*39b10*/  LOP3.LUT R7, R11, 0xffff, RZ, 0xc0, !PT ;  /* 0x0000ffff0b077812 */ /* 0x000fe400078ec0ff */
[----:B------:R-:W-:Y:S02]  /*39b20*/  SHF.R.U32.HI R10, RZ, 0x8, R9 ;  /* 0x00000008ff0a7819 */ /* 0x000fe40000011609 */
[--C-:B-1----:R-:W-:Y:S01]  /*39b30*/  PRMT R4, R9, 0x3340, R8.reuse ;  /* 0x0000334009047816 */ /* 0x102fe20000000008 */
[----:B------:R0:W-:Y:S01]  /*39b40*/  STL [R1+0x1e4], R0 ;  /* 0x0001e40001007387 */ /* 0x0001e20000100800 */
[----:B------:R-:W-:Y:S02]  /*39b50*/  LOP3.LUT R6, R6, 0xffff, RZ, 0xc0, !PT ;  /* 0x0000ffff06067812 */ /* 0x000fe400078ec0ff */
[----:B------:R-:W-:Y:S01]  /*39b60*/  SHF.R.U32.HI R8, RZ, 0x8, R8 ;  /* 0x00000008ff087819 */ /* 0x000fe20000011608 */
[----:B------:R-:W-:Y:S01]  /*39b70*/  ULDC UR11, c[0x0][0x248] ;  /* 0x00009200000b7ab9 */ /* 0x000fe20000000800 */
[----:B------:R1:W-:Y:S01]  /*39b80*/  STL [R1+0x1524], R4 ;  /* 0x0015240401007387 */ /* 0x0003e20000100800 */
[----:B0-----:R-:W-:Y:S01]  /*39b90*/  VIADD R0, R0, UR9 ;  /* 0x0000000900007c36 */ /* 0x001fe20008000000 */
[----:B------:R-:W-:-:S02]  /*39ba0*/  LOP3.LUT R9, R10, 0xffff, RZ, 0xc0, !PT ;  /* 0x0000ffff0a097812 */ /* 0x000fc400078ec0ff */
        /* <DEDUP_REMOVED lines=10> */
[----:B------:R-:W-:Y:S02]  /*39c50*/  ULDC UR8, c[0x0][0x248] ;  /* 0x0000920000087ab9 */ /* 0x000fe40000000800 */
[----:B------:R-:W-:Y:S01]  /*39c60*/  VIADD R23, R0, UR8 ;  /* 0x0000000800177c36 */ /* 0x000fe20008000000 */
[----:B------:R-:W-:Y:S01]  /*39c70*/  ULDC UR8, c[0x0][0x248] ;  /* 0x0000920000087ab9 */ /* 0x000fe20000000800 */
[----:B------:R-:W-:Y:S04]  /*39c80*/  STL [R1+0x142c], R4 ;  /* 0x00142c0401007387 */ /* 0x000fe80000100800 */
        /* <DEDUP_REMOVED lines=10> */
[----:B--2---:R-:W-:Y:S02]  /*39d30*/  LOP3.LUT R7, R25, 0xffff, RZ, 0xc0, !PT ;  /* 0x0000ffff19077812 */ /* 0x004fe400078ec0ff */
[----:B---3--:R-:W-:Y:S02]  /*39d40*/  LOP3.LUT R6, R28, 0xffff, RZ, 0xc0, !PT ;  /* 0x0000ffff1c067812 */ /* 0x008fe400078ec0ff */
[----:B------:R0:W-:Y:S04]  /*39d50*/  STL [R1+0x200], R0 ;  /* 0x0002000001007387 */ /* 0x0001e80000100800 */
[----:B------:R-:W2:Y:S01]  /*39d60*/  LDL.LU R25, [R1+0x770] ;  /* 0x0007700001197983 */ /* 0x000ea20000300800 */
[----:B----4-:R-:W-:-:S02]  /*39d70*/  LOP3.LUT R8, R29, 0xffff, RZ, 0xc0, !PT ;  /* 0x0000ffff1d087812 */ /* 0x010fc400078ec0ff */
[----:B------:R-:W-:Y:S02]  /*39d80*/  PRMT R4, R7, 0x3340, R6 ;  /* 0x0000334007047816 */ /* 0x000fe40000000006 */
[----:B------:R-:W-:Y:S01]  /*39d90*/  SHF.R.U32.HI R11, RZ, 0x8, R9 ;  /* 0x00000008ff0b7819 */ /* 0x000fe20000011609 */
[----:B------:R-:W-:Y:S02]  /*39da0*/  ULDC UR10, c[0x0][0x248] ;  /* 0x00009200000a7ab9 */ /* 0x000fe40000000800 */
[----:B------:R1:W-:Y:S04]  /*39db0*/  STL [R1+0x1520], R4 ;  /* 0x0015200401007387 */ /* 0x0003e80000100800 */
[----:B------:R-:W3:Y:S04]  /*39dc0*/  LDL.LU R28, [R1+0x4d4] ;  /* 0x0004d400011c7983 */ /* 0x000ee80000300800 */
[----:B------:R-:W4:Y:S01]  /*39dd0*/  LDL.LU R29, [R1+0x3f0] ;  /* 0x0003f000011d7983 */ /* 0x000f220000300800 */
[----:B0-----:R-:W-:Y:S01]  /*39de0*/  VIADD R0, R0, UR11 ;  /* 0x0000000b00007c36 */ /* 0x001fe20008000000 */
[----:B------:R-:W-:-:S02]  /*39df0*/  SHF.R.U32.HI R10, RZ, 0x8, R7 ;  /* 0x00000008ff0a7819 */ /* 0x000fc40000011607 */
[----:B------:R-:W-:Y:S01]  /*39e00*/  SHF.R.U32.HI R6, RZ, 0x8, R6 ;  /* 0x00000008ff067819 */ /* 0x000fe20000011606 */
[----:B------:R-:W-:Y:S01]  /*39e10*/  ULDC UR11, c[0x0][0x248] ;  /* 0x00009200000b7ab9 */ /* 0x000fe20000000800 */
[----:B------:R0:W-:Y:S01]  /*39e20*/  STL [R1+0x204], R0 ;  /* 0x0002040001007387 */ /* 0x0001e20000100800 */
[--C-:B-1----:R-:W-:Y:S02]  /*39e30*/  PRMT R4, R9, 0x3340, R8.reuse ;  /* 0x0000334009047816 */ /* 0x102fe40000000008 */
[----:B------:R-:W-:Y:S02]  /*39e40*/  LOP3.LUT R7, R10, 0xffff, RZ, 0xc0, !PT ;  /* 0x0000ffff0a077812 */ /* 0x000fe400078ec0ff */
[----:B------:R-:W-:Y:S02]  /*39e50*/  LOP3.LUT R6, R6, 0xffff, RZ, 0xc0, !PT ;  /* 0x0000ffff06067812 */ /* 0x000fe400078ec0ff */
[----:B------:R-:W-:Y:S01]  /*39e60*/  SHF.R.U32.HI R8, RZ, 0x8, R8 ;  /* 0x00000008ff087819 */ /* 0x000fe20000011608 */
[----:B0-----:R-:W-:Y:S01]  /*39e70*/  VIADD R0, R0, UR9 ;  /* 0x0000000900007c36 */ /* 0x001fe20008000000 */
[----:B------:R0:W-:Y:S01]  /*39e80*/  STL [R1+0x151c], R4 ;  /* 0x00151c0401007387 */ /* 0x0001e20000100800 */
[----:B------:R-:W-:-:S02]  /*39e90*/  LOP3.LUT R9, R11, 0xffff, RZ, 0xc0, !PT ;  /* 0x0000ffff0b097812 */ /* 0x000fc400078ec0ff */
[----:B------:R-:W-:Y:S01]  /*39ea0*/  LOP3.LUT R8, R8, 0xffff, RZ, 0xc0, !PT ;  /* 0x0000ffff08087812 */ /* 0x000fe200078ec0ff */
[----:B------:R-:W-:Y:S01]  /*39eb0*/  ULDC UR9, c[0x0][0x248] ;  /* 0x0000920000097ab9 */ /* 0x000fe20000000800 */
[----:B------:R1:W-:Y:S01]  /*39ec0*/  STL [R1+0x208], R0 ;  /* 0x0002080001007387 */ /* 0x0003e20000100800 */
[----:B0-----:R-:W-:Y:S01]  /*39ed0*/  PRMT R4, R7, 0x3340, R6 ;  /* 0x0000334007047816 */ /* 0x001fe20000000006 */
[----:B-1----:R-:W-:Y:S01]  /*39ee0*/  VIADD R0, R0, UR12 ;  /* 0x0000000c00007c36 */ /* 0x002fe20008000000 */
        /* <DEDUP_REMOVED lines=17> */
[----:B------:R0:W-:Y:S01]  /*3a000*/  STL [R1+0x21c], R0 ;  /* 0x00021c0001007387 */ /* 0x0001e20000100800 */
[----:B--2---:R-:W-:-:S03]  /*3a010*/  LOP3.LUT R9, R25, 0xffff, RZ, 0xc0, !PT ;  /* 0x0000ffff19097812 */ /* 0x004fc600078ec0ff */
[----:B------:R-:W2:Y:S01]  /*3a020*/  LDL R25, [R1+0x774] ;  /* 0x0007740001197983 */ /* 0x000ea20000100800 */
[----:B---3--:R-:W-:Y:S02]  /*3a030*/  LOP3.LUT R6, R28, 0xffff, RZ, 0xc0, !PT ;  /* 0x0000ffff1c067812 */ /* 0x008fe400078ec0ff */
[----:B----4-:R-:W-:Y:S01]  /*3a040*/  LOP3.LUT R8, R29, 0xffff, RZ, 0xc0, !PT ;  /* 0x0000ffff1d087812 */ /* 0x010fe200078ec0ff */
[----:B------:R-:W3:Y:S04]  /*3a050*/  LDL.LU R28, [R1+0x5b4] ;  /* 0x0005b400011c7983 */ /* 0x000ee80000300800 */
[----:B------:R-:W4:Y:S01]  /*3a060*/  LDL.LU R29, [R1+0x3f4] ;  /* 0x0003f400011d7983 */ /* 0x000f220000300800 */
[----:B0-----:R-:W-:Y:S01]  /*3a070*/  VIADD R0, R0, UR10 ;  /* 0x0000000a00007c36 */ /* 0x001fe20008000000 */
[----:B------:R-:W-:-:S02]  /*3a080*/  PRMT R4, R7, 0x3340, R6 ;  /* 0x0000334007047816 */ /* 0x000fc40000000006 */
[----:B------:R-:W-:Y:S02]  /*3a090*/  SHF.R.U32.HI R11, RZ, 0x8, R7 ;  /* 0x00000008ff0b7819 */ /* 0x000fe40000011607 */
[----:B------:R-:W-:Y:S01]  /*3a0a0*/  SHF.R.U32.HI R10, RZ, 0x8, R9 ;  /* 0x00000008ff0a7819 */ /* 0x000fe20000011609 */
[----:B------:R-:W-:Y:S01]  /*3a0b0*/  ULDC UR10, c[0x0][0x248] ;  /* 0x00009200000a7ab9 */ /* 0x000fe20000000800 */
[----:B------:R0:W-:Y:S04]  /*3a0c0*/  STL [R1+0x220], R0 ;  /* 0x0002200001007387 */ /* 0x0001e80000100800 */
[----:B------:R1:W-:Y:S01]  /*3a0d0*/  STL [R1+0x1514], R4 ;  /* 0x0015140401007387 */ /* 0x0003e20000100800 */
[----:B------:R-:W-:Y:S01]  /*3a0e0*/  SHF.R.U32.HI R6, RZ, 0x8, R6 ;  /* 0x00000008ff067819 */ /* 0x000fe20000011606 */
[----:B0-----:R-:W-:Y:S01]  /*3a0f0*/  VIADD R0, R0, UR11 ;  /* 0x0000000b00007c36 */ /* 0x001fe20008000000 */
[----:B-1----:R-:W-:-:S02]  /*3a100*/  PRMT R4, R9, 0x3340, R8 ;  /* 0x0000334009047816 */ /* 0x002fc40000000008 */
[----:B------:R-:W-:Y:S02]  /*3a110*/  LOP3.LUT R7, R11, 0xffff, RZ, 0xc0, !PT ;  /* 0x0000ffff0b077812 */ /* 0x000fe400078ec0ff */
[----:B------:R-:W-:Y:S01]  /*3a120*/  LOP3.LUT R6, R6, 0xffff, RZ, 0xc0, !PT ;  /* 0x0000ffff06067812 */ /* 0x000fe200078ec0ff */
        /* <DEDUP_REMOVED lines=26> */
[----:B------:R-:W3:Y:S01]  /*3a2d0*/  LDL.LU R2, [R1+0x25c4] ;  /* 0x0025c40001027983 */ /* 0x000ee20000300800 */
[----:B0-----:R-:W-:Y:S01]  /*3a2e0*/  VIADD R0, R0, UR8 ;  /* 0x0000000800007c36 */ /* 0x001fe20008000000 */
[----:B------:R-:W-:-:S04]  /*3a2f0*/  ULDC UR8, c[0x0][0x248] ;  /* 0x0000920000087ab9 */ /* 0x000fc80000000800 */
[----:B------:R0:W-:Y:S04]  /*3a300*/  STL [R1+0x23c], R0 ;  /* 0x00023c0001007387 */ /* 0x0001e80000100800 */
[----:B------:R-:W3:Y:S01]  /*3a310*/  LDL.LU R17, [R1+0x764] ;  /* 0x0007640001117983 */ /* 0x000ee20000300800 */
[----:B0-----:R-:W-:Y:S01]  /*3a320*/  VIADD R0, R0, UR10 ;  /* 0x0000000a00007c36 */ /* 0x001fe20008000000 */
[----:B------:R-:W-:-:S04]  /*3a330*/  ULDC UR10, c[0x0][0x248] ;  /* 0x00009200000a7ab9 */ /* 0x000fc80000000800 */
[----:B------:R0:W-:Y:S01]  /*3a340*/  STL [R1+0x240], R0 ;  /* 0x0002400001007387 */ /* 0x0001e20000100800 */
[----:B--2---:R-:W-:Y:S02]  /*3a350*/  LOP3.LUT R7, R25, 0xffff, RZ, 0xc0, !PT ;  /* 0x0000ffff19077812 */ /* 0x004fe400078ec0ff */
[----:B----4-:R-:W-:-:S04]  /*3a360*/  LOP3.LUT R6, R29, 0xffff, RZ, 0xc0, !PT ;  /* 0x0000ffff1d067812 */ /* 0x010fc800078ec0ff */
[----:B------:R-:W-:Y:S02]  /*3a370*/  PRMT R4, R7, 0x3340, R6 ;  /* 0x0000334007047816 */ /* 0x000fe40000000006 */
[----:B---3--:R-:W-:-:S03]  /*3a380*/  LOP3.LUT R9, R28, 0xffff, RZ, 0xc0, !PT ;  /* 0x0000ffff1c097812 */ /* 0x008fc600078ec0ff */
        /* <DEDUP_REMOVED lines=10> */
[--C-:B-1----:R-:W-:Y:S02]  /*3a430*/  PRMT R4, R9, 0x3340, R8.reuse ;  /* 0x0000334009047816 */ /* 0x102fe40000000008 */
[----:B------:R-:W-:Y:S02]  /*3a440*/  LOP3.LUT R7, R11, 0xffff, RZ, 0xc0, !PT ;  /* 0x0000ffff0b077812 */ /* 0x000fe400078ec0ff */
[----:B------:R-:W-:Y:S02]  /*3a450*/  LOP3.LUT R6, R6, 0xffff, RZ, 0xc0, !PT ;  /* 0x0000ffff06067812 */ /* 0x000fe400078ec0ff */
[----:B------:R-:W-:Y:S01]  /*3a460*/  SHF.R.U32.HI R8, RZ, 0x8, R8 ;  /* 0x00000008ff087819 */ /* 0x000fe20000011608 */
        /* <DEDUP_REMOVED lines=25> */
[----:B------:R-:W-:Y:S01]  /*3a600*/  LOP3.LUT R7, R17, 0xffff, RZ, 0xc0, !PT ;  /* 0x0000ffff11077812 */ /* 0x000fe200078ec0ff */
[----:B0-----:R-:W-:-:S03]  /*3a610*/  VIADD R0, R0, UR10 ;  /* 0x0000000a00007c36 */ /* 0x001fc60008000000 */
[----:B------:R-:W-:Y:S01]  /*3a620*/  SHF.R.U32.HI R11, RZ, 0x8, R7 ;  /* 0x00000008ff0b7819 */ /* 0x000fe20000011607 */
[----:B------:R-:W-:Y:S01]  /*3a630*/  ULDC UR10, c[0x0][0x248] ;  /* 0x00009200000a7ab9 */ /* 0x000fe20000000800 */
[----:B---3--:R-:W-:Y:S02]  /*3a640*/  LOP3.LUT R6, R28, 0xffff, RZ, 0xc0, !PT ;  /* 0x0000ffff1c067812 */ /* 0x008fe400078ec0ff */
[----:B--2---:R-:W-:Y:S02]  /*3a650*/  LOP3.LUT R9, R25, 0xffff, RZ, 0xc0, !PT ;  /* 0x0000ffff19097812 */ /* 0x004fe400078ec0ff */
[----:B------:R-:W2:Y:S01]  /*3a660*/  LDL.LU R25, [R1+0x744] ;  /* 0x0007440001197983 */ /* 0x000ea20000300800 */
[----:B------:R-:W-:-:S03]  /*3a670*/  PRMT R4, R7, 0x3340, R6 ;  /* 0x0000334007047816 */ /* 0x000fc60000000006 */
[----:B------:R0:W-:Y:S01]  /*3a680*/  STL [R1+0x260], R0 ;  /* 0x0002600001007387 */ /* 0x0001e20000100800 */
[----:B----4-:R-:W-:-:S03]  /*3a690*/  LOP3.LUT R8, R29, 0xffff, RZ, 0xc0, !PT ;  /* 0x0000ffff1d087812 */ /* 0x010fc600078ec0ff */
        /* <DEDUP_REMOVED lines=32> */
[----:B------:R-:W-:Y:S01]  /*3a8a0*/  LOP3.LUT R8, R2, 0xffff, RZ, 0xc0, !PT ;  /* 0x0000ffff02087812 */ /* 0x000fe200078ec0ff */
[----:B------:R-:W-:-:S03]  /*3a8b0*/  ULDC UR8, c[0x0][0x248] ;  /* 0x0000920000087ab9 */ /* 0x000fc60000000800 */
[----:B------:R0:W-:Y:S02]  /*3a8c0*/  STL [R1+0x278], R0 ;  /* 0x0002780001007387 */ /* 0x0001e40000100800 */
[----:B0-----:R-:W-:Y:S01]  /*3a8d0*/  VIADD R0, R0, UR9 ;  /* 0x0000000900007c36 */ /* 0x001fe20008000000 */
[----:B------:R-:W-:Y:S01]  /*3a8e0*/  SHF.R.U32.HI R10, RZ, 0x8, R8 ;  /* 0x00000008ff0a7819 */ /* 0x000fe20000011608 */
[----:B------:R-:W-:-:S03]  /*3a8f0*/  ULDC UR9, c[0x0][0x248] ;  /* 0x0000920000097ab9 */ /* 0x000fc60000000800 */
[----:B------:R0:W-:Y:S02]  /*3a900*/  STL [R1+0x27c], R0 ;  /* 0x00027c0001007387 */ /* 0x0001e40000100800 */
[----:B0-----:R-:W-:Y:S01]  /*3a910*/  VIADD R0, R0, UR10 ;  /* 0x0000000a00007c36 */ /* 0x001fe20008000000 */
[----:B------:R-:W-:-:S04]  /*3a920*/  ULDC UR10, c[0x0][0x248] ;  /* 0x00009200000a7ab9 */ /* 0x000fc80000000800 */
[----:B------:R0:W-:Y:S04]  /*3a930*/  STL [R1+0x280], R0 ;  /* 0x0002800001007387 */ /* 0x0001e80000100800 */
[----:B------:R-:W4:Y:S01]  /*3a940*/  LDL R2, [R1+0x8b4] ;  /* 0x0008b40001027983 */ /* 0x000f220000100800 */
[----:B0-----:R-:W-:Y:S01]  /*3a950*/  VIADD R0, R0, UR8 ;  /* 0x0000000800007c36 */ /* 0x001fe20008000000 */
[----:B------:R-:W-:Y:S01]  /*3a960*/  ULDC UR8, c[0x0][0x248] ;  /* 0x0000920000087ab9 */ /* 0x000fe20000000800 */
[----:B--2---:R-:W-:Y:S02]  /*3a970*/  LOP3.LUT R9, R25, 0xffff, RZ, 0xc0, !PT ;  /* 0x0000ffff19097812 */ /* 0x004fe400078ec0ff */
[----:B---3--:R-:W-:Y:S02]  /*3a980*/  LOP3.LUT R7, R28, 0xffff, RZ, 0xc0, !PT ;  /* 0x0000ffff1c077812 */ /* 0x008fe400078ec0ff */
[----:B----4-:R-:W-:-:S04]  /*3a990*/  LOP3.LUT R6, R29, 0xffff, RZ, 0xc0, !PT ;  /* 0x0000ffff1d067812 */ /* 0x010fc800078ec0ff */
[----:B------:R-:W-:-:S05]  /*3a9a0*/  PRMT R4, R7, 0x3340, R6 ;  /* 0x0000334007047816 */ /* 0x000fca0000000006 */
[----:B------:R0:W-:Y:S04]  /*3a9b0*/  STL [R1+0x150c], R4 ;  /* 0x00150c0401007387 */ /* 0x0001e80000100800 */
[----:B------:R1:W-:Y:S01]  /*3a9c0*/  STL [R1+0x284], R0 ;  /* 0x0002840001007387 */ /* 0x0003e20000100800 */
[----:B------:R-:W-:Y:S02]  /*3a9d0*/  SHF.R.U32.HI R11, RZ, 0x8, R7 ;  /* 0x00000008ff0b7819 */ /* 0x000fe40000011607 */
[----:B------:R-:W-:Y:S02]  /*3a9e0*/  SHF.R.U32.HI R6, RZ, 0x8, R6 ;  /* 0x00000008ff067819 */ /* 0x000fe40000011606 */
[----:B------:R-:W-:Y:S02]  /*3a9f0*/  SHF.R.U32.HI R7, RZ, 0x8, R9 ;  /* 0x00000008ff077819 */ /* 0x000fe40000011609 */
[----:B0-----:R-:W-:Y:S01]  /*3aa00*/  PRMT R4, R9, 0x3340, R8 ;  /* 0x0000334009047816 */ /* 0x001fe20000000008 */
[----:B-1----:R-:W-:Y:S01]  /*3aa10*/  VIADD R0, R0, UR11 ;  /* 0x0000000b00007c36 */ /* 0x002fe20008000000 */
[----:B------:R-:W-:-:S03]  /*3aa20*/  LOP3.LUT R9, R11, 0xffff, RZ, 0xc0, !PT ;  /* 0x0000ffff0b097812 */ /* 0x000fc600078ec0ff */
[----:B------:R-:W-:Y:S04]  /*3aa30*/  STL [R1+0x1518], R4 ;  /* 0x0015180401007387 */ /* 0x000fe80000100800 */
[----:B------:R0:W-:Y:S01]  /*3aa40*/  STL [R1+0x288], R0 ;  /* 0x0002880001007387 */ /* 0x0001e20000100800 */
[----:B------:R-:W-:Y:S02]  /*3aa50*/  LOP3.LUT R8, R6, 0xffff, RZ, 0xc0, !PT ;  /* 0x0000ffff06087812 */ /* 0x000fe400078ec0ff */
[----:B------:R-:W-:Y:S02]  /*3aa60*/  LOP3.LUT R7, R7, 0xffff, RZ, 0xc0, !PT ;  /* 0x0000ffff07077812 */ /* 0x000fe400078ec0ff */
[----:B------:R-:W-:Y:S01]  /*3aa70*/  LOP3.LUT R6, R10, 0xffff, RZ, 0xc0, !PT ;  /* 0x0000ffff0a067812 */ /* 0x000fe200078ec0ff */
[----:B0-----:R-:W-:Y:S01]  /*3aa80*/  VIADD R0, R0, UR12 ;  /* 0x0000000c00007c36 */ /* 0x001fe20008000000 */
[----:B------:R-:W-:Y:S01]  /*3aa90*/  PRMT R4, R9, 0x3340, R8 ;  /* 0x0000334009047816 */ /* 0x000fe20000000008 */
[----:B------:R-:W-:-:S02]  /*3aaa0*/  ULDC UR12, c[0x0][0x248] ;  /* 0x00009200000c7ab9 */ /* 0x000fc40000000800 */
[----:B------:R-:W-:Y:S01]  /*3aab0*/  VIADD R26, R0, UR9 ;  /* 0x00000009001a7c36 */ /* 0x000fe20008000000 */
[----:B------:R0:W-:Y:S04]  /*3aac0*/  STL [R1+0x28c], R0 ;  /* 0x00028c0001007387 */ /* 0x0001e80000100800 */
[----:B------:R-:W-:Y:S01]  /*3aad0*/  STL [R1+0x1414], R4 ;  /* 0x0014140401007387 */ /* 0x000fe20000100800 */
[----:B------:R-:W-:Y:S01]  /*3aae0*/  ULDC UR9, c[0x0][0x248] ;  /* 0x0000920000097ab9 */ /* 0x000fe20000000800 */
[----:B0-----:R-:W-:-:S05]  /*3aaf0*/  PRMT R0, R7, 0x3340, R6 ;  /* 0x0000334007007816 */ /* 0x001fca0000000006 */
[----:B------:R0:W-:Y:S02]  /*3ab00*/  STL [R1+0x1420], R0 ;  /* 0x0014200001007387 */ /* 0x0001e40000100800 */
[----:B0-----:R-:W-:Y:S01]  /*3ab10*/  VIADD R0, R26, UR8 ;  /* 0x000000081a007c36 */ /* 0x001fe20008000000 */
[----:B------:R-:W-:-:S03]  /*3ab20*/  ULDC UR8, c[0x0][0x244] ;  /* 0x0000910000087ab9 */ /* 0x000fc60000000800 */
[----:B------:R-:W-:-:S04]  /*3ab30*/  VIADD R22, R0, UR9 ;  /* 0x0000000900167c36 */ /* 0x000fc80008000000 */
[----:B------:R-:W-:Y:S01]  /*3ab40*/  VIADD R25, R22, UR10 ;  /* 0x0000000a16197c36 */ /* 0x000fe20008000000 */
[----:B------:R-:W-:Y:S01]  /*3ab50*/  ULDC.64 UR10, c[0x0][0x220] ;  /* 0x00008800000a7ab9 */ /* 0x000fe20000000a00 */
[----:B------:R-:W-:Y:S02]  /*3ab60*/  IMAD.MOV.U32 R28, RZ, RZ, R13 ;  /* 0x000000ffff1c7224 */ /* 0x000fe400078e000d */
[----:B------:R-:W-:Y:S01]  /*3ab70*/  IMAD R8, R2, UR8, RZ ;  /* 0x0000000802087c24 */ /* 0x000fe2000f8e02ff */
[----:B------:R-:W-:Y:S01]  /*3ab80*/  ULDC.64 UR8, c[0x0][0x220] ;  /* 0x0000880000087ab9 */ /* 0x000fe20000000a00 */
[----:B------:R-:W-:Y:S02]  /*3ab90*/  STL.64 [R1+0x1868], R2 ;  /* 0x0018680201007387 */ /* 0x000fe40000100a00 */
[----:B------:R-:W-:Y:S02]  /*3aba0*/  IMAD R9, R12, 0x40, R8 ;  /* 0x000000400c097824 */ /* 0x000fe400078e0208 */
[----:B------:R-:W-:Y:S01]  /*3abb0*/  VIADD R12, R25, UR12 ;  /* 0x0000000c190c7c36 */ /* 0x000fe20008000000 */
[----:B------:R-:W-:Y:S01]  /*3abc0*/  IADD3 R6, P3, R8, UR8, RZ ;  /* 0x0000000808067c10 */ /* 0x000fe2000ff7e0ff */
[----:B------:R-:W-:Y:S01]  /*3abd0*/  STL [R1+0x1b90], R0 ;  /* 0x001b900001007387 */ /* 0x000fe20000100800 */
[----:B------:R-:W-:-:S03]  /*3abe0*/  ULDC UR8, c[0x0][0x248] ;  /* 0x0000920000087ab9 */ /* 0x000fc60000000800 */
[----:B------:R0:W-:Y:S01]  /*3abf0*/  STL [R1+0x2544], R25 ;  /* 0x0025441901007387 */ /* 0x0001e20000100800 */
[----:B------:R-:W-:Y:S01]  /*3ac00*/  LEA.HI.X.SX32 R8, R8, UR9, 0x1, P3 ;  /* 0x0000000908087c11 */ /* 0x000fe200098f0eff */
[----:B------:R-:W-:Y:S01]  /*3ac10*/  ULDC UR9, c[0x0][0x248] ;  /* 0x0000920000097ab9 */ /* 0x000fe20000000800 */
[----:B------:R-:W-:Y:S01]  /*3ac20*/  IADD3 R7, P4, R9, UR10, RZ ;  /* 0x0000000a09077c10 */ /* 0x000fe2000ff9e0ff */
[----:B------:R-:W-:Y:S01]  /*3ac30*/  ULDC UR10, c[0x0][0x248] ;  /* 0x00009200000a7ab9 */ /* 0x000fe20000000800 */
[----:B------:R-:W-:Y:S01]  /*3ac40*/  ULDC UR12, c[0x0][0x248] ;  /* 0x00009200000c7ab9 */ /* 0x000fe20000000800 */
[----:B0-----:R-:W-:Y:S01]  /*3ac50*/  VIADD R25, R12, UR8 ;  /* 0x000000080c197c36 */ /* 0x001fe20008000000 */
[----:B------:R-:W-:-:S03]  /*3ac60*/  ULDC UR8, c[0x0][0x248] ;  /* 0x0000920000087ab9 */ /* 0x000fc60000000800 */
[----:B------:R-:W-:Y:S01]  /*3ac70*/  VIADD R29, R25, UR8 ;  /* 0x00000008191d7c36 */ /* 0x000fe20008000000 */
[----:B------:R-:W-:-:S03]  /*3ac80*/  ULDC UR8, c[0x0][0x248] ;  /* 0x0000920000087ab9 */ /* 0x000fc60000000800 */
[----:B------:R-:W-:Y:S01]  /*3ac90*/  VIADD R5, R29, UR9 ;  /* 0x000000091d057c36 */ /* 0x000fe20008000000 */
[----:B------:R-:W-:Y:S01]  /*3aca0*/  LEA.HI.X.SX32 R9, R9, UR11, 0x1, P4 ;  /* 0x0000000b09097c11 */ /* 0x000fe2000a0f0eff */
[----:B------:R-:W-:Y:S01]  /*3acb0*/  ULDC UR11, c[0x0][0x248] ;  /* 0x00009200000b7ab9 */ /* 0x000fe20000000800 */
[----:B------:R-:W-:Y:S01]  /*3acc0*/  ULDC UR9, c[0x0][0x248] ;  /* 0x0000920000097ab9 */ /* 0x000fe20000000800 */
[----:B------:R-:W-:Y:S01]  /*3acd0*/  VIADD R27, R5, UR8 ;  /* 0x00000008051b7c36 */ /* 0x000fe20008000000 */
[----:B------:R-:W-:Y:S01]  /*3ace0*/  STL.64 [R1+0x2560], R24 ;  /* 0x0025601801007387 */ /* 0x000fe20000100a00 */
[----:B------:R-:W-:Y:S02]  /*3acf0*/  ULDC UR8, c[0x0][0x248] ;  /* 0x0000920000087ab9 */ /* 0x000fe40000000800 */
[----:B------:R-:W-:Y:S01]  /*3ad00*/  VIADD R13, R27, UR10 ;  /* 0x0000000a1b0d7c36 */ /* 0x000fe20008000000 */
[----:B------:R0:W-:Y:S01]  /*3ad10*/  STL.64 [R1+0x2588], R26 ;  /* 0x0025881a01007387 */ /* 0x0001e20000100a00 */
[----:B------:R-:W-:-:S02]  /*3ad20*/  ULDC UR10, c[0x0][0x248] ;  /* 0x00009200000a7ab9 */ /* 0x000fc40000000800 */
[----:B------:R-:W-:Y:S01]  /*3ad30*/  VIADD R0, R13, UR11 ;  /* 0x0000000b0d007c36 */ /* 0x000fe20008000000 */
[----:B------:R-:W-:-:S03]  /*3ad40*/  ULDC UR11, c[0x0][0x248] ;  /* 0x00009200000b7ab9 */ /* 0x000fc60000000800 */
[----:B------:R-:W-:Y:S01]  /*3ad50*/  VIADD R4, R0, UR9 ;  /* 0x0000000900047c36 */ /* 0x000fe20008000000 */
[----:B------:R1:W-:Y:S01]  /*3ad60*/  STL [R1+0x1ce0], R0 ;  /* 0x001ce00001007387 */ /* 0x0003e20000100800 */
[----:B------:R-:W-:Y:S02]  /*3ad70*/  ULDC UR9, c[0x0][0x248] ;  /* 0x0000920000097ab9 */ /* 0x000fe40000000800 */
[----:B------:R-:W-:Y:S01]  /*3ad80*/  VIADD R17, R4, UR12 ;  /* 0x0000000c04117c36 */ /* 0x000fe20008000000 */
[----:B------:R2:W-:Y:S01]  /*3ad90*/  STL.64 [R1+0x2558], R4 ;  /* 0x0025580401007387 */ /* 0x0005e20000100a00 */
[----:B0-----:R-:W-:Y:S02]  /*3ada0*/  IMAD.MOV.U32 R27, RZ, RZ, R22 ;  /* 0x000000ffff1b7224 */ /* 0x001fe400078e0016 */
[----:B------:R-:W-:Y:S01]  /*3adb0*/  IMAD.MOV.U32 R24, RZ, RZ, R23 ;  /* 0x000000ffff187224 */ /* 0x000fe200078e0017 */
[----:B------:R-:W-:Y:S01]  /*3adc0*/  ULDC UR12, c[0x0][0x248] ;  /* 0x00009200000c7ab9 */ /* 0x000fe20000000800 */
[----:B-1----:R-:W-:Y:S01]  /*3add0*/  VIADD R0, R17, UR13 ;  /* 0x0000000d11007c36 */ /* 0x002fe20008000000 */
[----:B------:R-:W-:-:S03]  /*3ade0*/  ULDC UR13, c[0x0][0x248] ;  /* 0x00009200000d7ab9 */ /* 0x000fc60000000800 */
[----:B--2---:R-:W-:Y:S01]  /*3adf0*/  VIADD R5, R0, UR8 ;  /* 0x0000000800057c36 */ /* 0x004fe20008000000 */
[----:B------:R0:W-:Y:S01]  /*3ae00*/  STL [R1+0x1d70], R0 ;  /* 0x001d700001007387 */ /* 0x0001e20000100800 */
[----:B------:R-:W-:Y:S02]  /*3ae10*/  ULDC UR8, c[0x0][0x248] ;  /* 0x0000920000087ab9 */ /* 0x000fe40000000800 */
[----:B------:R-:W-:Y:S01]  /*3ae20*/  VIADD R16, R5, UR14 ;  /* 0x0000000e05107c36 */ /* 0x000fe20008000000 */
[----:B------:R-:W-:-:S03]  /*3ae30*/  ULDC UR14, c[0x0][0x248] ;  /* 0x00009200000e7ab9 */ /* 0x000fc60000000800 */
[----:B------:R-:W-:Y:S01]  /*3ae40*/  VIADD R25, R16, UR15 ;  /* 0x0000000f10197c36 */ /* 0x000fe20008000000 */
[----:B------:R-:W-:-:S03]  /*3ae50*/  ULDC UR15, c[0x0][0x248] ;  /* 0x00009200000f7ab9 */ /* 0x000fc60000000800 */
[----:B------:R-:W-:Y:S02]  /*3ae60*/  VIADD R4, R25, UR16 ;  /* 0x0000001019047c36 */ /* 0x000fe40008000000 */
[----:B0-----:R-:W-:Y:S01]  /*3ae70*/  IMAD.MOV.U32 R0, RZ, RZ, R17 ;  /* 0x000000ffff007224 */ /* 0x001fe200078e0011 */
[----:B------:R-:W-:Y:S01]  /*3ae80*/  ULDC UR16, c[0x0][0x248] ;  /* 0x0000920000107ab9 */ /* 0x000fe20000000800 */
[----:B------:R-:W-:Y:S01]  /*3ae90*/  VIADD R26, R4, UR17 ;  /* 0x00000011041a7c36 */ /* 0x000fe20008000000 */
[----:B------:R0:W-:Y:S01]  /*3aea0*/  STL.64 [R1+0x25a0], R4 ;  /* 0x0025a00401007387 */ /* 0x0001e20000100a00 */
[----:B------:R-:W-:Y:S02]  /*3aeb0*/  ULDC UR17, c[0x0][0x248] ;  /* 0x0000920000117ab9 */ /* 0x000fe40000000800 */
[----:B------:R-:W-:Y:S01]  /*3aec0*/  VIADD R11, R26, UR18 ;  /* 0x000000121a0b7c36 */ /* 0x000fe20008000000 */
[----:B------:R-:W-:-:S03]  /*3aed0*/  ULDC UR18, c[0x0][0x248] ;  /* 0x0000920000127ab9 */ /* 0x000fc60000000800 */
[----:B------:R-:W-:Y:S01]  /*3aee0*/  VIADD R2, R11, UR19 ;  /* 0x000000130b027c36 */ /* 0x000fe20008000000 */
[----:B------:R-:W-:-:S03]  /*3aef0*/  ULDC UR19, c[0x0][0x248] ;  /* 0x0000920000137ab9 */ /* 0x000fc60000000800 */
[----:B------:R-:W-:Y:S02]  /*3af00*/  VIADD R3, R2, UR20 ;  /* 0x0000001402037c36 */ /* 0x000fe40008000000 */
[----:B0-----:R-:W-:Y:S02]  /*3af10*/  IMAD.MOV.U32 R4, RZ, RZ, R13 ;  /* 0x000000ffff047224 */ /* 0x001fe400078e000d */
[----:B------:R-:W-:Y:S01]  /*3af20*/  IMAD.MOV.U32 R5, RZ, RZ, R29 ;  /* 0x000000ffff057224 */ /* 0x000fe200078e001d */
[----:B------:R-:W-:Y:S01]  /*3af30*/  ULDC UR20, c[0x0][0x248] ;  /* 0x0000920000147ab9 */ /* 0x000fe20000000800 */
[----:B------:R-:W-:Y:S01]  /*3af40*/  VIADD R21, R3, UR21 ;  /* 0x0000001503157c36 */ /* 0x000fe20008000000 */
[----:B------:R0:W-:Y:S01]  /*3af50*/  STL.64 [R1+0x1888], R2 ;  /* 0x0018880201007387 */ /* 0x0001e20000100a00 */
[----:B------:R-:W-:Y:S01]  /*3af60*/  IMAD.MOV.U32 R29, RZ, RZ, R14 ;  /* 0x000000ffff1d7224 */ /* 0x000fe200078e000e */
[----:B------:R-:W-:Y:S01]  /*3af70*/  ULDC UR21, c[0x0][0x248] ;  /* 0x0000920000157ab9 */ /* 0x000fe20000000800 */
[----:B------:R-:W-:Y:S01]  /*3af80*/  VIADD R20, R21, UR22 ;  /* 0x0000001615147c36 */ /* 0x000fe20008000000 */
[----:B------:R-:W-:-:S03]  /*3af90*/  ULDC UR22, c[0x0][0x248] ;  /* 0x0000920000167ab9 */ /* 0x000fc60000000800 */
[----:B------:R-:W-:Y:S01]  /*3afa0*/  VIADD R19, R20, UR47 ;  /* 0x0000002f14137c36 */ /* 0x000fe20008000000 */
[----:B------:R1:W-:Y:S01]  /*3afb0*/  STL.64 [R1+0x1880], R20 ;  /* 0x0018801401007387 */ /* 0x0003e20000100a00 */
[----:B------:R-:W-:Y:S02]  /*3afc0*/  ULDC UR47, c[0x0][0x248] ;  /* 0x00009200002f7ab9 */ /* 0x000fe40000000800 */
[----:B------:R-:W-:Y:S02]  /*3afd0*/  VIADD R18, R19, UR48 ;  /* 0x0000003013127c36 */ /* 0x000fe40008000000 */
[----:B0-----:R-:W-:Y:S01]  /*3afe0*/  IMAD.MOV.U32 R3, RZ, RZ, R16 ;  /* 0x000000ffff037224 */ /* 0x001fe200078e0010 */
[----:B------:R-:W-:Y:S01]  /*3aff0*/  ULDC UR48, c[0x0][0x248] ;  /* 0x0000920000307ab9 */ /* 0x000fe20000000800 */
[----:B------:R-:W-:Y:S01]  /*3b000*/  VIADD R10, R18, UR46 ;  /* 0x0000002e120a7c36 */ /* 0x000fe20008000000 */
[----:B------:R0:W-:Y:S01]  /*3b010*/  STL.64 [R1+0x1878], R18 ;  /* 0x0018781201007387 */ /* 0x0001e20000100a00 */
[----:B------:R-:W-:Y:S01]  /*3b020*/  ULDC UR46, c[0x0][0x248] ;  /* 0x00009200002e7ab9 */ /* 0x000fe20000000800 */
[----:B-1----:R-:W-:-:S02]  /*3b030*/  IMAD.MOV.U32 R21, RZ, RZ, R11 ;  /* 0x000000ffff157224 */ /* 0x002fc400078e000b */
[----:B------:R-:W-:Y:S01]  /*3b040*/  VIADD R11, R10, UR49 ;  /* 0x000000310a0b7c36 */ /* 0x000fe20008000000 */
[----:B------:R-:W-:Y:S01]  /*3b050*/  ULDC UR49, c[0x0][0x248] ;  /* 0x0000920000317ab9 */ /* 0x000fe20000000800 */
[----:B0-----:R-:W-:Y:S02]  /*3b060*/  IMAD.MOV.U32 R19, RZ, RZ, R12 ;  /* 0x000000ffff137224 */ /* 0x001fe400078e000c */
[----:B------:R-:W-:Y:S02]  /*3b070*/  VIADD R12, R11, UR52 ;  /* 0x000000340b0c7c36 */ /* 0x000fe40008000000 */
[----:B------:R-:W-:Y:S01]  /*3b080*/  IMAD.MOV.U32 R20, RZ, RZ, R21 ;  /* 0x000000ffff147224 */ /* 0x000fe200078e0015 */
[----:B------:R-:W-:Y:S01]  /*3b090*/  ULDC UR52, c[0x0][0x248] ;  /* 0x0000920000347ab9 */ /* 0x000fe20000000800 */
[----:B------:R-:W-:Y:S01]  /*3b0a0*/  VIADD R13, R12, UR55 ;  /* 0x000000370c0d7c36 */ /* 0x000fe20008000000 */
[----:B------:R-:W-:Y:S04]  /*3b0b0*/  STL [R1+0x25c0], R19 ;  /* 0x0025c01301007387 */ /* 0x000fe80000100800 */
[----:B------:R0:W-:Y:S01]  /*3b0c0*/  STL.64 [R1+0x1870], R10 ;  /* 0x0018700a01007387 */ /* 0x0001e20000100a00 */
[----:B------:R-:W-:-:S02]  /*3b0d0*/  VIADD R14, R13, UR13 ;  /* 0x0000000d0d0e7c36 */ /* 0x000fc40008000000 */
[----:B------:R-:W-:Y:S01]  /*3b0e0*/  IMAD.MOV.U32 R21, RZ, RZ, R27 ;  /* 0x000000ffff157224 */ /* 0x000fe200078e001b */
[----:B------:R-:W-:Y:S01]  /*3b0f0*/  ULDC UR55, c[0x0][0x248] ;  /* 0x0000920000377ab9 */ /* 0x000fe20000000800 */
[----:B------:R-:W-:Y:S01]  /*3b100*/  ULDC UR13, c[0x0][0x248] ;  /* 0x00009200000d7ab9 */ /* 0x000fe20000000800 */
[----:B------:R-:W-:Y:S01]  /*3b110*/  VIADD R17, R14, UR10 ;  /* 0x0000000a0e117c36 */ /* 0x000fe20008000000 */
[----:B------:R-:W-:Y:S01]  /*3b120*/  ULDC UR10, c[0x0][0x248] ;  /* 0x00009200000a7ab9 */ /* 0x000fe20000000800 */
[----:B0-----:R-:W2:Y:S04]  /*3b130*/  LDL.LU R11, [R1+0x4c] ;  /* 0x00004c00010b7983 */ /* 0x001ea80000300800 */
[----:B------:R0:W-:Y:S04]  /*3b140*/  STL.64 [R1+0x1890], R12 ;  /* 0x0018900c01007387 */ /* 0x0001e80000100a00 */
[----:B0-----:R-:W3:Y:S04]  /*3b150*/  LDL.LU R12, [R1+0x30c] ;  /* 0x00030c00010c7983 */ /* 0x001ee80000300800 */
[----:B------:R-:W4:Y:S04]  /*3b160*/  LDL.LU R13, [R1+0x148] ;  /* 0x00014800010d7983 */ /* 0x000f280000300800 */
[----:B------:R0:W-:Y:S04]  /*3b170*/  STL.64 [R1+0x2568], R14 ;  /* 0x0025680e01007387 */ /* 0x0001e80000100a00 */
[----:B0-----:R-:W2:Y:S01]  /*3b180*/  LDL.LU R14, [R1+0x310] ;  /* 0x00031000010e7983 */ /* 0x001ea20000300800 */
[----:B------:R-:W-:Y:S01]  /*3b190*/  VIADD R16, R17, UR9 ;  /* 0x0000000911107c36 */ /* 0x000fe20008000000 */
[----:B------:R-:W-:-:S04]  /*3b1a0*/  ULDC UR9, c[0x0][0x248] ;  /* 0x0000920000097ab9 */ /* 0x000fc80000000800 */
[----:B------:R0:W-:Y:S01]  /*3b1b0*/  STL.64 [R1+0x1898], R16 ;  /* 0x0018981001007387 */ /* 0x0001e20000100a00 */
[----:B---3--:R-:W-:Y:S02]  /*3b1c0*/  SHF.R.S32.HI R10, RZ, 0x1f, R12 ;  /* 0x0000001fff0a7819 */ /* 0x008fe4000001140c */
[-C--:B------:R-:W-:Y:S02]  /*3b1d0*/  IADD3 R22, P4, R12, R6.reuse, RZ ;  /* 0x000000060c167210 */ /* 0x080fe40007f9e0ff */
[----:B--2---:R-:W-:Y:S02]  /*3b1e0*/  SHF.R.S32.HI R2, RZ, 0x1f, R14 ;  /* 0x0000001fff027819 */ /* 0x004fe4000001140e */
[----:B------:R-:W-:-:S05]  /*3b1f0*/  IADD3 R18, P3, R14, R6, RZ ;  /* 0x000000060e127210 */ /* 0x000fca0007f7e0ff */
[--C-:B------:R-:W-:Y:S02]  /*3b200*/  IMAD.X R19, R2, 0x1, R8.reuse, P3 ;  /* 0x0000000102137824 */ /* 0x100fe400018e0608 */
[----:B------:R-:W-:-:S03]  /*3b210*/  IMAD.X R23, R10, 0x1, R8, P4 ;  /* 0x000000010a177824 */ /* 0x000fc600020e0608 */
[----:B------:R1:W-:Y:S01]  /*3b220*/  STL.64 [R1+0x11d8], R18 ;  /* 0x0011d81201007387 */ /* 0x0003e20000100a00 */
[----:B----4-:R-:W-:Y:S02]  /*3b230*/  SHF.R.S32.HI R15, RZ, 0x1f, R13 ;  /* 0x0000001fff0f7819 */ /* 0x010fe4000001140d */
[-C--:B0-----:R-:W-:Y:S01]  /*3b240*/  IADD3 R16, P4, R12, R7.reuse, RZ ;  /* 0x000000070c107210 */ /* 0x081fe20007f9e0ff */
[----:B-1----:R-:W2:Y:S04]  /*3b250*/  LDL.LU R19, [R1+0x25c0] ;  /* 0x0025c00001137983 */ /* 0x002ea80000300800 */
[----:B------:R0:W-:Y:S04]  /*3b260*/  STL.64 [R1+0x25b0], R4 ;  /* 0x0025b00401007387 */ /* 0x0001e80000100a00 */
[----:B------:R-:W3:Y:S04]  /*3b270*/  LDL.LU R27, [R1+0x40] ;  /* 0x00004000011b7983 */ /* 0x000ee80000300800 */
[----:B------:R-:W4:Y:S04]  /*3b280*/  LDL.LU R18, [R1+0x3c] ;  /* 0x00003c0001127983 */ /* 0x000f280000300800 */
[----:B------:R1:W-:Y:S04]  /*3b290*/  STL.64 [R1+0x11d0], R22 ;  /* 0x0011d01601007387 */ /* 0x0003e80000100a00 */
[----:B------:R-:W-:Y:S01]  /*3b2a0*/  STL [R1+0x11b8], R16 ;  /* 0x0011b81001007387 */ /* 0x000fe20000100800 */
[----:B0-----:R-:W-:-:S02]  /*3b2b0*/  IADD3 R4, P5, R14, R7, RZ ;  /* 0x000000070e047210 */ /* 0x001fc40007fbe0ff */
[----:B-1----:R-:W-:-:S03]  /*3b2c0*/  IADD3 R22, P6, R13, R6, RZ ;  /* 0x000000060d167210 */ /* 0x002fc60007fde0ff */
[----:B------:R-:W-:Y:S02]  /*3b2d0*/  IMAD.X R5, R2, 0x1, R9, P5 ;  /* 0x0000000102057824 */ /* 0x000fe400028e0609 */
[----:B------:R-:W-:-:S05]  /*3b2e0*/  IMAD.X R23, R15, 0x1, R8, P6 ;  /* 0x000000010f177824 */ /* 0x000fca00030e0608 */
[----:B------:R0:W-:Y:S04]  /*3b2f0*/  STL.64 [R1+0x11c8], R22 ;  /* 0x0011c81601007387 */ /* 0x0001e80000100a00 */
[----:B0-----:R-:W2:Y:S04]  /*3b300*/  LDL.LU.64 R22, [R1+0x25b8] ;  /* 0x0025b80001167983 */ /* 0x001ea80000300a00 */
[----:B------:R0:W-:Y:S04]  /*3b310*/  STL.64 [R1+0x11c0], R4 ;  /* 0x0011c00401007387 */ /* 0x0001e80000100a00 */
[----:B0-----:R-:W3:Y:S01]  /*3b320*/  LDL.LU.64 R4, [R1+0x25b0] ;  /* 0x0025b00001047983 */ /* 0x001ee20000300a00 */
[----:B------:R-:W-:Y:S01]  /*3b330*/  IADD3 R12, P3, R13, R7, RZ ;  /* 0x000000070d0c7210 */ /* 0x000fe20007f7e0ff */
[----:B------:R-:W-:-:S02]  /*3b340*/  IMAD.MOV.U32 R13, RZ, RZ, R10 ;  /* 0x000000ffff0d7224 */ /* 0x000fc400078e000a */
[----:B------:R-:W4:Y:S01]  /*3b350*/  LDL.LU R10, [R1+0x38] ;  /* 0x00003800010a7983 */ /* 0x000f220000300800 */
[----:B------:R-:W-:Y:S01]  /*3b360*/  SHF.R.S32.HI R14, RZ, 0x1f, R11 ;  /* 0x0000001fff0e7819 */ /* 0x000fe2000001140b */
[----:B---3--:R-:W-:Y:S02]  /*3b370*/  IMAD.MOV.U32 R2, RZ, RZ, R5 ;  /* 0x000000ffff027224 */ /* 0x008fe400078e0005 */
[----:B------:R-:W3:Y:S04]  /*3b380*/  LDL.LU R5, [R1+0x34] ;  /* 0x0000340001057983 */ /* 0x000ee80000300800 */
[----:B--2---:R-:W-:Y:S04]  /*3b390*/  STL.64 [R1+0x18a0], R22 ;  /* 0x0018a01601007387 */ /* 0x004fe80000100a00 */
[----:B------:R0:W-:Y:S02]  /*3b3a0*/  STL [R1+0x2598], R23 ;  /* 0x0025981701007387 */ /* 0x0001e40000100800 */
[----:B0-----:R-:W-:-:S02]  /*3b3b0*/  IMAD.MOV.U32 R23, RZ, RZ, R17 ;  /* 0x000000ffff177224 */ /* 0x001fc400078e0011 */
[--C-:B------:R-:W-:Y:S02]  /*3b3c0*/  IMAD.X R23, R13, 0x1, R9.reuse, P4 ;  /* 0x000000010d177824 */ /* 0x100fe400020e0609 */
[----:B------:R-:W-:Y:S02]  /*3b3d0*/  IMAD.X R13, R15, 0x1, R9, P3 ;  /* 0x000000010f0d7824 */ /* 0x000fe400018e0609 */
[----:B------:R-:W-:Y:S01]  /*3b3e0*/  IMAD.MOV.U32 R22, RZ, RZ, R16 ;  /* 0x000000ffff167224 */ /* 0x000fe200078e0010 */
[-C--:B------:R-:W-:Y:S02]  /*3b3f0*/  IADD3 R16, P5, R11, R6.reuse, RZ ;  /* 0x000000060b107210 */ /* 0x080fe40007fbe0ff */
[----:B------:R0:W-:Y:S01]  /*3b400*/  STL.64 [R1+0x11b0], R12 ;  /* 0x0011b00c01007387 */ /* 0x0001e20000100a00 */
[----:B------:R-:W-:Y:S02]  /*3b410*/  IADD3 R22, P4, R27, R6, RZ ;  /* 0x000000061b167210 */ /* 0x000fe40007f9e0ff */
[----:B------:R-:W-:Y:S01]  /*3b420*/  IMAD.X R17, R14, 0x1, R8, P5 ;  /* 0x000000010e117824 */ /* 0x000fe200028e0608 */
[----:B------:R1:W-:Y:S01]  /*3b430*/  STL [R1+0x11bc], R23 ;  /* 0x0011bc1701007387 */ /* 0x0003e20000100800 */
[----:B0-----:R-:W-:-:S02]  /*3b440*/  IADD3 R12, P3, R11, R7, RZ ;  /* 0x000000070b0c7210 */ /* 0x001fc40007f7e0ff */
[----:B------:R-:W-:-:S03]  /*3b450*/  SHF.R.S32.HI R11, RZ, 0x1f, R27 ;  /* 0x0000001fff0b7819 */ /* 0x000fc6000001141b */
[----:B------:R-:W-:Y:S01]  /*3b460*/  IMAD.X R13, R14, 0x1, R9, P3 ;  /* 0x000000010e0d7824 */ /* 0x000fe200018e0609 */
[----:B------:R-:W-:Y:S01]  /*3b470*/  IADD3 R14, P3, R27, R7, RZ ;  /* 0x000000071b0e7210 */ /* 0x000fe20007f7e0ff */
[----:B------:R-:W-:Y:S01]  /*3b480*/  STL [R1+0x25a8], R19 ;  /* 0x0025a81301007387 */ /* 0x000fe20000100800 */
[----:B-1----:R-:W-:-:S03]  /*3b490*/  IMAD.X R23, R11, 0x1, R8, P4 ;  /* 0x000000010b177824 */ /* 0x002fc600020e0608 */
[----:B------:R0:W-:Y:S01]  /*3b4a0*/  STL.64 [R1+0x11a8], R16 ;  /* 0x0011a81001007387 */ /* 0x0001e20000100a00 */
[----:B------:R-:W-:-:S03]  /*3b4b0*/  IMAD.X R15, R11, 0x1, R9, P3 ;  /* 0x000000010b0f7824 */ /* 0x000fc600018e0609 */
[----:B------:R-:W2:Y:S04]  /*3b4c0*/  LDL.LU R27, [R1+0x30] ;  /* 0x00003000011b7983 */ /* 0x000ea80000300800 */
[----:B------:R1:W-:Y:S01]  /*3b4d0*/  STL.64 [R1+0x11a0], R12 ;  /* 0x0011a00c01007387 */ /* 0x0003e20000100a00 */
[----:B----4-:R-:W-:Y:S02]  /*3b4e0*/  SHF.R.S32.HI R11, RZ, 0x1f, R10 ;  /* 0x0000001fff0b7819 */ /* 0x010fe4000001140a */
[----:B0-----:R-:W-:Y:S01]  /*3b4f0*/  IADD3 R16, P5, R18, R6, RZ ;  /* 0x0000000612107210 */ /* 0x001fe20007fbe0ff */
[----:B-1----:R-:W4:Y:S01]  /*3b500*/  LDL.LU R13, [R1+0x2c] ;  /* 0x00002c00010d7983 */ /* 0x002f220000300800 */
[----:B------:R-:W-:-:S03]  /*3b510*/  SHF.R.S32.HI R12, RZ, 0x1f, R18 ;  /* 0x0000001fff0c7819 */ /* 0x000fc60000011412 */
[----:B------:R-:W-:Y:S04]  /*3b520*/  STL.64 [R1+0x1198], R22 ;  /* 0x0011981601007387 */ /* 0x000fe80000100a00 */
[----:B------:R0:W-:Y:S01]  /*3b530*/  STL.64 [R1+0x1190], R14 ;  /* 0x0011900e01007387 */ /* 0x0001e20000100a00 */
[----:B------:R-:W-:Y:S01]  /*3b540*/  IMAD.X R17, R12, 0x1, R8, P5 ;  /* 0x000000010c117824 */ /* 0x000fe200028e0608 */
[----:B0-----:R-:W-:Y:S02]  /*3b550*/  IADD3 R14, P3, R18, R7, RZ ;  /* 0x00000007120e7210 */ /* 0x001fe40007f7e0ff */
[----:B------:R-:W-:Y:S02]  /*3b560*/  IADD3 R18, P4, R10, R6, RZ ;  /* 0x000000060a127210 */ /* 0x000fe40007f9e0ff */
[----:B------:R-:W-:Y:S01]  /*3b570*/  STL.64 [R1+0x1188], R16 ;  /* 0x0011881001007387 */ /* 0x000fe20000100a00 */
[----:B------:R-:W-:-:S02]  /*3b580*/  IMAD.X R15, R12, 0x1, R9, P3 ;  /* 0x000000010c0f7824 */ /* 0x000fc400018e0609 */
[C---:B------:R-:W-:Y:S01]  /*3b590*/  IMAD.X R19, R11.reuse, 0x1, R8, P4 ;  /* 0x000000010b137824 */ /* 0x040fe200020e0608 */
[----:B------:R-:W-:Y:S02]  /*3b5a0*/  IADD3 R22, P3, R10, R7, RZ ;  /* 0x000000070a167210 */ /* 0x000fe40007f7e0ff */
[----:B------:R-:W4:Y:S04]  /*3b5b0*/  LDL.LU R10, [R1+0x28] ;  /* 0x00002800010a7983 */ /* 0x000f280000300800 */
[----:B------:R-:W-:Y:S04]  /*3b5c0*/  STL.64 [R1+0x1180], R14 ;  /* 0x0011800e01007387 */ /* 0x000fe80000100a00 */
[----:B------:R0:W-:Y:S04]  /*3b5d0*/  STL.64 [R1+0x1178], R18 ;  /* 0x0011781201007387 */ /* 0x0001e80000100a00 */
[----:B0-----:R-:W4:Y:S01]  /*3b5e0*/  LDL.LU R19, [R1+0x25a8] ;  /* 0x0025a80001137983 */ /* 0x001f220000300800 */
[----:B------:R-:W-:-:S02]  /*3b5f0*/  IMAD.X R23, R11, 0x1, R9, P3 ;  /* 0x000000010b177824 */ /* 0x000fc400018e0609 */
[----:B------:R-:W-:-:S03]  /*3b600*/  IMAD.MOV.U32 R18, RZ, RZ, R4 ;  /* 0x000000ffff127224 */ /* 0x000fc600078e0004 */
[----:B------:R-:W-:Y:S01]  /*3b610*/  STL.64 [R1+0x1170], R22 ;  /* 0x0011701601007387 */ /* 0x000fe20000100a00 */
[----:B---3--:R-:W-:Y:S02]  /*3b620*/  SHF.R.S32.HI R16, RZ, 0x1f, R5 ;  /* 0x0000001fff107819 */ /* 0x008fe40000011405 */
[C---:B------:R-:W-:Y:S02]  /*3b630*/  IADD3 R14, P5, R5.reuse, R6, RZ ;  /* 0x00000006050e7210 */ /* 0x040fe40007fbe0ff */
[----:B------:R-:W-:-:S03]  /*3b640*/  IADD3 R4, P3, R5, R7, RZ ;  /* 0x0000000705047210 */ /* 0x000fc60007f7e0ff */
[C---:B------:R-:W-:Y:S02]  /*3b650*/  IMAD.X R15, R16.reuse, 0x1, R8, P5 ;  /* 0x00000001100f7824 */ /* 0x040fe400028e0608 */
[----:B------:R-:W-:Y:S01]  /*3b660*/  IMAD.X R5, R16, 0x1, R9, P3 ;  /* 0x0000000110057824 */ /* 0x000fe200018e0609 */
[----:B--2---:R-:W-:Y:S01]  /*3b670*/  SHF.R.S32.HI R12, RZ, 0x1f, R27 ;  /* 0x0000001fff0c7819 */ /* 0x004fe2000001141b */
[----:B----4-:R-:W-:Y:S02]  /*3b680*/  IMAD.MOV.U32 R11, RZ, RZ, R19 ;  /* 0x000000ffff0b7224 */ /* 0x010fe400078e0013 */
[----:B------:R-:W-:Y:S02]  /*3b690*/  IMAD.MOV.U32 R19, RZ, RZ, R20 ;  /* 0x000000ffff137224 */ /* 0x000fe400078e0014 */
[----:B------:R-:W-:Y:S02]  /*3b6a0*/  IMAD.MOV.U32 R20, RZ, RZ, R21 ;  /* 0x000000ffff147224 */ /* 0x000fe400078e0015 */
[----:B------:R-:W-:-:S02]  /*3b6b0*/  IMAD.MOV.U32 R21, RZ, RZ, R26 ;  /* 0x000000ffff157224 */ /* 0x000fc400078e001a */
[----:B------:R-:W2:Y:S04]  /*3b6c0*/  LDL.LU R26, [R1+0x24] ;  /* 0x00002400011a7983 */ /* 0x000ea80000300800 */
[----:B------:R0:W-:Y:S04]  /*3b6d0*/  STL.64 [R1+0x1168], R14 ;  /* 0x0011680e01007387 */ /* 0x0001e80000100a00 */
[----:B------:R1:W-:Y:S01]  /*3b6e0*/  STL.64 [R1+0x1160], R4 ;  /* 0x0011600401007387 */ /* 0x0003e20000100a00 */
[C---:B0-----:R-:W-:Y:S02]  /*3b6f0*/  IADD3 R14, P4, R27.reuse, R6, RZ ;  /* 0x000000061b0e7210 */ /* 0x041fe40007f9e0ff */
[----:B-1----:R-:W-:-:S02]  /*3b700*/  IADD3 R4, P3, R27, R7, RZ ;  /* 0x000000071b047210 */ /* 0x002fc40007f7e0ff */
[----:B------:R-:W3:Y:S01]  /*3b710*/  LDL.LU R27, [R1+0x20] ;  /* 0x00002000011b7983 */ /* 0x000ee20000300800 */
[C---:B------:R-:W-:Y:S02]  /*3b720*/  IMAD.X R15, R12.reuse, 0x1, R8, P4 ;  /* 0x000000010c0f7824 */ /* 0x040fe400020e0608 */
[----:B------:R-:W-:-:S03]  /*3b730*/  IMAD.X R5, R12, 0x1, R9, P3 ;  /* 0x000000010c057824 */ /* 0x000fc600018e0609 */
[----:B------:R0:W-:Y:S04]  /*3b740*/  STL.64 [R1+0x1158], R14 ;  /* 0x0011580e01007387 */ /* 0x0001e80000100a00 */
[----:B0-----:R-:W4:Y:S04]  /*3b750*/  LDL.LU R14, [R1+0x1c] ;  /* 0x00001c00010e7983 */ /* 0x001f280000300800 */
[----:B------:R0:W-:Y:S04]  /*3b760*/  STL.64 [R1+0x1150], R4 ;  /* 0x0011500401007387 */ /* 0x0001e80000100a00 */
[----:B0-----:R-:W3:Y:S01]  /*3b770*/  LDL.LU.64 R4, [R1+0x25a0] ;  /* 0x0025a00001047983 */ /* 0x001ee20000300a00 */
[----:B------:R-:W-:-:S02]  /*3b780*/  SHF.R.S32.HI R16, RZ, 0x1f, R13 ;  /* 0x0000001fff107819 */ /* 0x000fc4000001140d */
[C---:B------:R-:W-:Y:S02]  /*3b790*/  IADD3 R22, P5, R13.reuse, R6, RZ ;  /* 0x000000060d167210 */ /* 0x040fe40007fbe0ff */
[----:B------:R-:W-:-:S03]  /*3b7a0*/  IADD3 R12, P3, R13, R7, RZ ;  /* 0x000000070d0c7210 */ /* 0x000fc60007f7e0ff */
[C---:B------:R-:W-:Y:S02]  /*3b7b0*/  IMAD.X R23, R16.reuse, 0x1, R8, P5 ;  /* 0x0000000110177824 */ /* 0x040fe400028e0608 */
[----:B------:R-:W-:Y:S02]  /*3b7c0*/  IMAD.X R13, R16, 0x1, R9, P3 ;  /* 0x00000001100d7824 */ /* 0x000fe400018e0609 */
[----:B------:R-:W-:Y:S01]  /*3b7d0*/  IMAD.MOV.U32 R15, RZ, RZ, R2 ;  /* 0x000000ffff0f7224 */ /* 0x000fe200078e0002 */
[----:B------:R0:W-:Y:S04]  /*3b7e0*/  STL.64 [R1+0x1148], R22 ;  /* 0x0011481601007387 */ /* 0x0001e80000100a00 */
[----:B------:R1:W-:Y:S01]  /*3b7f0*/  STL.64 [R1+0x1140], R12 ;  /* 0x0011400c01007387 */ /* 0x0003e20000100a00 */
[----:B0-----:R-:W-:-:S02]  /*3b800*/  IADD3 R22, P4, R10, R6, RZ ;  /* 0x000000060a167210 */ /* 0x001fc40007f9e0ff */
[----:B-1----:R-:W-:Y:S02]  /*3b810*/  IADD3 R12, P3, R10, R7, RZ ;  /* 0x000000070a0c7210 */ /* 0x002fe40007f7e0ff */
[----:B--2---:R-:W-:Y:S01]  /*3b820*/  SHF.R.S32.HI R16, RZ, 0x1f, R26 ;  /* 0x0000001fff107819 */ /* 0x004fe2000001141a */
[----:B---3--:R-:W-:Y:S01]  /*3b830*/  IMAD.MOV.U32 R2, RZ, RZ, R5 ;  /* 0x000000ffff027224 */ /* 0x008fe200078e0005 */
[----:B------:R-:W-:Y:S01]  /*3b840*/  SHF.R.S32.HI R5, RZ, 0x1f, R10 ;  /* 0x0000001fff057819 */ /* 0x000fe2000001140a */
[----:B------:R-:W-:Y:S02]  /*3b850*/  IMAD.MOV.U32 R10, RZ, RZ, R11 ;  /* 0x000000ffff0a7224 */ /* 0x000fe400078e000b */
[----:B------:R-:W-:Y:S02]  /*3b860*/  IMAD.MOV.U32 R11, RZ, RZ, R18 ;  /* 0x000000ffff0b7224 */ /* 0x000fe400078e0012 */
[----:B------:R-:W-:-:S03]  /*3b870*/  IMAD.X R23, R5, 0x1, R8, P4 ;  /* 0x0000000105177824 */ /* 0x000fc600020e0608 */
[----:B------:R0:W-:Y:S01]  /*3b880*/  STL.64 [R1+0x2590], R10 ;  /* 0x0025900a01007387 */ /* 0x0001e20000100a00 */
[----:B------:R-:W-:Y:S02]  /*3b890*/  IMAD.X R13, R5, 0x1, R9, P3 ;  /* 0x00000001050d7824 */ /* 0x000fe400018e0609 */
[----:B------:R-:W-:Y:S02]  /*3b8a0*/  IMAD.MOV.U32 R18, RZ, RZ, R20 ;  /* 0x000000ffff127224 */ /* 0x000fe400078e0014 */
[----:B------:R-:W2:Y:S04]  /*3b8b0*/  LDL.LU R20, [R1+0x18] ;  /* 0x0000180001147983 */ /* 0x000ea80000300800 */
[----:B------:R1:W-:Y:S01]  /*3b8c0*/  STL.64 [R1+0x1138], R22 ;  /* 0x0011381601007387 */ /* 0x0003e20000100a00 */
[----:B0-----:R-:W-:-:S05]  /*3b8d0*/  IADD3 R10, P5, R26, R6, RZ ;  /* 0x000000061a0a7210 */ /* 0x001fca0007fbe0ff */
[----:B------:R-:W-:Y:S01]  /*3b8e0*/  IMAD.X R11, R16, 0x1, R8, P5 ;  /* 0x00000001100b7824 */ /* 0x000fe200028e0608 */
[----:B-1----:R-:W3:Y:S04]  /*3b8f0*/  LDL.LU R23, [R1+0x2598] ;  /* 0x0025980001177983 */ /* 0x002ee80000300800 */
[----:B------:R0:W-:Y:S04]  /*3b900*/  STL.64 [R1+0x1130], R12 ;  /* 0x0011300c01007387 */ /* 0x0001e80000100a00 */
[----:B------:R-:W3:Y:S01]  /*3b910*/  LDL.LU R5, [R1+0x14] ;  /* 0x0000140001057983 */ /* 0x000ee20000300800 */
[----:B------:R-:W-:-:S03]  /*3b920*/  SHF.R.S32.HI R22, RZ, 0x1f, R27 ;  /* 0x0000001fff167819 */ /* 0x000fc6000001141b */
[----:B------:R1:W-:Y:S01]  /*3b930*/  STL.64 [R1+0x1128], R10 ;  /* 0x0011280a01007387 */ /* 0x0003e20000100a00 */
[----:B0-----:R-:W-:Y:S02]  /*3b940*/  IADD3 R12, P3, R26, R7, RZ ;  /* 0x000000071a0c7210 */ /* 0x001fe40007f7e0ff */
[----:B-1----:R-:W-:-:S03]  /*3b950*/  IADD3 R10, P4, R27, R6, RZ ;  /* 0x000000061b0a7210 */ /* 0x002fc60007f9e0ff */
[----:B------:R-:W-:Y:S02]  /*3b960*/  IMAD.X R13, R16, 0x1, R9, P3 ;  /* 0x00000001100d7824 */ /* 0x000fe400018e0609 */
[----:B------:R-:W-:-:S03]  /*3b970*/  IMAD.X R11, R22, 0x1, R8, P4 ;  /* 0x00000001160b7824 */ /* 0x000fc600020e0608 */
[----:B------:R0:W-:Y:S04]  /*3b980*/  STL.64 [R1+0x1120], R12 ;  /* 0x0011200c01007387 */ /* 0x0001e80000100a00 */
[----:B0-----:R-:W3:Y:S04]  /*3b990*/  LDL.LU R12, [R1+0x10] ;  /* 0x00001000010c7983 */ /* 0x001ee80000300800 */
[----:B------:R0:W-:Y:S04]  /*3b9a0*/  STL.64 [R1+0x1118], R10 ;  /* 0x0011180a01007387 */ /* 0x0001e80000100a00 */
[----:B0-----:R-:W3:Y:S01]  /*3b9b0*/  LDL.LU.64 R10, [R1+0x2590] ;  /* 0x00259000010a7983 */ /* 0x001ee20000300a00 */
[----:B------:R-:W-:-:S02]  /*3b9c0*/  IADD3 R16, P3, R27, R7, RZ ;  /* 0x000000071b107210 */ /* 0x000fc40007f7e0ff */
[----:B----4-:R-:W-:-:S03]  /*3b9d0*/  SHF.R.S32.HI R13, RZ, 0x1f, R14 ;  /* 0x0000001fff0d7819 */ /* 0x010fc6000001140e */
[----:B------:R-:W-:Y:S01]  /*3b9e0*/  IMAD.X R17, R22, 0x1, R9, P3 ;  /* 0x0000000116117824 */ /* 0x000fe200018e0609 */
[----:B------:R-:W-:-:S04]  /*3b9f0*/  IADD3 R26, P5, R14, R6, RZ ;  /* 0x000000060e1a7210 */ /* 0x000fc80007fbe0ff */
[----:B------:R0:W-:Y:S02]  /*3ba00*/  STL.64 [R1+0x1110], R16 ;  /* 0x0011101001007387 */ /* 0x0001e40000100a00 */
[----:B0-----:R-:W-:-:S04]  /*3ba10*/  IMAD.MOV.U32 R17, RZ, RZ, R13 ;  /* 0x000000ffff117224 */ /* 0x001fc800078e000d */
[----:B------:R-:W-:Y:S01]  /*3ba20*/  IMAD.X R27, R17, 0x1, R8, P5 ;  /* 0x00000001111b7824 */ /* 0x000fe200028e0608 */
[----:B------:R-:W-:-:S04]  /*3ba30*/  IADD3 R16, P3, R14, R7, RZ ;  /* 0x000000070e107210 */ /* 0x000fc80007f7e0ff */
[----:B------:R0:W-:Y:S01]  /*3ba40*/  STL.64 [R1+0x1108], R26 ;  /* 0x0011081a01007387 */ /* 0x0001e20000100a00 */
[----:B------:R-:W-:-:S03]  /*3ba50*/  IMAD.X R17, R17, 0x1, R9, P3 ;  /* 0x0000000111117824 */ /* 0x000fc600018e0609 */
[----:B0-----:R-:W4:Y:S01]  /*3ba60*/  LDL.LU.64 R26, [R1+0x2588] ;  /* 0x00258800011a7983 */ /* 0x001f220000300a00 */
[----:B--2---:R-:W-:Y:S02]  /*3ba70*/  IADD3 R22, P4, R20, R6, RZ ;  /* 0x0000000614167210 */ /* 0x004fe40007f9e0ff */
[----:B------:R-:W-:Y:S01]  /*3ba80*/  SHF.R.S32.HI R14, RZ, 0x1f, R20 ;  /* 0x0000001fff0e7819 */ /* 0x000fe20000011414 */
[----:B---3--:R-:W-:Y:S02]  /*3ba90*/  IMAD.MOV.U32 R13, RZ, RZ, R10 ;  /* 0x000000ffff0d7224 */ /* 0x008fe400078e000a */
[----:B------:R-:W-:Y:S02]  /*3baa0*/  IMAD.MOV.U32 R10, RZ, RZ, R11 ;  /* 0x000000ffff0a7224 */ /* 0x000fe400078e000b */
[----:B------:R-:W-:Y:S02]  /*3bab0*/  IMAD.MOV.U32 R11, RZ, RZ, R18 ;  /* 0x000000ffff0b7224 */ /* 0x000fe400078e0012 */
[----:B------:R-:W-:-:S02]  /*3bac0*/  IMAD.MOV.U32 R18, RZ, RZ, R21 ;  /* 0x000000ffff127224 */ /* 0x000fc400078e0015 */
[----:B------:R-:W2:Y:S04]  /*3bad0*/  LDL.LU R21, [R1+0xc] ;  /* 0x00000c0001157983 */ /* 0x000ea80000300800 */
[----:B------:R0:W-:Y:S04]  /*3bae0*/  STL.64 [R1+0x1100], R16 ;  /* 0x0011001001007387 */ /* 0x0001e80000100a00 */
[----:B------:R-:W-:Y:S04]  /*3baf0*/  STL [R1+0x10f8], R22 ;  /* 0x0010f81601007387 */ /* 0x000fe80000100800 */
[----:B------:R1:W-:Y:S01]  /*3bb00*/  STL.64 [R1+0x2580], R24 ;  /* 0x0025801801007387 */ /* 0x0003e20000100a00 */
[----:B0-----:R-:W-:-:S03]  /*3bb10*/  IADD3 R16, P3, R20, R7, RZ ;  /* 0x0000000714107210 */ /* 0x001fc60007f7e0ff */
[----:B------:R-:W3:Y:S01]  /*3bb20*/  LDL.LU R20, [R1+0x8] ;  /* 0x0000080001147983 */ /* 0x000ee20000300800 */
[----:B------:R-:W-:Y:S02]  /*3bb30*/  IMAD.MOV.U32 R17, RZ, RZ, R14 ;  /* 0x000000ffff117224 */ /* 0x000fe400078e000e */
[----:B-1----:R-:W-:Y:S02]  /*3bb40*/  IMAD.MOV.U32 R25, RZ, RZ, R23 ;  /* 0x000000ffff197224 */ /* 0x002fe400078e0017 */
[C---:B------:R-:W-:Y:S02]  /*3bb50*/  IMAD.X R25, R17.reuse, 0x1, R8, P4 ;  /* 0x0000000111197824 */ /* 0x040fe400020e0608 */
[----:B------:R-:W-:Y:S02]  /*3bb60*/  IMAD.X R17, R17, 0x1, R9, P3 ;  /* 0x0000000111117824 */ /* 0x000fe400018e0609 */
[----:B------:R-:W-:Y:S01]  /*3bb70*/  IMAD.MOV.U32 R24, RZ, RZ, R22 ;  /* 0x000000ffff187224 */ /* 0x000fe200078e0016 */
[----:B------:R-:W-:-:S02]  /*3bb80*/  SHF.R.S32.HI R14, RZ, 0x1f, R5 ;  /* 0x0000001fff0e7819 */ /* 0x000fc40000011405 */
[C---:B------:R-:W-:Y:S01]  /*3bb90*/  IADD3 R22, P5, R5.reuse, R6, RZ ;  /* 0x0000000605167210 */ /* 0x040fe20007fbe0ff */
[----:B------:R0:W-:Y:S04]  /*3bba0*/  STL.64 [R1+0x10f0], R16 ;  /* 0x0010f01001007387 */ /* 0x0001e80000100a00 */
[----:B------:R-:W-:Y:S01]  /*3bbb0*/  IMAD.X R23, R14, 0x1, R8, P5 ;  /* 0x000000010e177824 */ /* 0x000fe200028e0608 */
[----:B------:R-:W-:Y:S01]  /*3bbc0*/  STL [R1+0x10fc], R25 ;  /* 0x0010fc1901007387 */ /* 0x000fe20000100800 */
[----:B0-----:R-:W-:-:S03]  /*3bbd0*/  IADD3 R16, P3, R5, R7, RZ ;  /* 0x0000000705107210 */ /* 0x001fc60007f7e0ff */
[----:B------:R-:W3:Y:S02]  /*3bbe0*/  LDL.LU R5, [R1+0x4] ;  /* 0x0000040001057983 */ /* 0x000ee40000300800 */
[----:B------:R-:W-:Y:S02]  /*3bbf0*/  IMAD.X R17, R14, 0x1, R9, P3 ;  /* 0x000000010e117824 */ /* 0x000fe400018e0609 */
[----:B------:R0:W-:Y:S01]  /*3bc00*/  STL.64 [R1+0x10e8], R22 ;  /* 0x0010e81601007387 */ /* 0x0001e20000100a00 */
[----:B------:R-:W-:-:S03]  /*3bc10*/  IADD3 R24, P4, R12, R6, RZ ;  /* 0x000000060c187210 */ /* 0x000fc60007f9e0ff */
[----:B------:R1:W-:Y:S01]  /*3bc20*/  STL.64 [R1+0x10e0], R16 ;  /* 0x0010e01001007387 */ /* 0x0003e20000100a00 */
[----:B------:R-:W-:Y:S01]  /*3bc30*/  IMAD.MOV.U32 R14, RZ, RZ, R15 ;  /* 0x000000ffff0e7224 */ /* 0x000fe200078e000f */
[----:B0-----:R-:W-:Y:S02]  /*3bc40*/  SHF.R.S32.HI R23, RZ, 0x1f, R12 ;  /* 0x0000001fff177819 */ /* 0x001fe4000001140c */
[----:B-1----:R-:W-:Y:S01]  /*3bc50*/  IADD3 R16, P3, R12, R7, RZ ;  /* 0x000000070c107210 */ /* 0x002fe20007f7e0ff */
[----:B------:R-:W-:Y:S02]  /*3bc60*/  IMAD.MOV.U32 R12, RZ, RZ, R13 ;  /* 0x000000ffff0c7224 */ /* 0x000fe400078e000d */
[----:B------:R-:W-:Y:S02]  /*3bc70*/  IMAD.MOV.U32 R13, RZ, RZ, R11 ;  /* 0x000000ffff0d7224 */ /* 0x000fe400078e000b */
[----:B----4-:R-:W-:Y:S02]  /*3bc80*/  IMAD.MOV.U32 R11, RZ, RZ, R26 ;  /* 0x000000ffff0b7224 */ /* 0x010fe400078e001a */
[----:B------:R-:W-:-:S02]  /*3bc90*/  IMAD.X R25, R23, 0x1, R8, P4 ;  /* 0x0000000117197824 */ /* 0x000fc400020e0608 */
[----:B------:R-:W-:Y:S02]  /*3bca0*/  IMAD.MOV.U32 R15, RZ, RZ, R10 ;  /* 0x000000ffff0f7224 */ /* 0x000fe400078e000a */
[----:B------:R-:W-:Y:S02]  /*3bcb0*/  IMAD.X R17, R23, 0x1, R9, P3 ;  /* 0x0000000117117824 */ /* 0x000fe400018e0609 */
[----:B------:R-:W-:Y:S01]  /*3bcc0*/  IMAD.MOV.U32 R10, RZ, RZ, R27 ;  /* 0x000000ffff0a7224 */ /* 0x000fe200078e001b */
[----:B------:R0:W-:Y:S04]  /*3bcd0*/  STL.64 [R1+0x10d8], R24 ;  /* 0x0010d81801007387 */ /* 0x0001e80000100a00 */
[----:B0-----:R-:W4:Y:S04]  /*3bce0*/  LDL.LU.64 R24, [R1+0x2580] ;  /* 0x0025800001187983 */ /* 0x001f280000300a00 */
[----:B------:R0:W-:Y:S01]  /*3bcf0*/  STL.64 [R1+0x10d0], R16 ;  /* 0x0010d01001007387 */ /* 0x0001e20000100a00 */
[----:B--2---:R-:W-:-:S02]  /*3bd00*/  SHF.R.S32.HI R22, RZ, 0x1f, R21 ;  /* 0x0000001fff167819 */ /* 0x004fc40000011415 */
[C---:B------:R-:W-:Y:S02]  /*3bd10*/  IADD3 R26, P5, R21.reuse, R6, RZ ;  /* 0x00000006151a7210 */ /* 0x040fe40007fbe0ff */
[----:B0-----:R-:W-:-:S03]  /*3bd20*/  IADD3 R16, P3, R21, R7, RZ ;  /* 0x0000000715107210 */ /* 0x001fc60007f7e0ff */
[----:B------:R-:W-:Y:S02]  /*3bd30*/  IMAD.X R27, R22, 0x1, R8, P5 ;  /* 0x00000001161b7824 */ /* 0x000fe400028e0608 */
[----:B------:R-:W-:-:S03]  /*3bd40*/  IMAD.MOV.U32 R21, RZ, RZ, R4 ;  /* 0x000000ffff157224 */ /* 0x000fc600078e0004 */
[----:B------:R0:W-:Y:S01]  /*3bd50*/  STL.64 [R1+0x10c8], R26 ;  /* 0x0010c81a01007387 */ /* 0x0001e20000100a00 */
[----:B---3--:R-:W-:Y:S01]  /*3bd60*/  SHF.R.S32.HI R4, RZ, 0x1f, R20 ;  /* 0x0000001fff047819 */ /* 0x008fe20000011414 */
[----:B------:R-:W-:Y:S01]  /*3bd70*/  IMAD.X R17, R22, 0x1, R9, P3 ;  /* 0x0000000116117824 */ /* 0x000fe200018e0609 */
[----:B0-----:R-:W-:-:S04]  /*3bd80*/  IADD3 R26, P4, R20, R6, RZ ;  /* 0x00000006141a7210 */ /* 0x001fc80007f9e0ff */
[----:B------:R-:W-:Y:S01]  /*3bd90*/  STL.64 [R1+0x10c0], R16 ;  /* 0x0010c01001007387 */ /* 0x000fe20000100a00 */
[----:B------:R-:W-:-:S05]  /*3bda0*/  IMAD.X R27, R4, 0x1, R8, P4 ;  /* 0x00000001041b7824 */ /* 0x000fca00020e0608 */
[----:B------:R0:W-:Y:S04]  /*3bdb0*/  STL.64 [R1+0x10b8], R26 ;  /* 0x0010b81a01007387 */ /* 0x0001e80000100a00 */
[----:B0-----:R-:W2:Y:S01]  /*3bdc0*/  LDL.LU.64 R26, [R1+0x2578] ;  /* 0x00257800011a7983 */ /* 0x001ea20000300a00 */
[----:B------:R-:W-:Y:S02]  /*3bdd0*/  IADD3 R22, P3, R20, R7, RZ ;  /* 0x0000000714167210 */ /* 0x000fe40007f7e0ff */
[----:B------:R-:W-:Y:S02]  /*3bde0*/  SHF.R.S32.HI R20, RZ, 0x1f, R5 ;  /* 0x0000001fff147819 */ /* 0x000fe40000011405 */
[----:B------:R-:W-:Y:S01]  /*3bdf0*/  IADD3 R16, P5, R5, R6, RZ ;  /* 0x0000000605107210 */ /* 0x000fe20007fbe0ff */
[----:B------:R-:W-:-:S04]  /*3be00*/  IMAD.X R23, R4, 0x1, R9, P3 ;  /* 0x0000000104177824 */ /* 0x000fc800018e0609 */
[C---:B------:R-:W-:Y:S01]  /*3be10*/  IMAD.X R17, R20.reuse, 0x1, R8, P5 ;  /* 0x0000000114117824 */ /* 0x040fe200028e0608 */
[----:B------:R-:W-:Y:S01]  /*3be20*/  IADD3 R4, P3, R5, R7, RZ ;  /* 0x0000000705047210 */ /* 0x000fe20007f7e0ff */
[----:B------:R-:W-:Y:S04]  /*3be30*/  STL.64 [R1+0x10b0], R22 ;  /* 0x0010b01601007387 */ /* 0x000fe80000100a00 */
[----:B------:R0:W-:Y:S01]  /*3be40*/  STL.64 [R1+0x10a8], R16 ;  /* 0x0010a81001007387 */ /* 0x0001e20000100a00 */
[----:B------:R-:W-:-:S05]  /*3be50*/  IMAD.X R5, R20, 0x1, R9, P3 ;  /* 0x0000000114057824 */ /* 0x000fca00018e0609 */
[----:B------:R1:W-:Y:S01]  /*3be60*/  STL.64 [R1+0x10a0], R4 ;  /* 0x0010a00401007387 */ /* 0x0003e20000100a00 */
[----:B0-----:R-:W-:Y:S02]  /*3be70*/  IMAD.MOV.U32 R16, RZ, RZ, R13 ;  /* 0x000000ffff107224 */ /* 0x001fe400078e000d */
[----:B------:R-:W-:Y:S02]  /*3be80*/  IMAD.MOV.U32 R13, RZ, RZ, R10 ;  /* 0x000000ffff0d7224 */ /* 0x000fe400078e000a */
[----:B------:R-:W-:Y:S02]  /*3be90*/  IMAD.MOV.U32 R23, RZ, RZ, R14 ;  /* 0x000000ffff177224 */ /* 0x000fe400078e000e */
[----:B------:R-:W-:Y:S02]  /*3bea0*/  IMAD.MOV.U32 R17, RZ, RZ, R15 ;  /* 0x000000ffff117224 */ /* 0x000fe400078e000f */
[----:B----4-:R-:W-:Y:S01]  /*3beb0*/  IMAD.MOV.U32 R20, RZ, RZ, R25 ;  /* 0x000000ffff147224 */ /* 0x010fe200078e0019 */
[----:B--2---:R-:W-:-:S02]  /*3bec0*/  SHF.R.S32.HI R10, RZ, 0x1f, R26 ;  /* 0x0000001fff0a7819 */ /* 0x004fc4000001141a */
[CC--:B------:R-:W-:Y:S02]  /*3bed0*/  IADD3 R14, P4, R26.reuse, R6.reuse, RZ ;  /* 0x000000061a0e7210 */ /* 0x0c0fe40007f9e0ff */
[----:B-1----:R-:W-:Y:S02]  /*3bee0*/  IADD3 R4, P3, R26, R7, RZ ;  /* 0x000000071a047210 */ /* 0x002fe40007f7e0ff */
[----:B------:R-:W-:Y:S01]  /*3bef0*/  SHF.R.S32.HI R22, RZ, 0x1f, R27 ;  /* 0x0000001fff167819 */ /* 0x000fe2000001141b */
[----:B------:R-:W2:Y:S01]  /*3bf00*/  LDL.LU R26, [R1+0x2570] ;  /* 0x00257000011a7983 */ /* 0x000ea20000300800 */
[----:B------:R-:W-:Y:S02]  /*3bf10*/  IMAD.MOV.U32 R5, RZ, RZ, R10 ;  /* 0x000000ffff057224 */ /* 0x000fe400078e000a */
[----:B------:R-:W-:Y:S01]  /*3bf20*/  IMAD.MOV.U32 R10, RZ, RZ, R24 ;  /* 0x000000ffff0a7224 */ /* 0x000fe200078e0018 */
[----:B------:R-:W-:Y:S01]  /*3bf30*/  IADD3 R24, P5, R27, R6, RZ ;  /* 0x000000061b187210 */ /* 0x000fe20007fbe0ff */
[----:B------:R-:W-:-:S02]  /*3bf40*/  IMAD.X R15, R5, 0x1, R8, P4 ;  /* 0x00000001050f7824 */ /* 0x000fc400020e0608 */
[----:B------:R-:W-:Y:S01]  /*3bf50*/  IMAD.X R5, R5, 0x1, R9, P3 ;  /* 0x0000000105057824 */ /* 0x000fe200018e0609 */
[----:B------:R-:W-:Y:S01]  /*3bf60*/  STL.64 [R1+0x2548], R20 ;  /* 0x0025481401007387 */ /* 0x000fe20000100a00 */
[----:B------:R-:W-:-:S03]  /*3bf70*/  IMAD.X R25, R22, 0x1, R8, P5 ;  /* 0x0000000116197824 */ /* 0x000fc600028e0608 */
[----:B------:R0:W-:Y:S04]  /*3bf80*/  STL.64 [R1+0x1098], R14 ;  /* 0x0010980e01007387 */ /* 0x0001e80000100a00 */
[----:B0-----:R-:W3:Y:S04]  /*3bf90*/  LDL.LU.64 R14, [R1+0x2568] ;  /* 0x00256800010e7983 */ /* 0x001ee80000300a00 */
[----:B------:R0:W-:Y:S04]  /*3bfa0*/  STL.64 [R1+0x1090], R4 ;  /* 0x0010900401007387 */ /* 0x0001e80000100a00 */
[----:B------:R1:W-:Y:S01]  /*3bfb0*/  STL.64 [R1+0x1088], R24 ;  /* 0x0010881801007387 */ /* 0x0003e20000100a00 */
[----:B0-----:R-:W-:-:S03]  /*3bfc0*/  IADD3 R4, P3, R27, R7, RZ ;  /* 0x000000071b047210 */ /* 0x001fc60007f7e0ff */
[----:B-1----:R-:W4:Y:S02]  /*3bfd0*/  LDL.LU.64 R24, [R1+0x2560] ;  /* 0x0025600001187983 */ /* 0x002f240000300a00 */
[----:B------:R-:W-:-:S05]  /*3bfe0*/  IMAD.X R5, R22, 0x1, R9, P3 ;  /* 0x0000000116057824 */ /* 0x000fca00018e0609 */
[----:B------:R0:W-:Y:S04]  /*3bff0*/  STL.64 [R1+0x1080], R4 ;  /* 0x0010800401007387 */ /* 0x0001e80000100a00 */
[----:B0-----:R-:W2:Y:S01]  /*3c000*/  LDL.LU.64 R4, [R1+0x2558] ;  /* 0x0025580001047983 */ /* 0x001ea20000300a00 */
[----:B------:R-:W-:Y:S01]  /*3c010*/  IMAD.MOV.U32 R22, RZ, RZ, R11 ;  /* 0x000000ffff167224 */ /* 0x000fe200078e000b */
[----:B----4-:R-:W-:Y:S02]  /*3c020*/  IADD3 R20, P4, R24, R6, RZ ;  /* 0x0000000618147210 */ /* 0x010fe40007f9e0ff */
[----:B------:R-:W-:-:S03]  /*3c030*/  SHF.R.S32.HI R27, RZ, 0x1f, R24 ;  /* 0x0000001fff1b7819 */ /* 0x000fc60000011418 */
[----:B------:R-:W-:Y:S04]  /*3c040*/  STL [R1+0x1078], R20 ;  /* 0x0010781401007387 */ /* 0x000fe80000100800 */
[----:B------:R0:W-:Y:S02]  /*3c050*/  STL.64 [R1+0x2550], R2 ;  /* 0x0025500201007387 */ /* 0x0001e40000100a00 */
[----:B0-----:R-:W-:Y:S02]  /*3c060*/  IMAD.MOV.U32 R3, RZ, RZ, R21 ;  /* 0x000000ffff037224 */ /* 0x001fe400078e0015 */
[----:B------:R-:W-:Y:S02]  /*3c070*/  IMAD.MOV.U32 R3, RZ, RZ, R16 ;  /* 0x000000ffff037224 */ /* 0x000fe400078e0010 */
[----:B------:R-:W-:Y:S01]  /*3c080*/  IMAD.MOV.U32 R2, RZ, RZ, R20 ;  /* 0x000000ffff027224 */ /* 0x000fe200078e0014 */
[----:B------:R-:W-:Y:S01]  /*3c090*/  IADD3 R20, P3, R24, R7, RZ ;  /* 0x0000000718147210 */ /* 0x000fe20007f7e0ff */
[----:B--2---:R-:W-:-:S02]  /*3c0a0*/  IMAD.MOV.U32 R11, RZ, RZ, R5 ;  /* 0x000000ffff0b7224 */ /* 0x004fc400078e0005 */
[----:B------:R-:W-:Y:S02]  /*3c0b0*/  IMAD.MOV.U32 R5, RZ, RZ, R3 ;  /* 0x000000ffff057224 */ /* 0x000fe400078e0003 */
[C---:B------:R-:W-:Y:S02]  /*3c0c0*/  IMAD.X R3, R27.reuse, 0x1, R8, P4 ;  /* 0x000000011b037824 */ /* 0x040fe400020e0608 */
[----:B------:R-:W-:-:S03]  /*3c0d0*/  IMAD.X R21, R27, 0x1, R9, P3 ;  /* 0x000000011b157824 */ /* 0x000fc600018e0609 */
[----:B------:R0:W-:Y:S04]  /*3c0e0*/  STL [R1+0x107c], R3 ;  /* 0x00107c0301007387 */ /* 0x0001e80000100800 */
[----:B0-----:R-:W2:Y:S04]  /*3c0f0*/  LDL.LU.64 R2, [R1+0x2550] ;  /* 0x0025500001027983 */ /* 0x001ea80000300a00 */
[----:B------:R0:W-:Y:S04]  /*3c100*/  STL.64 [R1+0x1070], R20 ;  /* 0x0010701401007387 */ /* 0x0001e80000100a00 */
[----:B0-----:R-:W4:Y:S01]  /*3c110*/  LDL.LU.64 R20, [R1+0x2548] ;  /* 0x0025480001147983 */ /* 0x001f220000300a00 */
[----:B------:R-:W-:-:S03]  /*3c120*/  IMAD.MOV.U32 R27, RZ, RZ, R25 ;  /* 0x000000ffff1b7224 */ /* 0x000fc600078e0019 */
[----:B------:R-:W2:Y:S01]  /*3c130*/  LDL.LU R25, [R1+0x2544] ;  /* 0x0025440001197983 */ /* 0x000ea20000300800 */
[----:B------:R-:W-:-:S03]  /*3c140*/  IMAD.MOV.U32 R16, RZ, RZ, R13 ;  /* 0x000000ffff107224 */ /* 0x000fc600078e000d */
[----:B----4-:R0:W-:Y:S04]  /*3c150*/  STL.64 [R1+0x2528], R20 ;  /* 0x0025281401007387 */ /* 0x0101e80000100a00 */
[----:B0-----:R-:W4:Y:S01]  /*3c160*/  LDL.LU R20, [R1+0x198] ;  /* 0x0001980001147983 */ /* 0x001f220000300800 */
[----:B------:R-:W-:Y:S01]  /*3c170*/  IMAD.MOV.U32 R13, RZ, RZ, R4 ;  /* 0x000000ffff0d7224 */ /* 0x000fe200078e0004 */
[----:B---3--:R-:W-:Y:S02]  /*3c180*/  SHF.R.S32.HI R24, RZ, 0x1f, R15 ;  /* 0x0000001fff187819 */ /* 0x008fe4000001140f */
[----:B------:R-:W-:Y:S01]  /*3c190*/  IADD3 R4, P5, R15, R6, RZ ;  /* 0x000000060f047210 */ /* 0x000fe20007fbe0ff */
[----:B----4-:R-:W-:Y:S04]  /*3c1a0*/  STL.64 [R1+0x2530], R20 ;  /* 0x0025301401007387 */ /* 0x010fe80000100a00 */
[----:B------:R0:W-:Y:S04]  /*3c1b0*/  STL [R1+0x18a8], R26 ;  /* 0x0018a81a01007387 */ /* 0x0001e80000100800 */
[----:B0-----:R-:W3:Y:S01]  /*3c1c0*/  LDL.LU R26, [R1+0x214] ;  /* 0x00021400011a7983 */ /* 0x001ee20000300800 */
[----:B------:R-:W-:-:S02]  /*3c1d0*/  IMAD.MOV.U32 R21, RZ, RZ, R5 ;  /* 0x000000ffff157224 */ /* 0x000fc400078e0005 */
[----:B------:R-:W-:Y:S01]  /*3c1e0*/  IMAD.X R5, R24, 0x1, R8, P5 ;  /* 0x0000000118057824 */ /* 0x000fe200028e0608 */
[----:B------:R-:W-:Y:S01]  /*3c1f0*/  IADD3 R20, P3, R15, R7, RZ ;  /* 0x000000070f147210 */ /* 0x000fe20007f7e0ff */
[----:B--2---:R-:W-:Y:S02]  /*3c200*/  IMAD.MOV.U32 R15, RZ, RZ, R25 ;  /* 0x000000ffff0f7224 */ /* 0x004fe400078e0019 */
[----:B------:R-:W2:Y:S04]  /*3c210*/  LDL.LU R25, [R1+0x2540] ;  /* 0x0025400001197983 */ /* 0x000ea80000300800 */
[----:B------:R0:W-:Y:S04]  /*3c220*/  STL.64 [R1+0x1068], R4 ;  /* 0x0010680401007387 */ /* 0x0001e80000100a00 */
[----:B0-----:R-:W4:Y:S04]  /*3c230*/  LDL.LU.64 R4, [R1+0x2538] ;  /* 0x0025380001047983 */ /* 0x001f280000300a00 */
[----:B------:R-:W-:Y:S04]  /*3c240*/  STL.64 [R1+0x2520], R18 ;  /* 0x0025201201007387 */ /* 0x000fe80000100a00 */
[----:B------:R0:W-:Y:S02]  /*3c250*/  STL.64 [R1+0x2518], R22 ;  /* 0x0025181601007387 */ /* 0x0001e40000100a00 */
[----:B0-----:R-:W-:-:S02]  /*3c260*/  IMAD.MOV.U32 R23, RZ, RZ, R21 ;  /* 0x000000ffff177224 */ /* 0x001fc400078e0015 */
[----:B------:R-:W-:-:S05]  /*3c270*/  IMAD.X R21, R24, 0x1, R9, P3 ;  /* 0x0000000118157824 */ /* 0x000fca00018e0609 */
[----:B------:R0:W-:Y:S04]  /*3c280*/  STL.64 [R1+0x1060], R20 ;  /* 0x0010601401007387 */ /* 0x0001e80000100a00 */
[----:B0-----:R-:W3:Y:S01]  /*3c290*/  LDL.LU.64 R20, [R1+0x2530] ;  /* 0x0025300001147983 */ /* 0x001ee20000300a00 */
[----:B------:R-:W-:-:S04]  /*3c2a0*/  IMAD.MOV.U32 R18, RZ, RZ, R15 ;  /* 0x000000ffff127224 */ /* 0x000fc800078e000f */
[----:B------:R-:W-:Y:S01]  /*3c2b0*/  IMAD.MOV.U32 R24, RZ, RZ, R18 ;  /* 0x000000ffff187224 */ /* 0x000fe200078e0012 */
[----:B--2---:R3:W-:Y:S01]  /*3c2c0*/  STL [R1+0x18ac], R25 ;  /* 0x0018ac1901007387 */ /* 0x0047e20000100800 */
[-C--:B----4-:R-:W-:Y:S02]  /*3c2d0*/  IADD3 R18, P5, R5, R6.reuse, RZ ;  /* 0x0000000605127210 */ /* 0x090fe40007fbe0ff */
[C---:B------:R-:W-:Y:S01]  /*3c2e0*/  IADD3 R22, P4, R4.reuse, R6, RZ ;  /* 0x0000000604167210 */ /* 0x040fe20007f9e0ff */
[----:B---3--:R-:W-:Y:S01]  /*3c2f0*/  IMAD.MOV.U32 R25, RZ, RZ, R20 ;  /* 0x000000ffff197224 */ /* 0x008fe200078e0014 */
[----:B------:R-:W-:-:S05]  /*3c300*/  IADD3 R20, P3, R4, R7, RZ ;  /* 0x0000000704147210 */ /* 0x000fca0007f7e0ff */
[----:B------:R0:W-:Y:S04]  /*3c310*/  STL [R1+0x1050], R20 ;  /* 0x0010501401007387 */ /* 0x0001e80000100800 */
[----:B0-----:R-:W2:Y:S04]  /*3c320*/  LDL.LU.64 R20, [R1+0x2528] ;  /* 0x0025280001147983 */ /* 0x001ea80000300a00 */
[----:B------:R0:W-:Y:S04]  /*3c330*/  STL [R1+0x1048], R18 ;  /* 0x0010481201007387 */ /* 0x0001e80000100800 */
[----:B0-----:R-:W3:Y:S04]  /*3c340*/  LDL.LU.64 R18, [R1+0x2520] ;  /* 0x0025200001127983 */ /* 0x001ee80000300a00 */
[----:B------:R0:W-:Y:S04]  /*3c350*/  STL.64 [R1+0x2510], R6 ;  /* 0x0025100601007387 */ /* 0x0001e80000100a00 */
[----:B0-----:R0:W4:Y:S01]  /*3c360*/  LDL.64 R6, [R1+0x1050] ;  /* 0x0010500001067983 */ /* 0x0011220000100a00 */
[----:B------:R-:W-:Y:S01]  /*3c370*/  SHF.R.S32.HI R15, RZ, 0x1f, R4 ;  /* 0x0000001fff0f7819 */ /* 0x000fe20000011404 */
[----:B----4-:R-:W-:-:S02]  /*3c380*/  IMAD.MOV.U32 R7, RZ, RZ, R25 ;  /* 0x000000ffff077224 */ /* 0x010fc400078e0019 */
[----:B------:R-:W-:Y:S02]  /*3c390*/  IMAD.MOV.U32 R25, RZ, RZ, R23 ;  /* 0x000000ffff197224 */ /* 0x000fe400078e0017 */
[----:B------:R-:W-:-:S05]  /*3c3a0*/  IMAD.X R23, R15, 0x1, R8, P4 ;  /* 0x000000010f177824 */ /* 0x000fca00020e0608 */
[----:B------:R1:W-:Y:S04]  /*3c3b0*/  STL.64 [R1+0x1058], R22 ;  /* 0x0010581601007387 */ /* 0x0003e80000100a00 */
[----:B-1----:R-:W4:Y:S04]  /*3c3c0*/  LDL.LU.64 R22, [R1+0x2518] ;  /* 0x0025180001167983 */ /* 0x002f280000300a00 */
[----:B----4-:R1:W-:Y:S04]  /*3c3d0*/  STL.64 [R1+0x24f0], R22 ;  /* 0x0024f01601007387 */ /* 0x0103e80000100a00 */
[----:B-1----:R-:W4:Y:S04]  /*3c3e0*/  LDL.LU R22, [R1+0x44] ;  /* 0x0000440001167983 */ /* 0x002f280000300800 */
[----:B----4-:R1:W-:Y:S04]  /*3c3f0*/  STL.64 [R1+0x2508], R22 ;  /* 0x0025081601007387 */ /* 0x0103e80000100a00 */
[----:B-1----:R0:W4:Y:S01]  /*3c400*/  LDL.64 R22, [R1+0x1048] ;  /* 0x0010480001167983 */ /* 0x0021220000100a00 */
[----:B------:R-:W-:-:S03]  /*3c410*/  SHF.R.S32.HI R4, RZ, 0x1f, R5 ;  /* 0x0000001fff047819 */ /* 0x000fc60000011405 */
[----:B----4-:R-:W4:Y:S04]  /*3c420*/  LDL.LU R23, [R1+0x1a0] ;  /* 0x0001a00001177983 */ /* 0x010f280000300800 */
[----:B------:R1:W-:Y:S04]  /*3c430*/  STL.64 [R1+0x24f8], R10 ;  /* 0x0024f80a01007387 */ /* 0x0003e80000100a00 */
[----:B--2---:R-:W-:Y:S01]  /*3c440*/  STL.64 [R1+0x2500], R20 ;  /* 0x0025001401007387 */ /* 0x004fe20000100a00 */
[----:B-1----:R-:W-:Y:S02]  /*3c450*/  IMAD.MOV.U32 R11, RZ, RZ, R7 ;  /* 0x000000ffff0b7224 */ /* 0x002fe400078e0007 */
[----:B------:R-:W-:-:S05]  /*3c460*/  IMAD.X R7, R15, 0x1, R9, P3 ;  /* 0x000000010f077824 */ /* 0x000fca00018e0609 */
[----:B------:R1:W-:Y:S04]  /*3c470*/  STL [R1+0x1054], R7 ;  /* 0x0010540701007387 */ /* 0x0003e80000100800 */
[----:B-1----:R-:W2:Y:S04]  /*3c480*/  LDL.LU.64 R6, [R1+0x2510] ;  /* 0x0025100001067983 */ /* 0x002ea80000300a00 */
[----:B------:R4:W-:Y:S02]  /*3c490*/  STL [R1+0x18b0], R14 ;  /* 0x0018b00e01007387 */ /* 0x0009e40000100800 */
[----:B----4-:R-:W-:-:S02]  /*3c4a0*/  IMAD.MOV.U32 R14, RZ, RZ, R23 ;  /* 0x000000ffff0e7224 */ /* 0x010fc400078e0017 */
[----:B------:R-:W-:-:S05]  /*3c4b0*/  IMAD.X R23, R4, 0x1, R8, P5 ;  /* 0x0000000104177824 */ /* 0x000fca00028e0608 */
[----:B------:R1:W-:Y:S04]  /*3c4c0*/  STL [R1+0x104c], R23 ;  /* 0x00104c1701007387 */ /* 0x0003e80000100800 */
[----:B-1----:R-:W2:Y:S01]  /*3c4d0*/  LDL.LU.64 R22, [R1+0x2508] ;  /* 0x0025080001167983 */ /* 0x002ea20000300a00 */
[----:B------:R-:W-:Y:S01]  /*3c4e0*/  IMAD.MOV.U32 R15, RZ, RZ, R11 ;  /* 0x000000ffff0f7224 */ /* 0x000fe200078e000b */
[----:B--2---:R-:W-:-:S05]  /*3c4f0*/  IADD3 R20, P4, R22, R6, RZ ;  /* 0x0000000616147210 */ /* 0x004fca0007f9e0ff */
[----:B------:R1:W-:Y:S04]  /*3c500*/  STL [R1+0x1038], R20 ;  /* 0x0010381401007387 */ /* 0x0003e80000100800 */
[----:B-1----:R-:W2:Y:S01]  /*3c510*/  LDL.LU.64 R20, [R1+0x2500] ;  /* 0x0025000001147983 */ /* 0x002ea20000300a00 */
[----:B------:R-:W-:Y:S02]  /*3c520*/  IADD3 R10, P3, R5, R7, RZ ;  /* 0x00000007050a7210 */ /* 0x000fe40007f7e0ff */
[----:B------:R-:W-:-:S03]  /*3c530*/  SHF.R.S32.HI R5, RZ, 0x1f, R22 ;  /* 0x0000001fff057819 */ /* 0x000fc60000011416 */
[----:B------:R-:W-:Y:S01]  /*3c540*/  IMAD.X R11, R4, 0x1, R9, P3 ;  /* 0x00000001040b7824 */ /* 0x000fe200018e0609 */
[----:B------:R-:W-:-:S04]  /*3c550*/  IADD3 R22, P3, R22, R7, RZ ;  /* 0x0000000716167210 */ /* 0x000fc80007f7e0ff */
[----:B------:R1:W-:Y:S04]  /*3c560*/  STL.64 [R1+0x1040], R10 ;  /* 0x0010400a01007387 */ /* 0x0003e80000100a00 */
[----:B-1----:R-:W4:Y:S04]  /*3c570*/  LDL.LU.64 R10, [R1+0x24f8] ;  /* 0x0024f800010a7983 */ /* 0x002f280000300a00 */
[----:B------:R1:W-:Y:S04]  /*3c580*/  STL [R1+0x1030], R22 ;  /* 0x0010301601007387 */ /* 0x0003e80000100800 */
[----:B-1----:R-:W4:Y:S04]  /*3c590*/  LDL.LU.64 R22, [R1+0x24f0] ;  /* 0x0024f00001167983 */ /* 0x002f280000300a00 */
[----:B--2---:R1:W-:Y:S04]  /*3c5a0*/  STL.64 [R1+0x24e8], R20 ;  /* 0x0024e81401007387 */ /* 0x0043e80000100a00 */
[----:B-1----:R0:W2:Y:S04]  /*3c5b0*/  LDL.64 R20, [R1+0x1038] ;  /* 0x0010380001147983 */ /* 0x0020a80000100a00 */
[----:B------:R1:W-:Y:S04]  /*3c5c0*/  STL.64 [R1+0x24c0], R24 ;  /* 0x0024c01801007387 */ /* 0x0003e80000100a00 */
[----:B-1----:R-:W3:Y:S04]  /*3c5d0*/  LDL.LU R24, [R1+0x50] ;  /* 0x0000500001187983 */ /* 0x002ee80000300800 */
[----:B---3--:R-:W-:Y:S04]  /*3c5e0*/  STL.64 [R1+0x24d8], R24 ;  /* 0x0024d81801007387 */ /* 0x008fe80000100a00 */
[----:B------:R1:W-:Y:S04]  /*3c5f0*/  STL.64 [R1+0x24c8], R18 ;  /* 0x0024c81201007387 */ /* 0x0003e80000100a00 */
[----:B-1----:R-:W3:Y:S04]  /*3c600*/  LDL.LU R19, [R1+0x48] ;  /* 0x0000480001137983 */ /* 0x002ee80000300800 */
[----:B------:R-:W-:Y:S04]  /*3c610*/  STL.64 [R1+0x24d0], R16 ;  /* 0x0024d01001007387 */ /* 0x000fe80000100a00 */
[----:B------:R1:W-:Y:S04]  /*3c620*/  STL [R1+0x24e0], R17 ;  /* 0x0024e01101007387 */ /* 0x0003e80000100800 */
[----:B-1----:R0:W4:Y:S01]  /*3c630*/  LDL.64 R16, [R1+0x1030] ;  /* 0x0010300001107983 */ /* 0x0021220000100a00 */
[----:B--2---:R-:W-:-:S05]  /*3c640*/  IMAD.X R21, R5, 0x1, R8, P4 ;  /* 0x0000000105157824 */ /* 0x004fca00020e0608 */
[----:B------:R1:W-:Y:S04]  /*3c650*/  STL [R1+0x103c], R21 ;  /* 0x00103c1501007387 */ /* 0x0003e80000100800 */
[----:B-1----:R-:W2:Y:S01]  /*3c660*/  LDL.LU.64 R20, [R1+0x24e8] ;  /* 0x0024e80001147983 */ /* 0x002ea20000300a00 */
[----:B---3--:R-:W-:Y:S02]  /*3c670*/  SHF.R.S32.HI R4, RZ, 0x1f, R19 ;  /* 0x0000001fff047819 */ /* 0x008fe40000011413 */
[----:B------:R-:W-:-:S05]  /*3c680*/  IADD3 R24, P5, R19, R6, RZ ;  /* 0x0000000613187210 */ /* 0x000fca0007fbe0ff */
[----:B------:R-:W-:Y:S02]  /*3c690*/  IMAD.X R25, R4, 0x1, R8, P5 ;  /* 0x0000000104197824 */ /* 0x000fe400028e0608 */
[----:B----4-:R-:W-:-:S05]  /*3c6a0*/  IMAD.X R17, R5, 0x1, R9, P3 ;  /* 0x0000000105117824 */ /* 0x010fca00018e0609 */
[----:B------:R1:W-:Y:S04]  /*3c6b0*/  STL [R1+0x1034], R17 ;  /* 0x0010341101007387 */ /* 0x0003e80000100800 */
[----:B-1----:R0:W3:Y:S04]  /*3c6c0*/  LDL.LU R17, [R1+0x24e0] ;  /* 0x0024e00001117983 */ /* 0x0020e80000300800 */
[----:B------:R1:W-:Y:S04]  /*3c6d0*/  STL.64 [R1+0x1028], R24 ;  /* 0x0010281801007387 */ /* 0x0003e80000100a00 */
[----:B-1----:R-:W4:Y:S01]  /*3c6e0*/  LDL.LU.64 R24, [R1+0x24d8] ;  /* 0x0024d80001187983 */ /* 0x002f220000300a00 */
[----:B------:R-:W-:-:S05]  /*3c6f0*/  IADD3 R18, P3, R19, R7, RZ ;  /* 0x0000000713127210 */ /* 0x000fca0007f7e0ff */
[----:B------:R-:W-:Y:S01]  /*3c700*/  IMAD.X R19, R4, 0x1, R9, P3 ;  /* 0x0000000104137824 */ /* 0x000fe200018e0609 */
[C---:B----4-:R-:W-:Y:S02]  /*3c710*/  IADD3 R16, P4, R24.reuse, R6, RZ ;  /* 0x0000000618107210 */ /* 0x050fe40007f9e0ff */
[----:B------:R-:W-:Y:S02]  /*3c720*/  SHF.R.S32.HI R5, RZ, 0x1f, R24 ;  /* 0x0000001fff057819 */ /* 0x000fe40000011418 */
[----:B------:R-:W-:Y:S01]  /*3c730*/  IADD3 R24, P3, R24, R7, RZ ;  /* 0x0000000718187210 */ /* 0x000fe20007f7e0ff */
[----:B------:R3:W-:Y:S04]  /*3c740*/  STL [R1+0x1018], R16 ;  /* 0x0010181001007387 */ /* 0x0007e80000100800 */
[----:B---3--:R-:W3:Y:S04]  /*3c750*/  LDL.LU.64 R16, [R1+0x24d0] ;  /* 0x0024d00001107983 */ /* 0x008ee80000300a00 */
[----:B------:R1:W-:Y:S04]  /*3c760*/  STL.64 [R1+0x1020], R18 ;  /* 0x0010201201007387 */ /* 0x0003e80000100a00 */
[----:B-1----:R-:W4:Y:S04]  /*3c770*/  LDL.LU.64 R18, [R1+0x24c8] ;  /* 0x0024c80001127983 */ /* 0x002f280000300a00 */
[----:B------:R1:W-:Y:S04]  /*3c780*/  STL [R1+0x1010], R24 ;  /* 0x0010101801007387 */ /* 0x0003e80000100800 */
[----:B-1----:R-:W3:Y:S04]  /*3c790*/  LDL.LU.64 R24, [R1+0x24c0] ;  /* 0x0024c00001187983 */ /* 0x002ee80000300a00 */
[----:B------:R-:W-:Y:S04]  /*3c7a0*/  STL.64 [R1+0x24a8], R22 ;  /* 0x0024a81601007387 */ /* 0x000fe80000100a00 */
[----:B------:R1:W-:Y:S04]  /*3c7b0*/  STL.64 [R1+0x24b0], R26 ;  /* 0x0024b01a01007387 */ /* 0x0003e80000100a00 */
[----:B-1----:R-:W2:Y:S04]  /*3c7c0*/  LDL.64 R26, [R1+0x1010] ;  /* 0x00101000011a7983 */ /* 0x002ea80000100a00 */
[----:B--2---:R1:W-:Y:S04]  /*3c7d0*/  STL [R1+0x24b8], R26 ;  /* 0x0024b81a01007387 */ /* 0x0043e80000100800 */
[----:B-1----:R0:W2:Y:S04]  /*3c7e0*/  LDL.64 R26, [R1+0x1018] ;  /* 0x00101800011a7983 */ /* 0x0020a80000100a00 */
[----:B------:R1:W-:Y:S04]  /*3c7f0*/  STL.64 [R1+0x2498], R20 ;  /* 0x0024981401007387 */ /* 0x0003e80000100a00 */
[----:B-1----:R-:W2:Y:S04]  /*3c800*/  LDL.LU R21, [R1+0x54] ;  /* 0x0000540001157983 */ /* 0x002ea80000300800 */
[----:B----4-:R1:W-:Y:S04]  /*3c810*/  STL.64 [R1+0x2490], R18 ;  /* 0x0024901201007387 */ /* 0x0103e80000100a00 */
[----:B-1----:R-:W4:Y:S04]  /*3c820*/  LDL.LU R18, [R1+0x58] ;  /* 0x0000580001127983 */ /* 0x002f280000300800 */
[----:B---3--:R-:W-:Y:S01]  /*3c830*/  STL.64 [R1+0x24a0], R24 ;  /* 0x0024a01801007387 */ /* 0x008fe20000100a00 */
[----:B--2---:R-:W-:-:S05]  /*3c840*/  IMAD.X R27, R5, 0x1, R8, P4 ;  /* 0x00000001051b7824 */ /* 0x004fca00020e0608 */
[----:B------:R1:W-:Y:S04]  /*3c850*/  STL [R1+0x101c], R27 ;  /* 0x00101c1b01007387 */ /* 0x0003e80000100800 */
[----:B------:R0:W2:Y:S01]  /*3c860*/  LDL.LU R26, [R1+0x24b8] ;  /* 0x0024b800011a7983 */ /* 0x0000a20000300800 */
[----:B------:R-:W-:Y:S02]  /*3c870*/  SHF.R.S32.HI R4, RZ, 0x1f, R21 ;  /* 0x0000001fff047819 */ /* 0x000fe40000011415 */
[----:B------:R-:W-:Y:S01]  /*3c880*/  IADD3 R22, P5, R21, R6, RZ ;  /* 0x0000000615167210 */ /* 0x000fe20007fbe0ff */
[----:B-1----:R-:W-:Y:S01]  /*3c890*/  IMAD.X R27, R5, 0x1, R9, P3 ;  /* 0x00000001051b7824 */ /* 0x002fe200018e0609 */
[----:B------:R-:W-:-:S03]  /*3c8a0*/  IADD3 R20, P3, R21, R7, RZ ;  /* 0x0000000715147210 */ /* 0x000fc60007f7e0ff */
[C---:B------:R-:W-:Y:S01]  /*3c8b0*/  IMAD.X R23, R4.reuse, 0x1, R8, P5 ;  /* 0x0000000104177824 */ /* 0x040fe200028e0608 */
[----:B------:R2:W-:Y:S01]  /*3c8c0*/  STL [R1+0x1014], R27 ;  /* 0x0010141b01007387 */ /* 0x0005e20000100800 */
[----:B------:R-:W-:Y:S01]  /*3c8d0*/  IMAD.X R21, R4, 0x1, R9, P3 ;  /* 0x0000000104157824 */ /* 0x000fe200018e0609 */
[C---:B----4-:R-:W-:Y:S02]  /*3c8e0*/  IADD3 R24, P4, R18.reuse, R6, RZ ;  /* 0x0000000612187210 */ /* 0x050fe40007f9e0ff */
[----:B------:R-:W-:Y:S02]  /*3c8f0*/  SHF.R.S32.HI R5, RZ, 0x1f, R18 ;  /* 0x0000001fff057819 */ /* 0x000fe40000011412 */
[----:B------:R-:W-:Y:S01]  /*3c900*/  IADD3 R18, P3, R18, R7, RZ ;  /* 0x0000000712127210 */ /* 0x000fe20007f7e0ff */
[----:B--2---:R-:W2:Y:S04]  /*3c910*/  LDL.LU.64 R26, [R1+0x24b0] ;  /* 0x0024b000011a7983 */ /* 0x004ea80000300a00 */
[----:B------:R1:W-:Y:S04]  /*3c920*/  STL.64 [R1+0x1008], R22 ;  /* 0x0010081601007387 */ /* 0x0003e80000100a00 */
[----:B-1----:R-:W3:Y:S04]  /*3c930*/  LDL.LU.64 R22, [R1+0x24a8] ;  /* 0x0024a80001167983 */ /* 0x002ee80000300a00 */
[----:B------:R1:W-:Y:S04]  /*3c940*/  STL [R1+0xff8], R24 ;  /* 0x000ff81801007387 */ /* 0x0003e80000100800 */
[----:B-1----:R-:W4:Y:S04]  /*3c950*/  LDL.LU.64 R24, [R1+0x24a0] ;  /* 0x0024a00001187983 */ /* 0x002f280000300a00 */
[----:B------:R1:W-:Y:S04]  /*3c960*/  STL.64 [R1+0x1000], R20 ;  /* 0x0010001401007387 */ /* 0x0003e80000100a00 */
[----:B-1----:R-:W2:Y:S04]  /*3c970*/  LDL.LU.64 R20, [R1+0x2498] ;  /* 0x0024980001147983 */ /* 0x002ea80000300a00 */
[----:B------:R1:W-:Y:S04]  /*3c980*/  STL [R1+0xff0], R18 ;  /* 0x000ff01201007387 */ /* 0x0003e80000100800 */
[----:B-1----:R-:W3:Y:S04]  /*3c990*/  LDL.LU.64 R18, [R1+0x2490] ;  /* 0x0024900001127983 */ /* 0x002ee80000300a00 */
[----:B---3--:R1:W-:Y:S04]  /*3c9a0*/  STL.64 [R1+0x2480], R18 ;  /* 0x0024801201007387 */ /* 0x0083e80000100a00 */
[----:B-1----:R-:W3:Y:S04]  /*3c9b0*/  LDL.64 R18, [R1+0xff0] ;  /* 0x000ff00001127983 */ /* 0x002ee80000100a00 */
[----:B---3--:R1:W-:Y:S04]  /*3c9c0*/  STL [R1+0x2488], R18 ;  /* 0x0024881201007387 */ /* 0x0083e80000100800 */
[----:B-1----:R0:W3:Y:S04]  /*3c9d0*/  LDL.64 R18, [R1+0xff8] ;  /* 0x000ff80001127983 */ /* 0x0020e80000100a00 */
[----:B------:R-:W-:Y:S04]  /*3c9e0*/  STL.64 [R1+0x2478], R22 ;  /* 0x0024781601007387 */ /* 0x000fe80000100a00 */
[----:B----4-:R1:W-:Y:S04]  /*3c9f0*/  STL.64 [R1+0x2460], R24 ;  /* 0x0024601801007387 */ /* 0x0103e80000100a00 */
[----:B-1----:R-:W4:Y:S04]  /*3ca00*/  LDL.LU R24, [R1+0x60] ;  /* 0x0000600001187983 */ /* 0x002f280000300800 */
[----:B--2---:R1:W-:Y:S04]  /*3ca10*/  STL.64 [R1+0x2468], R20 ;  /* 0x0024681401007387 */ /* 0x0043e80000100a00 */
[----:B-1----:R-:W2:Y:S04]  /*3ca20*/  LDL.LU R21, [R1+0x5c] ;  /* 0x00005c0001157983 */ /* 0x002ea80000300800 */
[----:B------:R-:W-:Y:S01]  /*3ca30*/  STL.64 [R1+0x2470], R28 ;  /* 0x0024701c01007387 */ /* 0x000fe20000100a00 */
[----:B---3--:R-:W-:-:S05]  /*3ca40*/  IMAD.X R19, R5, 0x1, R8, P4 ;  /* 0x0000000105137824 */ /* 0x008fca00020e0608 */
[----:B------:R1:W-:Y:S04]  /*3ca50*/  STL [R1+0xffc], R19 ;  /* 0x000ffc1301007387 */ /* 0x0003e80000100800 */
[----:B------:R0:W3:Y:S01]  /*3ca60*/  LDL.LU R18, [R1+0x2488] ;  /* 0x0024880001127983 */ /* 0x0000e20000300800 */
[----:B-1----:R-:W-:Y:S01]  /*3ca70*/  IMAD.X R19, R5, 0x1, R9, P3 ;  /* 0x0000000105137824 */ /* 0x002fe200018e0609 */
[----:B----4-:R-:W-:Y:S02]  /*3ca80*/  IADD3 R28, P4, R24, R6, RZ ;  /* 0x00000006181c7210 */ /* 0x010fe40007f9e0ff */
[----:B------:R-:W-:Y:S02]  /*3ca90*/  SHF.R.S32.HI R5, RZ, 0x1f, R24 ;  /* 0x0000001fff057819 */ /* 0x000fe40000011418 */
[----:B--2---:R-:W-:-:S02]  /*3caa0*/  SHF.R.S32.HI R4, RZ, 0x1f, R21 ;  /* 0x0000001fff047819 */ /* 0x004fc40000011415 */
[C---:B------:R-:W-:Y:S02]  /*3cab0*/  IADD3 R22, P5, R21.reuse, R6, RZ ;  /* 0x0000000615167210 */ /* 0x040fe40007fbe0ff */
[-C--:B------:R-:W-:Y:S01]  /*3cac0*/  IADD3 R20, P3, R21, R7.reuse, RZ ;  /* 0x0000000715147210 */ /* 0x080fe20007f7e0ff */
[----:B------:R3:W-:Y:S02]  /*3cad0*/  STL [R1+0xff4], R19 ;  /* 0x000ff41301007387 */ /* 0x0007e40000100800 */
[C---:B------:R-:W-:Y:S02]  /*3cae0*/  IMAD.X R23, R4.reuse, 0x1, R8, P5 ;  /* 0x0000000104177824 */ /* 0x040fe400028e0608 */
[----:B------:R-:W-:Y:S01]  /*3caf0*/  IMAD.X R21, R4, 0x1, R9, P3 ;  /* 0x0000000104157824 */ /* 0x000fe200018e0609 */
[----:B------:R-:W-:Y:S01]  /*3cb00*/  IADD3 R24, P3, R24, R7, RZ ;  /* 0x0000000718187210 */ /* 0x000fe20007f7e0ff */
[----:B---3--:R-:W2:Y:S04]  /*3cb10*/  LDL.LU.64 R18, [R1+0x2480] ;  /* 0x0024800001127983 */ /* 0x008ea80000300a00 */
[----:B------:R1:W-:Y:S04]  /*3cb20*/  STL.64 [R1+0xfe8], R22 ;  /* 0x000fe81601007387 */ /* 0x0003e80000100a00 */
[----:B-1----:R-:W3:Y:S04]  /*3cb30*/  LDL.LU.64 R22, [R1+0x2478] ;  /* 0x0024780001167983 */ /* 0x002ee80000300a00 */
[----:B------:R1:W-:Y:S04]  /*3cb40*/  STL [R1+0xfd8], R28 ;  /* 0x000fd81c01007387 */ /* 0x0003e80000100800 */
[----:B-1----:R-:W4:Y:S04]  /*3cb50*/  LDL.LU.64 R28, [R1+0x2470] ;  /* 0x00247000011c7983 */ /* 0x002f280000300a00 */
[----:B------:R1:W-:Y:S04]  /*3cb60*/  STL.64 [R1+0xfe0], R20 ;  /* 0x000fe01401007387 */ /* 0x0003e80000100a00 */
[----:B-1----:R-:W4:Y:S04]  /*3cb70*/  LDL.LU.64 R20, [R1+0x2468] ;  /* 0x0024680001147983 */ /* 0x002f280000300a00 */
[----:B------:R1:W-:Y:S04]  /*3cb80*/  STL [R1+0xfd0], R24 ;  /* 0x000fd01801007387 */ /* 0x0003e80000100800 */
[----:B-1----:R-:W2:Y:S04]  /*3cb90*/  LDL.LU.64 R24, [R1+0x2460] ;  /* 0x0024600001187983 */ /* 0x002ea80000300a00 */
[----:B--2---:R1:W-:Y:S04]  /*3cba0*/  STL.64 [R1+0x2458], R24 ;  /* 0x0024581801007387 */ /* 0x0043e80000100a00 */
[----:B-1----:R0:W2:Y:S04]  /*3cbb0*/  LDL.64 R24, [R1+0xfd8] ;  /* 0x000fd80001187983 */ /* 0x0020a80000100a00 */
[----:B------:R1:W-:Y:S04]  /*3cbc0*/  STL.64 [R1+0x2438], R18 ;  /* 0x0024381201007387 */ /* 0x0003e80000100a00 */
[----:B-1----:R-:W4:Y:S04]  /*3cbd0*/  LDL.LU R19, [R1+0x64] ;  /* 0x0000640001137983 */ /* 0x002f280000300800 */
[----:B------:R1:W-:Y:S04]  /*3cbe0*/  STL.64 [R1+0x2430], R26 ;  /* 0x0024301a01007387 */ /* 0x0003e80000100a00 */
[----:B-1----:R-:W3:Y:S04]  /*3cbf0*/  LDL.LU R26, [R1+0x68] ;  /* 0x00006800011a7983 */ /* 0x002ee80000300800 */
[----:B---3--:R-:W-:Y:S04]  /*3cc00*/  STL.64 [R1+0x2448], R26 ;  /* 0x0024481a01007387 */ /* 0x008fe80000100a00 */
[----:B------:R-:W-:Y:S04]  /*3cc10*/  STL.64 [R1+0x2440], R22 ;  /* 0x0024401601007387 */ /* 0x000fe80000100a00 */
[----:B------:R1:W-:Y:S04]  /*3cc20*/  STL [R1+0x2450], R23 ;  /* 0x0024501701007387 */ /* 0x0003e80000100800 */
[----:B-1----:R0:W3:Y:S01]  /*3cc30*/  LDL.64 R22, [R1+0xfd0] ;  /* 0x000fd00001167983 */ /* 0x0020e20000100a00 */
[----:B----4-:R-:W-:-:S02]  /*3cc40*/  SHF.R.S32.HI R4, RZ, 0x1f, R19 ;  /* 0x0000001fff047819 */ /* 0x010fc40000011413 */
[----:B------:R-:W-:Y:S01]  /*3cc50*/  IADD3 R26, P5, R19, R6, RZ ;  /* 0x00000006131a7210 */ /* 0x000fe20007fbe0ff */
[----:B--2---:R-:W-:-:S04]  /*3cc60*/  IMAD.X R25, R5, 0x1, R8, P4 ;  /* 0x0000000105197824 */ /* 0x004fc800020e0608 */
[----:B------:R-:W-:Y:S01]  /*3cc70*/  IMAD.X R27, R4, 0x1, R8, P5 ;  /* 0x00000001041b7824 */ /* 0x000fe200028e0608 */
[----:B------:R1:W-:Y:S04]  /*3cc80*/  STL [R1+0xfdc], R25 ;  /* 0x000fdc1901007387 */ /* 0x0003e80000100800 */
[----:B-1----:R-:W2:Y:S01]  /*3cc90*/  LDL.LU.64 R24, [R1+0x2458] ;  /* 0x0024580001187983 */ /* 0x002ea20000300a00 */
[----:B---3--:R-:W-:-:S05]  /*3cca0*/  IMAD.X R23, R5, 0x1, R9, P3 ;  /* 0x0000000105177824 */ /* 0x008fca00018e0609 */
        /* <DEDUP_REMOVED lines=16> */
[----:B--2---:R1:W-:Y:S04]  /*3cdb0*/  STL.64 [R1+0x2408], R24 ;  /* 0x0024081801007387 */ /* 0x0043e80000100a00 */
[----:B-1----:R-:W2:Y:S04]  /*3cdc0*/  LDL.LU R25, [R1+0x6c] ;  /* 0x00006c0001197983 */ /* 0x002ea80000300800 */
[----:B------:R1:W-:Y:S04]  /*3cdd0*/  STL.64 [R1+0x2420], R2 ;  /* 0x0024200201007387 */ /* 0x0003e80000100a00 */
[----:B-1----:R-:W4:Y:S04]  /*3cde0*/  LDL.64 R2, [R1+0xfb0] ;  /* 0x000fb00001027983 */ /* 0x002f280000100a00 */
[----:B----4-:R1:W-:Y:S04]  /*3cdf0*/  STL [R1+0x2428], R2 ;  /* 0x0024280201007387 */ /* 0x0103e80000100800 */
[----:B-1----:R0:W4:Y:S04]  /*3ce00*/  LDL.64 R2, [R1+0xfb8] ;  /* 0x000fb80001027983 */ /* 0x0021280000100a00 */
[----:B------:R1:W-:Y:S04]  /*3ce10*/  STL.64 [R1+0x2400], R18 ;  /* 0x0024001201007387 */ /* 0x0003e80000100a00 */
[----:B-1----:R-:W2:Y:S04]  /*3ce20*/  LDL.LU R18, [R1+0x70] ;  /* 0x0000700001127983 */ /* 0x002ea80000300800 */
[----:B---3--:R-:W-:Y:S01]  /*3ce30*/  STL.64 [R1+0x2410], R22 ;  /* 0x0024101601007387 */ /* 0x008fe20000100a00 */
[----:B----4-:R-:W-:-:S05]  /*3ce40*/  IMAD.X R3, R5, 0x1, R8, P4 ;  /* 0x0000000105037824 */ /* 0x010fca00020e0608 */
[----:B------:R1:W-:Y:S04]  /*3ce50*/  STL [R1+0xfbc], R3 ;  /* 0x000fbc0301007387 */ /* 0x0003e80000100800 */
[----:B------:R0:W3:Y:S01]  /*3ce60*/  LDL.LU R2, [R1+0x2428] ;  /* 0x0024280001027983 */ /* 0x0000e20000300800 */
[----:B--2---:R-:W-:Y:S02]  /*3ce70*/  SHF.R.S32.HI R4, RZ, 0x1f, R25 ;  /* 0x0000001fff047819 */ /* 0x004fe40000011419 */
[----:B------:R-:W-:-:S05]  /*3ce80*/  IADD3 R12, P5, R25, R6, RZ ;  /* 0x00000006190c7210 */ /* 0x000fca0007fbe0ff */
[----:B------:R-:W-:Y:S02]  /*3ce90*/  IMAD.X R13, R4, 0x1, R8, P5 ;  /* 0x00000001040d7824 */ /* 0x000fe400028e0608 */
[--C-:B-1----:R-:W-:Y:S01]  /*3cea0*/  IMAD.X R3, R5, 0x1, R9.reuse, P3 ;  /* 0x0000000105037824 */ /* 0x102fe200018e0609 */
[-C--:B------:R-:W-:Y:S02]  /*3ceb0*/  IADD3 R24, P3, R25, R7.reuse, RZ ;  /* 0x0000000719187210 */ /* 0x080fe40007f7e0ff */
[----:B------:R-:W-:Y:S02]  /*3cec0*/  IADD3 R22, P4, R18, R6, RZ ;  /* 0x0000000612167210 */ /* 0x000fe40007f9e0ff */
[----:B------:R-:W-:Y:S01]  /*3ced0*/  SHF.R.S32.HI R5, RZ, 0x1f, R18 ;  /* 0x0000001fff057819 */ /* 0x000fe20000011412 */
[----:B------:R3:W-:Y:S01]  /*3cee0*/  STL [R1+0xfb4], R3 ;  /* 0x000fb40301007387 */ /* 0x0007e20000100800 */
[----:B------:R-:W-:Y:S01]  /*3cef0*/  IMAD.X R25, R4, 0x1, R9, P3 ;  /* 0x0000000104197824 */ /* 0x000fe200018e0609 */
[----:B------:R-:W-:-:S02]  /*3cf00*/  IADD3 R18, P3, R18, R7, RZ ;  /* 0x0000000712127210 */ /* 0x000fc40007f7e0ff */
[----:B---3--:R-:W2:Y:S04]  /*3cf10*/  LDL.LU.64 R2, [R1+0x2420] ;  /* 0x0024200001027983 */ /* 0x008ea80000300a00 */
        /* <DEDUP_REMOVED lines=12> */
[----:B------:R1:W-:Y:S04]  /*3cfe0*/  STL.64 [R1+0x23d0], R12 ;  /* 0x0023d00c01007387 */ /* 0x0003e80000100a00 */
[----:B-1----:R-:W4:Y:S01]  /*3cff0*/  LDL.LU R12, [R1+0x78] ;  /* 0x00007800010c7983 */ /* 0x002f220000300800 */
[----:B---3--:R-:W-:-:S03]  /*3d000*/  IMAD.X R19, R5, 0x1, R8, P4 ;  /* 0x0000000105137824 */ /* 0x008fc600020e0608 */
[----:B----4-:R-:W-:Y:S04]  /*3d010*/  STL.64 [R1+0x23e8], R12 ;  /* 0x0023e80c01007387 */ /* 0x010fe80000100a00 */
[----:B--2---:R1:W-:Y:S04]  /*3d020*/  STL.64 [R1+0x23d8], R24 ;  /* 0x0023d81801007387 */ /* 0x0043e80000100a00 */
[----:B-1----:R-:W2:Y:S04]  /*3d030*/  LDL.LU R25, [R1+0x74] ;  /* 0x0000740001197983 */ /* 0x002ea80000300800 */
[----:B------:R-:W-:Y:S04]  /*3d040*/  STL.64 [R1+0x23e0], R2 ;  /* 0x0023e00201007387 */ /* 0x000fe80000100a00 */
[----:B------:R1:W-:Y:S04]  /*3d050*/  STL [R1+0xf9c], R19 ;  /* 0x000f9c1301007387 */ /* 0x0003e80000100800 */
[----:B------:R0:W3:Y:S01]  /*3d060*/  LDL.LU R18, [R1+0x23f8] ;  /* 0x0023f80001127983 */ /* 0x0000e20000300800 */
[----:B-1----:R-:W-:-:S05]  /*3d070*/  IMAD.X R19, R5, 0x1, R9, P3 ;  /* 0x0000000105137824 */ /* 0x002fca00018e0609 */
[----:B------:R3:W-:Y:S01]  /*3d080*/  STL [R1+0xf94], R19 ;  /* 0x000f941301007387 */ /* 0x0007e20000100800 */
[----:B--2---:R-:W-:Y:S02]  /*3d090*/  SHF.R.S32.HI R4, RZ, 0x1f, R25 ;  /* 0x0000001fff047819 */ /* 0x004fe40000011419 */
[----:B------:R-:W-:Y:S01]  /*3d0a0*/  IADD3 R12, P5, R25, R6, RZ ;  /* 0x00000006190c7210 */ /* 0x000fe20007fbe0ff */
[----:B---3--:R-:W2:Y:S04]  /*3d0b0*/  LDL.LU.64 R18, [R1+0x23f0] ;  /* 0x0023f00001127983 */ /* 0x008ea80000300a00 */
[----:B------:R-:W-:-:S05]  /*3d0c0*/  IMAD.X R13, R4, 0x1, R8, P5 ;  /* 0x00000001040d7824 */ /* 0x000fca00028e0608 */
[----:B------:R1:W-:Y:S04]  /*3d0d0*/  STL.64 [R1+0xf88], R12 ;  /* 0x000f880c01007387 */ /* 0x0003e80000100a00 */
[----:B-1----:R-:W3:Y:S01]  /*3d0e0*/  LDL.LU.64 R12, [R1+0x23e8] ;  /* 0x0023e800010c7983 */ /* 0x002ee20000300a00 */
[----:B------:R-:W-:-:S05]  /*3d0f0*/  IADD3 R24, P3, R25, R7, RZ ;  /* 0x0000000719187210 */ /* 0x000fca0007f7e0ff */
[----:B------:R-:W-:Y:S01]  /*3d100*/  IMAD.X R25, R4, 0x1, R9, P3 ;  /* 0x0000000104197824 */ /* 0x000fe200018e0609 */
[----:B---3--:R-:W-:-:S05]  /*3d110*/  IADD3 R2, P4, R12, R6, RZ ;  /* 0x000000060c027210 */ /* 0x008fca0007f9e0ff */
[----:B------:R1:W-:Y:S04]  /*3d120*/  STL [R1+0xf78], R2 ;  /* 0x000f780201007387 */ /* 0x0003e80000100800 */
[----:B-1----:R-:W3:Y:S04]  /*3d130*/  LDL.LU.64 R2, [R1+0x23e0] ;  /* 0x0023e00001027983 */ /* 0x002ee80000300a00 */
[----:B------:R1:W-:Y:S04]  /*3d140*/  STL.64 [R1+0xf80], R24 ;  /* 0x000f801801007387 */ /* 0x0003e80000100a00 */
[----:B-1----:R-:W4:Y:S01]  /*3d150*/  LDL.LU.64 R24, [R1+0x23d8] ;  /* 0x0023d80001187983 */ /* 0x002f220000300a00 */
[----:B------:R-:W-:-:S02]  /*3d160*/  SHF.R.S32.HI R5, RZ, 0x1f, R12 ;  /* 0x0000001fff057819 */ /* 0x000fc4000001140c */
[----:B------:R-:W-:-:S05]  /*3d170*/  IADD3 R12, P3, R12, R7, RZ ;  /* 0x000000070c0c7210 */ /* 0x000fca0007f7e0ff */
[----:B------:R1:W-:Y:S04]  /*3d180*/  STL [R1+0xf70], R12 ;  /* 0x000f700c01007387 */ /* 0x0003e80000100800 */
[----:B-1----:R-:W3:Y:S04]  /*3d190*/  LDL.LU.64 R12, [R1+0x23d0] ;  /* 0x0023d000010c7983 */ /* 0x002ee80000300a00 */
[----:B----4-:R1:W-:Y:S04]  /*3d1a0*/  STL.64 [R1+0x23a8], R24 ;  /* 0x0023a81801007387 */ /* 0x0103e80000100a00 */
[----:B-1----:R-:W4:Y:S04]  /*3d1b0*/  LDL.LU R25, [R1+0x7c] ;  /* 0x00007c0001197983 */ /* 0x002f280000300800 */
[----:B------:R-:W-:Y:S04]  /*3d1c0*/  STL.64 [R1+0x23b8], R20 ;  /* 0x0023b81401007387 */ /* 0x000fe80000100a00 */
[----:B--2---:R1:W-:Y:S04]  /*3d1d0*/  STL.64 [R1+0x23a0], R18 ;  /* 0x0023a01201007387 */ /* 0x0043e80000100a00 */
[----:B-1----:R-:W2:Y:S04]  /*3d1e0*/  LDL.LU R18, [R1+0x80] ;  /* 0x0000800001127983 */ /* 0x002ea80000300800 */
[----:B--2---:R1:W-:Y:S04]  /*3d1f0*/  STL.64 [R1+0x23c0], R18 ;  /* 0x0023c01201007387 */ /* 0x0043e80000100a00 */
[----:B-1----:R-:W2:Y:S04]  /*3d200*/  LDL.64 R18, [R1+0xf70] ;  /* 0x000f700001127983 */ /* 0x002ea80000100a00 */
[----:B--2---:R1:W-:Y:S04]  /*3d210*/  STL [R1+0x23c8], R18 ;  /* 0x0023c81201007387 */ /* 0x0043e80000100800 */
[----:B-1----:R0:W2:Y:S04]  /*3d220*/  LDL.64 R18, [R1+0xf78] ;  /* 0x000f780001127983 */ /* 0x0020a80000100a00 */
[----:B---3--:R-:W-:Y:S01]  /*3d230*/  STL.64 [R1+0x23b0], R12 ;  /* 0x0023b00c01007387 */ /* 0x008fe20000100a00 */
[----:B--2---:R-:W-:-:S05]  /*3d240*/  IMAD.X R19, R5, 0x1, R8, P4 ;  /* 0x0000000105137824 */ /* 0x004fca00020e0608 */
[----:B------:R1:W-:Y:S04]  /*3d250*/  STL [R1+0xf7c], R19 ;  /* 0x000f7c1301007387 */ /* 0x0003e80000100800 */
[----:B------:R0:W2:Y:S01]  /*3d260*/  LDL.LU R18, [R1+0x23c8] ;  /* 0x0023c80001127983 */ /* 0x0000a20000300800 */
[----:B-1----:R-:W-:-:S05]  /*3d270*/  IMAD.X R19, R5, 0x1, R9, P3 ;  /* 0x0000000105137824 */ /* 0x002fca00018e0609 */
[----:B------:R2:W-:Y:S04]  /*3d280*/  STL [R1+0xf74], R19 ;  /* 0x000f741301007387 */ /* 0x0005e80000100800 */
[----:B--2---:R-:W2:Y:S01]  /*3d290*/  LDL.LU.64 R18, [R1+0x23c0] ;  /* 0x0023c00001127983 */ /* 0x004ea20000300a00 */
[----:B----4-:R-:W-:Y:S02]  /*3d2a0*/  SHF.R.S32.HI R4, RZ, 0x1f, R25 ;  /* 0x0000001fff047819 */ /* 0x010fe40000011419 */
[C---:B------:R-:W-:Y:S02]  /*3d2b0*/  IADD3 R20, P5, R25.reuse, R6, RZ ;  /* 0x0000000619147210 */ /* 0x040fe40007fbe0ff */
[----:B------:R-:W-:-:S03]  /*3d2c0*/  IADD3 R24, P3, R25, R7, RZ ;  /* 0x0000000719187210 */ /* 0x000fc60007f7e0ff */
[C---:B------:R-:W-:Y:S02]  /*3d2d0*/  IMAD.X R21, R4.reuse, 0x1, R8, P5 ;  /* 0x0000000104157824 */ /* 0x040fe400028e0608 */
[----:B------:R-:W-:-:S03]  /*3d2e0*/  IMAD.X R25, R4, 0x1, R9, P3 ;  /* 0x0000000104197824 */ /* 0x000fc600018e0609 */
[----:B------:R1:W-:Y:S04]  /*3d2f0*/  STL.64 [R1+0xf68], R20 ;  /* 0x000f681401007387 */ /* 0x0003e80000100a00 */
[----:B-1----:R-:W3:Y:S01]  /*3d300*/  LDL.LU.64 R20, [R1+0x23b8] ;  /* 0x0023b80001147983 */ /* 0x002ee20000300a00 */
[C---:B--2---:R-:W-:Y:S02]  /*3d310*/  IADD3 R12, P4, R18.reuse, R6, RZ ;  /* 0x00000006120c7210 */ /* 0x044fe40007f9e0ff */
[----:B------:R-:W-:Y:S02]  /*3d320*/  SHF.R.S32.HI R5, RZ, 0x1f, R18 ;  /* 0x0000001fff057819 */ /* 0x000fe40000011412 */
[----:B------:R-:W-:Y:S01]  /*3d330*/  IADD3 R18, P3, R18, R7, RZ ;  /* 0x0000000712127210 */ /* 0x000fe20007f7e0ff */
[----:B------:R1:W-:Y:S04]  /*3d340*/  STL [R1+0xf58], R12 ;  /* 0x000f580c01007387 */ /* 0x0003e80000100800 */
[----:B-1----:R-:W2:Y:S04]  /*3d350*/  LDL.LU.64 R12, [R1+0x23b0] ;  /* 0x0023b000010c7983 */ /* 0x002ea80000300a00 */
[----:B------:R1:W-:Y:S04]  /*3d360*/  STL.64 [R1+0xf60], R24 ;  /* 0x000f601801007387 */ /* 0x0003e80000100a00 */
[----:B-1----:R-:W4:Y:S04]  /*3d370*/  LDL.LU.64 R24, [R1+0x23a8] ;  /* 0x0023a80001187983 */ /* 0x002f280000300a00 */
[----:B------:R1:W-:Y:S04]  /*3d380*/  STL [R1+0xf50], R18 ;  /* 0x000f501201007387 */ /* 0x0003e80000100800 */
[----:B-1----:R-:W2:Y:S04]  /*3d390*/  LDL.LU.64 R18, [R1+0x23a0] ;  /* 0x0023a00001127983 */ /* 0x002ea80000300a00 */
[----:B------:R-:W-:Y:S04]  /*3d3a0*/  STL.64 [R1+0x2388], R2 ;  /* 0x0023880201007387 */ /* 0x000fe80000100a00 */
[----:B------:R1:W-:Y:S04]  /*3d3b0*/  STL.64 [R1+0x2390], R22 ;  /* 0x0023901601007387 */ /* 0x0003e80000100a00 */
[----:B-1----:R-:W3:Y:S04]  /*3d3c0*/  LDL.64 R22, [R1+0xf50] ;  /* 0x000f500001167983 */ /* 0x002ee80000100a00 */
[----:B---3--:R1:W-:Y:S04]  /*3d3d0*/  STL [R1+0x2398], R22 ;  /* 0x0023981601007387 */ /* 0x0083e80000100800 */
[----:B-1----:R0:W3:Y:S04]  /*3d3e0*/  LDL.64 R22, [R1+0xf58] ;  /* 0x000f580001167983 */ /* 0x0020e80000100a00 */
[----:B------:R1:W-:Y:S04]  /*3d3f0*/  STL.64 [R1+0x2378], R28 ;  /* 0x0023781c01007387 */ /* 0x0003e80000100a00 */
[----:B-1----:R-:W4:Y:S04]  /*3d400*/  LDL.LU R29, [R1+0x84] ;  /* 0x00008400011d7983 */ /* 0x002f280000300800 */
[----:B------:R1:W-:Y:S04]  /*3d410*/  STL.64 [R1+0x2370], R20 ;  /* 0x0023701401007387 */ /* 0x0003e80000100a00 */
[----:B-1----:R-:W4:Y:S04]  /*3d420*/  LDL.LU R20, [R1+0x88] ;  /* 0x0000880001147983 */ /* 0x002f280000300800 */
[----:B--2---:R-:W-:Y:S01]  /*3d430*/  STL.64 [R1+0x2380], R18 ;  /* 0x0023801201007387 */ /* 0x004fe20000100a00 */
[----:B---3--:R-:W-:-:S05]  /*3d440*/  IMAD.X R23, R5, 0x1, R8, P4 ;  /* 0x0000000105177824 */ /* 0x008fca00020e0608 */
[----:B------:R1:W-:Y:S04]  /*3d450*/  STL [R1+0xf5c], R23 ;  /* 0x000f5c1701007387 */ /* 0x0003e80000100800 */
[----:B------:R0:W2:Y:S01]  /*3d460*/  LDL.LU R22, [R1+0x2398] ;  /* 0x0023980001167983 */ /* 0x0000a20000300800 */
[----:B----4-:R-:W-:Y:S02]  /*3d470*/  SHF.R.S32.HI R4, RZ, 0x1f, R29 ;  /* 0x0000001fff047819 */ /* 0x010fe4000001141d */
[----:B------:R-:W-:Y:S01]  /*3d480*/  IADD3 R2, P5, R29, R6, RZ ;  /* 0x000000061d027210 */ /* 0x000fe20007fbe0ff */
[----:B-1----:R-:W-:-:S04]  /*3d490*/  IMAD.X R23, R5, 0x1, R9, P3 ;  /* 0x0000000105177824 */ /* 0x002fc800018e0609 */
[----:B------:R-:W-:Y:S01]  /*3d4a0*/  IMAD.X R3, R4, 0x1, R8, P5 ;  /* 0x0000000104037824 */ /* 0x000fe200028e0608 */
[----:B------:R2:W-:Y:S01]  /*3d4b0*/  STL [R1+0xf54], R23 ;  /* 0x000f541701007387 */ /* 0x0005e20000100800 */
[----:B------:R-:W-:-:S03]  /*3d4c0*/  IADD3 R18, P4, R20, R6, RZ ;  /* 0x0000000614127210 */ /* 0x000fc60007f9e0ff */
[----:B--2---:R-:W2:Y:S04]  /*3d4d0*/  LDL.LU.64 R22, [R1+0x2390] ;  /* 0x0023900001167983 */ /* 0x004ea80000300a00 */
[----:B------:R1:W-:Y:S04]  /*3d4e0*/  STL.64 [R1+0xf48], R2 ;  /* 0x000f480201007387 */ /* 0x0003e80000100a00 */
[----:B-1----:R-:W3:Y:S04]  /*3d4f0*/  LDL.LU.64 R2, [R1+0x2388] ;  /* 0x0023880001027983 */ /* 0x002ee80000300a00 */
[----:B------:R1:W-:Y:S04]  /*3d500*/  STL [R1+0xf38], R18 ;  /* 0x000f381201007387 */ /* 0x0003e80000100800 */
[----:B-1----:R-:W4:Y:S01]  /*3d510*/  LDL.LU.64 R18, [R1+0x2380] ;  /* 0x0023800001127983 */ /* 0x002f220000300a00 */
[----:B------:R-:W-:-:S02]  /*3d520*/  IADD3 R28, P3, R29, R7, RZ ;  /* 0x000000071d1c7210 */ /* 0x000fc40007f7e0ff */
[----:B------:R-:W-:-:S03]  /*3d530*/  SHF.R.S32.HI R5, RZ, 0x1f, R20 ;  /* 0x0000001fff057819 */ /* 0x000fc60000011414 */
[----:B------:R-:W-:Y:S01]  /*3d540*/  IMAD.X R29, R4, 0x1, R9, P3 ;  /* 0x00000001041d7824 */ /* 0x000fe200018e0609 */
[----:B------:R-:W-:-:S04]  /*3d550*/  IADD3 R20, P3, R20, R7, RZ ;  /* 0x0000000714147210 */ /* 0x000fc80007f7e0ff */
[----:B------:R1:W-:Y:S04]  /*3d560*/  STL.64 [R1+0xf40], R28 ;  /* 0x000f401c01007387 */ /* 0x0003e80000100a00 */
[----:B-1----:R-:W2:Y:S04]  /*3d570*/  LDL.LU.64 R28, [R1+0x2378] ;  /* 0x00237800011c7983 */ /* 0x002ea80000300a00 */
[----:B------:R1:W-:Y:S04]  /*3d580*/  STL [R1+0xf30], R20 ;  /* 0x000f301401007387 */ /* 0x0003e80000100800 */
[----:B-1----:R-:W2:Y:S04]  /*3d590*/  LDL.LU.64 R20, [R1+0x2370] ;  /* 0x0023700001147983 */ /* 0x002ea80000300a00 */
[----:B----4-:R1:W-:Y:S04]  /*3d5a0*/  STL.64 [R1+0x2360], R18 ;  /* 0x0023601201007387 */ /* 0x0103e80000100a00 */
[----:B-1----:R-:W4:Y:S04]  /*3d5b0*/  LDL.64 R18, [R1+0xf30] ;  /* 0x000f300001127983 */ /* 0x002f280000100a00 */
[----:B----4-:R1:W-:Y:S04]  /*3d5c0*/  STL [R1+0x2368], R18 ;  /* 0x0023681201007387 */ /* 0x0103e80000100800 */
[----:B-1----:R0:W4:Y:S04]  /*3d5d0*/  LDL.64 R18, [R1+0xf38] ;  /* 0x000f380001127983 */ /* 0x0021280000100a00 */
[----:B---3--:R-:W-:Y:S04]  /*3d5e0*/  STL.64 [R1+0x2358], R2 ;  /* 0x0023580201007387 */ /* 0x008fe80000100a00 */
[----:B--2---:R1:W-:Y:S04]  /*3d5f0*/  STL.64 [R1+0x2340], R22 ;  /* 0x0023401601007387 */ /* 0x0043e80000100a00 */
[----:B-1----:R-:W2:Y:S04]  /*3d600*/  LDL.LU R22, [R1+0x90] ;  /* 0x0000900001167983 */ /* 0x002ea80000300800 */
[----:B------:R1:W-:Y:S04]  /*3d610*/  STL.64 [R1+0x2348], R24 ;  /* 0x0023481801007387 */ /* 0x0003e80000100a00 */
[----:B-1----:R-:W3:Y:S04]  /*3d620*/  LDL.LU R25, [R1+0x8c] ;  /* 0x00008c0001197983 */ /* 0x002ee80000300800 */
[----:B------:R-:W-:Y:S01]  /*3d630*/  STL.64 [R1+0x2350], R20 ;  /* 0x0023501401007387 */ /* 0x000fe20000100a00 */
[----:B----4-:R-:W-:-:S05]  /*3d640*/  IMAD.X R19, R5, 0x1, R8, P4 ;  /* 0x0000000105137824 */ /* 0x010fca00020e0608 */
[----:B------:R1:W-:Y:S04]  /*3d650*/  STL [R1+0xf3c], R19 ;  /* 0x000f3c1301007387 */ /* 0x0003e80000100800 */
[----:B------:R0:W4:Y:S01]  /*3d660*/  LDL.LU R18, [R1+0x2368] ;  /* 0x0023680001127983 */ /* 0x0001220000300800 */
[----:B-1----:R-:W-:Y:S01]  /*3d670*/  IMAD.X R19, R5, 0x1, R9, P3 ;  /* 0x0000000105137824 */ /* 0x002fe200018e0609 */
[----:B--2---:R-:W-:Y:S02]  /*3d680*/  IADD3 R20, P4, R22, R6, RZ ;  /* 0x0000000616147210 */ /* 0x004fe40007f9e0ff */
[----:B------:R-:W-:Y:S02]  /*3d690*/  SHF.R.S32.HI R5, RZ, 0x1f, R22 ;  /* 0x0000001fff057819 */ /* 0x000fe40000011416 */
[----:B---3--:R-:W-:-:S02]  /*3d6a0*/  SHF.R.S32.HI R4, RZ, 0x1f, R25 ;  /* 0x0000001fff047819 */ /* 0x008fc40000011419 */
[C---:B------:R-:W-:Y:S02]  /*3d6b0*/  IADD3 R2, P5, R25.reuse, R6, RZ ;  /* 0x0000000619027210 */ /* 0x040fe40007fbe0ff */
[-C--:B------:R-:W-:Y:S01]  /*3d6c0*/  IADD3 R24, P3, R25, R7.reuse, RZ ;  /* 0x0000000719187210 */ /* 0x080fe20007f7e0ff */
[----:B------:R4:W-:Y:S02]  /*3d6d0*/  STL [R1+0xf34], R19 ;  /* 0x000f341301007387 */ /* 0x0009e40000100800 */
[C---:B------:R-:W-:Y:S02]  /*3d6e0*/  IMAD.X R3, R4.reuse, 0x1, R8, P5 ;  /* 0x0000000104037824 */ /* 0x040fe400028e0608 */
[----:B------:R-:W-:Y:S01]  /*3d6f0*/  IMAD.X R25, R4, 0x1, R9, P3 ;  /* 0x0000000104197824 */ /* 0x000fe200018e0609 */
[----:B------:R-:W-:Y:S01]  /*3d700*/  IADD3 R22, P3, R22, R7, RZ ;  /* 0x0000000716167210 */ /* 0x000fe20007f7e0ff */
[----:B----4-:R-:W2:Y:S04]  /*3d710*/  LDL.LU.64 R18, [R1+0x2360] ;  /* 0x0023600001127983 */ /* 0x010ea80000300a00 */
        /* <DEDUP_REMOVED lines=9> */
[----:B-1----:R-:W2:Y:S04]  /*3d7b0*/  LDL.LU R22, [R1+0x98] ;  /* 0x0000980001167983 */ /* 0x002ea80000300800 */
[----:B--2---:R-:W-:Y:S04]  /*3d7c0*/  STL.64 [R1+0x2328], R22 ;  /* 0x0023281601007387 */ /* 0x004fe80000100a00 */
[----:B------:R1:W-:Y:S04]  /*3d7d0*/  STL.64 [R1+0x2318], R18 ;  /* 0x0023181201007387 */ /* 0x0003e80000100a00 */
[----:B-1----:R-:W2:Y:S04]  /*3d7e0*/  LDL.LU R19, [R1+0x94] ;  /* 0x0000940001137983 */ /* 0x002ea80000300800 */
[----:B------:R1:W-:Y:S04]  /*3d7f0*/  STL.64 [R1+0x2338], R12 ;  /* 0x0023380c01007387 */ /* 0x0003e80000100a00 */
[----:B-1----:R0:W4:Y:S04]  /*3d800*/  LDL.64 R12, [R1+0xf18] ;  /* 0x000f1800010c7983 */ /* 0x0021280000100a00 */
[----:B------:R1:W-:Y:S04]  /*3d810*/  STL.64 [R1+0x2330], R26 ;  /* 0x0023301a01007387 */ /* 0x0003e80000100a00 */
[----:B-1----:R0:W4:Y:S04]  /*3d820*/  LDL.64 R26, [R1+0xf10] ;  /* 0x000f1000011a7983 */ /* 0x0021280000100a00 */
[----:B---3--:R-:W-:Y:S01]  /*3d830*/  STL.64 [R1+0x2320], R2 ;  /* 0x0023200201007387 */ /* 0x008fe20000100a00 */
[----:B--2---:R-:W-:-:S02]  /*3d840*/  SHF.R.S32.HI R4, RZ, 0x1f, R19 ;  /* 0x0000001fff047819 */ /* 0x004fc40000011413 */
[----:B------:R-:W-:-:S05]  /*3d850*/  IADD3 R22, P5, R19, R6, RZ ;  /* 0x0000000613167210 */ /* 0x000fca0007fbe0ff */
[--C-:B------:R-:W-:Y:S02]  /*3d860*/  IMAD.X R23, R4, 0x1, R8.reuse, P5 ;  /* 0x0000000104177824 */ /* 0x100fe400028e0608 */
[----:B----4-:R-:W-:-:S05]  /*3d870*/  IMAD.X R13, R5, 0x1, R8, P4 ;  /* 0x00000001050d7824 */ /* 0x010fca00020e0608 */
[----:B------:R1:W-:Y:S01]  /*3d880*/  STL [R1+0xf1c], R13 ;  /* 0x000f1c0d01007387 */ /* 0x0003e20000100800 */
[----:B------:R-:W-:-:S03]  /*3d890*/  IMAD.X R27, R5, 0x1, R9, P3 ;  /* 0x00000001051b7824 */ /* 0x000fc600018e0609 */
[----:B-1----:R-:W2:Y:S04]  /*3d8a0*/  LDL.LU.64 R12, [R1+0x2338] ;  /* 0x00233800010c7983 */ /* 0x002ea80000300a00 */
[----:B------:R1:W-:Y:S04]  /*3d8b0*/  STL [R1+0xf14], R27 ;  /* 0x000f141b01007387 */ /* 0x0003e80000100800 */
[----:B-1----:R-:W3:Y:S04]  /*3d8c0*/  LDL.LU.64 R26, [R1+0x2330] ;  /* 0x00233000011a7983 */ /* 0x002ee80000300a00 */
        /* <DEDUP_REMOVED lines=8> */
[----:B-1----:R-:W4:Y:S04]  /*3d950*/  LDL.LU.64 R2, [R1+0x2320] ;  /* 0x0023200001027983 */ /* 0x002f280000300a00 */
[----:B------:R1:W-:Y:S04]  /*3d960*/  STL.64 [R1+0xf00], R18 ;  /* 0x000f001201007387 */ /* 0x0003e80000100a00 */
[----:B-1----:R-:W2:Y:S04]  /*3d970*/  LDL.LU.64 R18, [R1+0x2318] ;  /* 0x0023180001127983 */ /* 0x002ea80000300a00 */
[----:B------:R1:W-:Y:S04]  /*3d980*/  STL [R1+0xef0], R22 ;  /* 0x000ef01601007387 */ /* 0x0003e80000100800 */
[----:B-1----:R-:W3:Y:S04]  /*3d990*/  LDL.LU.64 R22, [R1+0x2310] ;  /* 0x0023100001167983 */ /* 0x002ee80000300a00 */
[----:B---3--:R-:W-:Y:S04]  /*3d9a0*/  STL.64 [R1+0x22f8], R22 ;  /* 0x0022f81601007387 */ /* 0x008fe80000100a00 */
[----:B------:R1:W-:Y:S04]  /*3d9b0*/  STL.64 [R1+0x22e8], R14 ;  /* 0x0022e80e01007387 */ /* 0x0003e80000100a00 */
[----:B-1----:R-:W3:Y:S04]  /*3d9c0*/  LDL.LU R15, [R1+0x9c] ;  /* 0x00009c00010f7983 */ /* 0x002ee80000300800 */
[----:B------:R1:W-:Y:S04]  /*3d9d0*/  STL.64 [R1+0x2300], R28 ;  /* 0x0023001c01007387 */ /* 0x0003e80000100a00 */
[----:B-1----:R-:W4:Y:S04]  /*3d9e0*/  LDL.64 R28, [R1+0xef0] ;  /* 0x000ef000011c7983 */ /* 0x002f280000100a00 */
[----:B----4-:R1:W-:Y:S04]  /*3d9f0*/  STL [R1+0x2308], R28 ;  /* 0x0023081c01007387 */ /* 0x0103e80000100800 */
[----:B-1----:R0:W4:Y:S04]  /*3da00*/  LDL.64 R28, [R1+0xef8] ;  /* 0x000ef800011c7983 */ /* 0x0021280000100a00 */
[----:B--2---:R1:W-:Y:S04]  /*3da10*/  STL.64 [R1+0x22e0], R18 ;  /* 0x0022e01201007387 */ /* 0x0043e80000100a00 */
[----:B-1----:R-:W2:Y:S04]  /*3da20*/  LDL.LU R18, [R1+0xa0] ;  /* 0x0000a00001127983 */ /* 0x002ea80000300800 */
[----:B------:R-:W-:Y:S01]  /*3da30*/  STL.64 [R1+0x22f0], R12 ;  /* 0x0022f00c01007387 */ /* 0x000fe20000100a00 */
[----:B----4-:R-:W-:-:S05]  /*3da40*/  IMAD.X R29, R5, 0x1, R8, P4 ;  /* 0x00000001051d7824 */ /* 0x010fca00020e0608 */
[----:B------:R1:W-:Y:S04]  /*3da50*/  STL [R1+0xefc], R29 ;  /* 0x000efc1d01007387 */ /* 0x0003e80000100800 */
[----:B------:R0:W4:Y:S01]  /*3da60*/  LDL.LU R28, [R1+0x2308] ;  /* 0x00230800011c7983 */ /* 0x0001220000300800 */
[----:B---3--:R-:W-:Y:S02]  /*3da70*/  SHF.R.S32.HI R4, RZ, 0x1f, R15 ;  /* 0x0000001fff047819 */ /* 0x008fe4000001140f */
[----:B------:R-:W-:-:S05]  /*3da80*/  IADD3 R22, P5, R15, R6, RZ ;  /* 0x000000060f167210 */ /* 0x000fca0007fbe0ff */
[----:B------:R-:W-:Y:S02]  /*3da90*/  IMAD.X R23, R4, 0x1, R8, P5 ;  /* 0x0000000104177824 */ /* 0x000fe400028e0608 */
[--C-:B-1----:R-:W-:Y:S01]  /*3daa0*/  IMAD.X R29, R5, 0x1, R9.reuse, P3 ;  /* 0x00000001051d7824 */ /* 0x102fe200018e0609 */
[-C--:B------:R-:W-:Y:S02]  /*3dab0*/  IADD3 R14, P3, R15, R7.reuse, RZ ;  /* 0x000000070f0e7210 */ /* 0x080fe40007f7e0ff */
[----:B--2---:R-:W-:Y:S02]  /*3dac0*/  IADD3 R12, P4, R18, R6, RZ ;  /* 0x00000006120c7210 */ /* 0x004fe40007f9e0ff */
[----:B------:R-:W-:Y:S01]  /*3dad0*/  SHF.R.S32.HI R5, RZ, 0x1f, R18 ;  /* 0x0000001fff057819 */ /* 0x000fe20000011412 */
[----:B------:R4:W-:Y:S01]  /*3dae0*/  STL [R1+0xef4], R29 ;  /* 0x000ef41d01007387 */ /* 0x0009e20000100800 */
[----:B------:R-:W-:Y:S01]  /*3daf0*/  IMAD.X R15, R4, 0x1, R9, P3 ;  /* 0x00000001040f7824 */ /* 0x000fe200018e0609 */
[----:B------:R-:W-:-:S02]  /*3db00*/  IADD3 R18, P3, R18, R7, RZ ;  /* 0x0000000712127210 */ /* 0x000fc40007f7e0ff */
        /* <DEDUP_REMOVED lines=10> */
[----:B-1----:R-:W2:Y:S04]  /*3dbb0*/  LDL.64 R18, [R1+0xed0] ;  /* 0x000ed00001127983 */ /* 0x002ea80000100a00 */
[----:B--2---:R1:W-:Y:S04]  /*3dbc0*/  STL [R1+0x22d8], R18 ;  /* 0x0022d81201007387 */ /* 0x0043e80000100800 */
[----:B-1----:R0:W2:Y:S04]  /*3dbd0*/  LDL.64 R18, [R1+0xed8] ;  /* 0x000ed80001127983 */ /* 0x0020a80000100a00 */
[----:B---3--:R1:W-:Y:S04]  /*3dbe0*/  STL.64 [R1+0x22b0], R22 ;  /* 0x0022b01601007387 */ /* 0x0083e80000100a00 */
[----:B-1----:R-:W3:Y:S01]  /*3dbf0*/  LDL.LU R22, [R1+0xa8] ;  /* 0x0000a80001167983 */ /* 0x002ee20000300800 */
[----:B--2---:R-:W-:-:S03]  /*3dc00*/  IMAD.X R19, R5, 0x1, R8, P4 ;  /* 0x0000000105137824 */ /* 0x004fc600020e0608 */
[----:B---3--:R-:W-:Y:S04]  /*3dc10*/  STL.64 [R1+0x22c8], R22 ;  /* 0x0022c81601007387 */ /* 0x008fe80000100a00 */
[----:B------:R1:W-:Y:S04]  /*3dc20*/  STL.64 [R1+0x22b8], R28 ;  /* 0x0022b81c01007387 */ /* 0x0003e80000100a00 */
        /* <DEDUP_REMOVED lines=14> */
[C---:B---3--:R-:W-:Y:S02]  /*3dd10*/  IADD3 R20, P4, R22.reuse, R6, RZ ;  /* 0x0000000616147210 */ /* 0x048fe40007f9e0ff */
[----:B------:R-:W-:Y:S02]  /*3dd20*/  SHF.R.S32.HI R5, RZ, 0x1f, R22 ;  /* 0x0000001fff057819 */ /* 0x000fe40000011416 */
[----:B------:R-:W-:Y:S01]  /*3dd30*/  IADD3 R22, P3, R22, R7, RZ ;  /* 0x0000000716167210 */ /* 0x000fe20007f7e0ff */
[----:B------:R1:W-:Y:S04]  /*3dd40*/  STL [R1+0xeb8], R20 ;  /* 0x000eb81401007387 */ /* 0x0003e80000100800 */
[----:B-1----:R-:W3:Y:S04]  /*3dd50*/  LDL.LU.64 R20, [R1+0x22c0] ;  /* 0x0022c00001147983 */ /* 0x002ee80000300a00 */
[----:B------:R1:W-:Y:S04]  /*3dd60*/  STL.64 [R1+0xec0], R28 ;  /* 0x000ec01c01007387 */ /* 0x0003e80000100a00 */
[----:B-1----:R-:W4:Y:S04]  /*3dd70*/  LDL.LU.64 R28, [R1+0x22b8] ;  /* 0x0022b800011c7983 */ /* 0x002f280000300a00 */
[----:B------:R1:W-:Y:S04]  /*3dd80*/  STL [R1+0xeb0], R22 ;  /* 0x000eb01601007387 */ /* 0x0003e80000100800 */
[----:B-1----:R-:W2:Y:S04]  /*3dd90*/  LDL.LU.64 R22, [R1+0x22b0] ;  /* 0x0022b00001167983 */ /* 0x002ea80000300a00 */
[----:B--2---:R1:W-:Y:S04]  /*3dda0*/  STL.64 [R1+0x2288], R22 ;  /* 0x0022881601007387 */ /* 0x0043e80000100a00 */
[----:B-1----:R-:W2:Y:S04]  /*3ddb0*/  LDL.LU R23, [R1+0xac] ;  /* 0x0000ac0001177983 */ /* 0x002ea80000300800 */
[----:B------:R-:W-:Y:S04]  /*3ddc0*/  STL.64 [R1+0x2290], R18 ;  /* 0x0022901201007387 */ /* 0x000fe80000100a00 */
[----:B------:R-:W-:Y:S04]  /*3ddd0*/  STL [R1+0x2298], R19 ;  /* 0x0022981301007387 */ /* 0x000fe80000100800 */
[----:B------:R1:W-:Y:S04]  /*3dde0*/  STL.64 [R1+0x22a8], R2 ;  /* 0x0022a80201007387 */ /* 0x0003e80000100a00 */
[----:B-1----:R0:W3:Y:S04]  /*3ddf0*/  LDL.64 R2, [R1+0xeb8] ;  /* 0x000eb80001027983 */ /* 0x0020e80000100a00 */
[----:B------:R1:W-:Y:S04]  /*3de00*/  STL.64 [R1+0x22a0], R24 ;  /* 0x0022a01801007387 */ /* 0x0003e80000100a00 */
[----:B-1----:R0:W4:Y:S04]  /*3de10*/  LDL.64 R24, [R1+0xeb0] ;  /* 0x000eb00001187983 */ /* 0x0021280000100a00 */
[----:B------:R1:W-:Y:S04]  /*3de20*/  STL.64 [R1+0x2280], R16 ;  /* 0x0022801001007387 */ /* 0x0003e80000100a00 */
[----:B-1----:R-:W4:Y:S01]  /*3de30*/  LDL.LU R16, [R1+0xb0] ;  /* 0x0000b00001107983 */ /* 0x002f220000300800 */
[----:B--2---:R-:W-:-:S02]  /*3de40*/  SHF.R.S32.HI R4, RZ, 0x1f, R23 ;  /* 0x0000001fff047819 */ /* 0x004fc40000011417 */
[----:B------:R-:W-:-:S05]  /*3de50*/  IADD3 R18, P5, R23, R6, RZ ;  /* 0x0000000617127210 */ /* 0x000fca0007fbe0ff */
[--C-:B------:R-:W-:Y:S02]  /*3de60*/  IMAD.X R19, R4, 0x1, R8.reuse, P5 ;  /* 0x0000000104137824 */ /* 0x100fe400028e0608 */
[----:B---3--:R-:W-:-:S05]  /*3de70*/  IMAD.X R3, R5, 0x1, R8, P4 ;  /* 0x0000000105037824 */ /* 0x008fca00020e0608 */
[----:B------:R1:W-:Y:S01]  /*3de80*/  STL [R1+0xebc], R3 ;  /* 0x000ebc0301007387 */ /* 0x0003e20000100800 */
[----:B----4-:R-:W-:-:S03]  /*3de90*/  IMAD.X R25, R5, 0x1, R9, P3 ;  /* 0x0000000105197824 */ /* 0x010fc600018e0609 */
[----:B-1----:R-:W2:Y:S04]  /*3dea0*/  LDL.LU.64 R2, [R1+0x22a8] ;  /* 0x0022a80001027983 */ /* 0x002ea80000300a00 */
[----:B------:R1:W-:Y:S04]  /*3deb0*/  STL [R1+0xeb4], R25 ;  /* 0x000eb41901007387 */ /* 0x0003e80000100800 */
[----:B-1----:R-:W3:Y:S04]  /*3dec0*/  LDL.LU.64 R24, [R1+0x22a0] ;  /* 0x0022a00001187983 */ /* 0x002ee80000300a00 */
[----:B------:R1:W-:Y:S04]  /*3ded0*/  STL.64 [R1+0xea8], R18 ;  /* 0x000ea81201007387 */ /* 0x0003e80000100a00 */
[----:B-1----:R0:W4:Y:S01]  /*3dee0*/  LDL.LU R19, [R1+0x2298] ;  /* 0x0022980001137983 */ /* 0x0021220000300800 */
[----:B------:R-:W-:-:S02]  /*3def0*/  IADD3 R22, P3, R23, R7, RZ ;  /* 0x0000000717167210 */ /* 0x000fc40007f7e0ff */
[----:B------:R-:W-:Y:S02]  /*3df00*/  IADD3 R18, P4, R16, R6, RZ ;  /* 0x0000000610127210 */ /* 0x000fe40007f9e0ff */
[----:B------:R-:W-:Y:S01]  /*3df10*/  SHF.R.S32.HI R5, RZ, 0x1f, R16 ;  /* 0x0000001fff057819 */ /* 0x000fe20000011410 */
[----:B------:R-:W-:Y:S01]  /*3df20*/  IMAD.X R23, R4, 0x1, R9, P3 ;  /* 0x0000000104177824 */ /* 0x000fe200018e0609 */
[----:B------:R-:W-:Y:S01]  /*3df30*/  IADD3 R16, P3, R16, R7, RZ ;  /* 0x0000000710107210 */ /* 0x000fe20007f7e0ff */
[----:B------:R4:W-:Y:S04]  /*3df40*/  STL [R1+0xe98], R18 ;  /* 0x000e981201007387 */ /* 0x0009e80000100800 */
[----:B----4-:R-:W4:Y:S04]  /*3df50*/  LDL.LU.64 R18, [R1+0x2290] ;  /* 0x0022900001127983 */ /* 0x010f280000300a00 */
[----:B------:R1:W-:Y:S04]  /*3df60*/  STL.64 [R1+0xea0], R22 ;  /* 0x000ea01601007387 */ /* 0x0003e80000100a00 */
[----:B-1----:R-:W3:Y:S04]  /*3df70*/  LDL.LU.64 R22, [R1+0x2288] ;  /* 0x0022880001167983 */ /* 0x002ee80000300a00 */
[----:B------:R1:W-:Y:S04]  /*3df80*/  STL [R1+0xe90], R16 ;  /* 0x000e901001007387 */ /* 0x0003e80000100800 */
[----:B-1----:R-:W4:Y:S04]  /*3df90*/  LDL.LU.64 R16, [R1+0x2280] ;  /* 0x0022800001107983 */ /* 0x002f280000300a00 */
[----:B------:R-:W-:Y:S04]  /*3dfa0*/  STL.64 [R1+0x2268], R20 ;  /* 0x0022681401007387 */ /* 0x000fe80000100a00 */
[----:B--2---:R1:W-:Y:S04]  /*3dfb0*/  STL.64 [R1+0x2250], R2 ;  /* 0x0022500201007387 */ /* 0x0043e80000100a00 */
[----:B-1----:R-:W2:Y:S04]  /*3dfc0*/  LDL.LU R2, [R1+0xb8] ;  /* 0x0000b80001027983 */ /* 0x002ea80000300800 */
[----:B--2---:R1:W-:Y:S04]  /*3dfd0*/  STL.64 [R1+0x2270], R2 ;  /* 0x0022700201007387 */ /* 0x0043e80000100a00 */
[----:B-1----:R-:W2:Y:S04]  /*3dfe0*/  LDL.64 R2, [R1+0xe90] ;  /* 0x000e900001027983 */ /* 0x002ea80000100a00 */
[----:B--2---:R1:W-:Y:S04]  /*3dff0*/  STL [R1+0x2278], R2 ;  /* 0x0022780201007387 */ /* 0x0043e80000100800 */
[----:B-1----:R0:W2:Y:S04]  /*3e000*/  LDL.64 R2, [R1+0xe98] ;  /* 0x000e980001027983 */ /* 0x0020a80000100a00 */
[----:B---3--:R1:W-:Y:S04]  /*3e010*/  STL.64 [R1+0x2258], R22 ;  /* 0x0022581601007387 */ /* 0x0083e80000100a00 */
[----:B-1----:R-:W3:Y:S04]  /*3e020*/  LDL.LU R23, [R1+0xb4] ;  /* 0x0000b40001177983 */ /* 0x002ee80000300800 */
[----:B----4-:R-:W-:Y:S01]  /*3e030*/  STL.64 [R1+0x2260], R18 ;  /* 0x0022601201007387 */ /* 0x010fe20000100a00 */
[----:B--2---:R-:W-:-:S05]  /*3e040*/  IMAD.X R3, R5, 0x1, R8, P4 ;  /* 0x0000000105037824 */ /* 0x004fca00020e0608 */
[----:B------:R1:W-:Y:S04]  /*3e050*/  STL [R1+0xe9c], R3 ;  /* 0x000e9c0301007387 */ /* 0x0003e80000100800 */
[----:B------:R0:W2:Y:S01]  /*3e060*/  LDL.LU R2, [R1+0x2278] ;  /* 0x0022780001027983 */ /* 0x0000a20000300800 */
[----:B-1----:R-:W-:-:S05]  /*3e070*/  IMAD.X R3, R5, 0x1, R9, P3 ;  /* 0x0000000105037824 */ /* 0x002fca00018e0609 */
[----:B------:R2:W-:Y:S04]  /*3e080*/  STL [R1+0xe94], R3 ;  /* 0x000e940301007387 */ /* 0x0005e80000100800 */
[----:B--2---:R-:W2:Y:S01]  /*3e090*/  LDL.LU.64 R2, [R1+0x2270] ;  /* 0x0022700001027983 */ /* 0x004ea20000300a00 */
[----:B---3--:R-:W-:Y:S02]  /*3e0a0*/  SHF.R.S32.HI R4, RZ, 0x1f, R23 ;  /* 0x0000001fff047819 */ /* 0x008fe40000011417 */
        /* <DEDUP_REMOVED lines=15> */
[----:B------:R1:W-:Y:S04]  /*3e1a0*/  STL.64 [R1+0x2228], R16 ;  /* 0x0022281001007387 */ /* 0x0003e80000100a00 */
[----:B-1----:R-:W3:Y:S04]  /*3e1b0*/  LDL.LU R16, [R1+0xc0] ;  /* 0x0000c00001107983 */ /* 0x002ee80000300800 */
[----:B---3--:R1:W-:Y:S04]  /*3e1c0*/  STL.64 [R1+0x2240], R16 ;  /* 0x0022401001007387 */ /* 0x0083e80000100a00 */
[----:B-1----:R-:W3:Y:S04]  /*3e1d0*/  LDL.64 R16, [R1+0xe78] ;  /* 0x000e780001107983 */ /* 0x002ee80000100a00 */
[----:B------:R1:W-:Y:S04]  /*3e1e0*/  STL.64 [R1+0x2230], R28 ;  /* 0x0022301c01007387 */ /* 0x0003e80000100a00 */
[----:B-1----:R-:W4:Y:S04]  /*3e1f0*/  LDL.LU R29, [R1+0xbc] ;  /* 0x0000bc00011d7983 */ /* 0x002f280000300800 */
[----:B------:R-:W-:Y:S04]  /*3e200*/  STL.64 [R1+0x2238], R20 ;  /* 0x0022381401007387 */ /* 0x000fe80000100a00 */
[----:B------:R1:W-:Y:S04]  /*3e210*/  STL [R1+0x2248], R21 ;  /* 0x0022481501007387 */ /* 0x0003e80000100800 */
[----:B-1----:R-:W3:Y:S01]  /*3e220*/  LDL.64 R20, [R1+0xe70] ;  /* 0x000e700001147983 */ /* 0x002ee20000100a00 */
[----:B----4-:R-:W-:Y:S01]  /*3e230*/  SHF.R.S32.HI R4, RZ, 0x1f, R29 ;  /* 0x0000001fff047819 */ /* 0x010fe2000001141d */
[----:B---3--:R-:W-:-:S02]  /*3e240*/  IMAD.MOV.U32 R21, RZ, RZ, R17 ;  /* 0x000000ffff157224 */ /* 0x008fc400078e0011 */
[----:B------:R-:W-:Y:S01]  /*3e250*/  IMAD.X R21, R5, 0x1, R8, P4 ;  /* 0x0000000105157824 */ /* 0x000fe200020e0608 */
[----:B------:R1:W-:Y:S04]  /*3e260*/  STL [R1+0x224c], R20 ;  /* 0x00224c1401007387 */ /* 0x0003e80000100800 */
[----:B------:R3:W-:Y:S01]  /*3e270*/  STL [R1+0xe7c], R21 ;  /* 0x000e7c1501007387 */ /* 0x0007e20000100800 */
[----:B-1----:R-:W-:Y:S01]  /*3e280*/  IMAD.MOV.U32 R20, RZ, RZ, R16 ;  /* 0x000000ffff147224 */ /* 0x002fe200078e0010 */
[----:B------:R-:W-:Y:S01]  /*3e290*/  IADD3 R16, P5, R29, R6, RZ ;  /* 0x000000061d107210 */ /* 0x000fe20007fbe0ff */
[----:B---3--:R-:W-:-:S04]  /*3e2a0*/  IMAD.X R21, R5, 0x1, R9, P3 ;  /* 0x0000000105157824 */ /* 0x008fc800018e0609 */
[----:B------:R-:W-:Y:S01]  /*3e2b0*/  IMAD.X R17, R4, 0x1, R8, P5 ;  /* 0x0000000104117824 */ /* 0x000fe200028e0608 */
[----:B------:R0:W3:Y:S04]  /*3e2c0*/  LDL.LU R20, [R1+0x224c] ;  /* 0x00224c0001147983 */ /* 0x0000e80000300800 */
[----:B------:R1:W-:Y:S04]  /*3e2d0*/  STL [R1+0xe74], R21 ;  /* 0x000e741501007387 */ /* 0x0003e80000100800 */
[----:B-1----:R0:W4:Y:S04]  /*3e2e0*/  LDL.LU R21, [R1+0x2248] ;  /* 0x0022480001157983 */ /* 0x0021280000300800 */
        /* <DEDUP_REMOVED lines=8> */
[----:B----4-:R-:W3:Y:S04]  /*3e370*/  LDL.LU.64 R20, [R1+0x2238] ;  /* 0x0022380001147983 */ /* 0x010ee80000300a00 */
[----:B------:R1:W-:Y:S04]  /*3e380*/  STL.64 [R1+0xe60], R28 ;  /* 0x000e601c01007387 */ /* 0x0003e80000100a00 */
[----:B-1----:R-:W4:Y:S04]  /*3e390*/  LDL.LU.64 R28, [R1+0x2230] ;  /* 0x00223000011c7983 */ /* 0x002f280000300a00 */
[----:B------:R1:W-:Y:S04]  /*3e3a0*/  STL [R1+0xe50], R16 ;  /* 0x000e501001007387 */ /* 0x0003e80000100800 */
[----:B-1----:R-:W3:Y:S04]  /*3e3b0*/  LDL.LU.64 R16, [R1+0x2228] ;  /* 0x0022280001107983 */ /* 0x002ee80000300a00 */
[----:B------:R1:W-:Y:S04]  /*3e3c0*/  STL.64 [R1+0x2200], R22 ;  /* 0x0022001601007387 */ /* 0x0003e80000100a00 */
[----:B-1----:R-:W4:Y:S04]  /*3e3d0*/  LDL.LU R23, [R1+0xc4] ;  /* 0x0000c40001177983 */ /* 0x002f280000300800 */
[----:B--2---:R-:W-:Y:S04]  /*3e3e0*/  STL.64 [R1+0x2208], R18 ;  /* 0x0022081201007387 */ /* 0x004fe80000100a00 */
[----:B------:R1:W-:Y:S04]  /*3e3f0*/  STL [R1+0x2210], R19 ;  /* 0x0022101301007387 */ /* 0x0003e80000100800 */
[----:B-1----:R-:W2:Y:S04]  /*3e400*/  LDL.64 R18, [R1+0xe58] ;  /* 0x000e580001127983 */ /* 0x002ea80000100a00 */
[----:B------:R1:W-:Y:S04]  /*3e410*/  STL.64 [R1+0x21f8], R24 ;  /* 0x0021f81801007387 */ /* 0x0003e80000100a00 */
[----:B-1----:R-:W3:Y:S04]  /*3e420*/  LDL.LU R24, [R1+0xc8] ;  /* 0x0000c80001187983 */ /* 0x002ee80000300800 */
[----:B---3--:R1:W-:Y:S04]  /*3e430*/  STL.64 [R1+0x2218], R24 ;  /* 0x0022181801007387 */ /* 0x0083e80000100a00 */
[----:B-1----:R-:W3:Y:S04]  /*3e440*/  LDL.64 R24, [R1+0xe50] ;  /* 0x000e500001187983 */ /* 0x002ee80000100a00 */
[----:B---3--:R1:W-:Y:S01]  /*3e450*/  STL [R1+0x2220], R24 ;  /* 0x0022201801007387 */ /* 0x0083e20000100800 */
[----:B--2---:R-:W-:-:S02]  /*3e460*/  IMAD.MOV.U32 R25, RZ, RZ, R19 ;  /* 0x000000ffff197224 */ /* 0x004fc400078e0013 */
[----:B------:R-:W-:Y:S02]  /*3e470*/  IMAD.X R25, R5, 0x1, R8, P4 ;  /* 0x0000000105197824 */ /* 0x000fe400020e0608 */
[----:B-1----:R-:W-:-:S03]  /*3e480*/  IMAD.MOV.U32 R24, RZ, RZ, R18 ;  /* 0x000000ffff187224 */ /* 0x002fc600078e0012 */
[----:B------:R1:W-:Y:S04]  /*3e490*/  STL [R1+0xe5c], R25 ;  /* 0x000e5c1901007387 */ /* 0x0003e80000100800 */
[----:B------:R0:W2:Y:S01]  /*3e4a0*/  LDL.LU R24, [R1+0x2220] ;  /* 0x0022200001187983 */ /* 0x0000a20000300800 */
[----:B----4-:R-:W-:Y:S02]  /*3e4b0*/  SHF.R.S32.HI R4, RZ, 0x1f, R23 ;  /* 0x0000001fff047819 */ /* 0x010fe40000011417 */
[----:B------:R-:W-:Y:S01]  /*3e4c0*/  IADD3 R18, P5, R23, R6, RZ ;  /* 0x0000000617127210 */ /* 0x000fe20007fbe0ff */
[----:B-1----:R-:W-:-:S04]  /*3e4d0*/  IMAD.X R25, R5, 0x1, R9, P3 ;  /* 0x0000000105197824 */ /* 0x002fc800018e0609 */
[----:B------:R-:W-:Y:S01]  /*3e4e0*/  IMAD.X R19, R4, 0x1, R8, P5 ;  /* 0x0000000104137824 */ /* 0x000fe200028e0608 */
[----:B------:R2:W-:Y:S04]  /*3e4f0*/  STL [R1+0xe54], R25 ;  /* 0x000e541901007387 */ /* 0x0005e80000100800 */
[----:B--2---:R-:W2:Y:S04]  /*3e500*/  LDL.LU.64 R24, [R1+0x2218] ;  /* 0x0022180001187983 */ /* 0x004ea80000300a00 */
[----:B------:R1:W-:Y:S04]  /*3e510*/  STL.64 [R1+0xe48], R18 ;  /* 0x000e481201007387 */ /* 0x0003e80000100a00 */
[----:B-1----:R0:W3:Y:S01]  /*3e520*/  LDL.LU R19, [R1+0x2210] ;  /* 0x0022100001137983 */ /* 0x0020e20000300800 */
[----:B------:R-:W-:-:S05]  /*3e530*/  IADD3 R22, P3, R23, R7, RZ ;  /* 0x0000000717167210 */ /* 0x000fca0007f7e0ff */
[----:B------:R-:W-:Y:S01]  /*3e540*/  IMAD.X R23, R4, 0x1, R9, P3 ;  /* 0x0000000104177824 */ /* 0x000fe200018e0609 */
[C---:B--2---:R-:W-:Y:S02]  /*3e550*/  IADD3 R18, P4, R24.reuse, R6, RZ ;  /* 0x0000000618127210 */ /* 0x044fe40007f9e0ff */
[----:B------:R-:W-:Y:S02]  /*3e560*/  SHF.R.S32.HI R5, RZ, 0x1f, R24 ;  /* 0x0000001fff057819 */ /* 0x000fe40000011418 */
[----:B------:R-:W-:Y:S01]  /*3e570*/  IADD3 R24, P3, R24, R7, RZ ;  /* 0x0000000718187210 */ /* 0x000fe20007f7e0ff */
[----:B------:R3:W-:Y:S04]  /*3e580*/  STL [R1+0xe38], R18 ;  /* 0x000e381201007387 */ /* 0x0007e80000100800 */
[----:B---3--:R-:W2:Y:S04]  /*3e590*/  LDL.LU.64 R18, [R1+0x2208] ;  /* 0x0022080001127983 */ /* 0x008ea80000300a00 */
[----:B------:R1:W-:Y:S04]  /*3e5a0*/  STL.64 [R1+0xe40], R22 ;  /* 0x000e401601007387 */ /* 0x0003e80000100a00 */
[----:B-1----:R-:W3:Y:S04]  /*3e5b0*/  LDL.LU.64 R22, [R1+0x2200] ;  /* 0x0022000001167983 */ /* 0x002ee80000300a00 */
[----:B------:R1:W-:Y:S04]  /*3e5c0*/  STL [R1+0xe30], R24 ;  /* 0x000e301801007387 */ /* 0x0003e80000100800 */
[----:B-1----:R-:W4:Y:S04]  /*3e5d0*/  LDL.LU.64 R24, [R1+0x21f8] ;  /* 0x0021f80001187983 */ /* 0x002f280000300a00 */
[----:B------:R1:W-:Y:S04]  /*3e5e0*/  STL.64 [R1+0x21f0], R28 ;  /* 0x0021f01c01007387 */ /* 0x0003e80000100a00 */
[----:B-1----:R0:W2:Y:S04]  /*3e5f0*/  LDL.64 R28, [R1+0xe38] ;  /* 0x000e3800011c7983 */ /* 0x0020a80000100a00 */
[----:B------:R-:W-:Y:S04]  /*3e600*/  STL.64 [R1+0x21e0], R26 ;  /* 0x0021e01a01007387 */ /* 0x000fe80000100a00 */
[----:B----4-:R1:W-:Y:S04]  /*3e610*/  STL.64 [R1+0x21c8], R24 ;  /* 0x0021c81801007387 */ /* 0x0103e80000100a00 */
[----:B-1----:R-:W4:Y:S01]  /*3e620*/  LDL.LU R24, [R1+0xd0] ;  /* 0x0000d00001187983 */ /* 0x002f220000300800 */
[----:B--2---:R-:W-:-:S03]  /*3e630*/  IMAD.X R29, R5, 0x1, R8, P4 ;  /* 0x00000001051d7824 */ /* 0x004fc600020e0608 */
[----:B----4-:R1:W-:Y:S04]  /*3e640*/  STL.64 [R1+0x21e8], R24 ;  /* 0x0021e81801007387 */ /* 0x0103e80000100a00 */
[----:B-1----:R0:W2:Y:S04]  /*3e650*/  LDL.64 R24, [R1+0xe30] ;  /* 0x000e300001187983 */ /* 0x0020a80000100a00 */
[----:B---3--:R1:W-:Y:S04]  /*3e660*/  STL.64 [R1+0x21d0], R22 ;  /* 0x0021d01601007387 */ /* 0x0083e80000100a00 */
[----:B-1----:R-:W3:Y:S04]  /*3e670*/  LDL.LU R23, [R1+0xcc] ;  /* 0x0000cc0001177983 */ /* 0x002ee80000300800 */
[----:B------:R-:W-:Y:S04]  /*3e680*/  STL.64 [R1+0x21d8], R18 ;  /* 0x0021d81201007387 */ /* 0x000fe80000100a00 */
[----:B------:R1:W-:Y:S04]  /*3e690*/  STL [R1+0xe3c], R29 ;  /* 0x000e3c1d01007387 */ /* 0x0003e80000100800 */
[----:B-1----:R-:W4:Y:S01]  /*3e6a0*/  LDL.LU.64 R28, [R1+0x21f0] ;  /* 0x0021f000011c7983 */ /* 0x002f220000300a00 */
[----:B--2---:R-:W-:-:S05]  /*3e6b0*/  IMAD.X R25, R5, 0x1, R9, P3 ;  /* 0x0000000105197824 */ /* 0x004fca00018e0609 */
[----:B------:R1:W-:Y:S04]  /*3e6c0*/  STL [R1+0xe34], R25 ;  /* 0x000e341901007387 */ /* 0x0003e80000100800 */
[----:B-1----:R-:W2:Y:S01]  /*3e6d0*/  LDL.LU.64 R24, [R1+0x21e8] ;  /* 0x0021e80001187983 */ /* 0x002ea20000300a00 */
        /* <DEDUP_REMOVED lines=13> */
[----:B-1----:R-:W2:Y:S04]  /*3e7b0*/  LDL.LU.64 R22, [R1+0x21d0] ;  /* 0x0021d00001167983 */ /* 0x002ea80000300a00 */
[----:B------:R1:W-:Y:S04]  /*3e7c0*/  STL [R1+0xe10], R24 ;  /* 0x000e101801007387 */ /* 0x0003e80000100800 */
[----:B-1----:R-:W4:Y:S04]  /*3e7d0*/  LDL.LU.64 R24, [R1+0x21c8] ;  /* 0x0021c80001187983 */ /* 0x002f280000300a00 */
[----:B----4-:R-:W-:Y:S04]  /*3e7e0*/  STL.64 [R1+0x21b0], R24 ;  /* 0x0021b01801007387 */ /* 0x010fe80000100a00 */
[----:B------:R1:W-:Y:S04]  /*3e7f0*/  STL.64 [R1+0x21b8], R28 ;  /* 0x0021b81c01007387 */ /* 0x0003e80000100a00 */
[----:B-1----:R-:W4:Y:S04]  /*3e800*/  LDL.64 R28, [R1+0xe10] ;  /* 0x000e1000011c7983 */ /* 0x002f280000100a00 */
[----:B----4-:R1:W-:Y:S04]  /*3e810*/  STL [R1+0x21c0], R28 ;  /* 0x0021c01c01007387 */ /* 0x0103e80000100800 */
[----:B-1----:R0:W4:Y:S04]  /*3e820*/  LDL.64 R28, [R1+0xe18] ;  /* 0x000e1800011c7983 */ /* 0x0021280000100a00 */
[----:B---3--:R1:W-:Y:S04]  /*3e830*/  STL.64 [R1+0x21a0], R26 ;  /* 0x0021a01a01007387 */ /* 0x0083e80000100a00 */
[----:B-1----:R-:W3:Y:S04]  /*3e840*/  LDL.LU R27, [R1+0xd4] ;  /* 0x0000d400011b7983 */ /* 0x002ee80000300800 */
[----:B--2---:R1:W-:Y:S04]  /*3e850*/  STL.64 [R1+0x2198], R18 ;  /* 0x0021981201007387 */ /* 0x0043e80000100a00 */
[----:B-1----:R-:W2:Y:S04]  /*3e860*/  LDL.LU R18, [R1+0xd8] ;  /* 0x0000d80001127983 */ /* 0x002ea80000300800 */
[----:B------:R-:W-:Y:S01]  /*3e870*/  STL.64 [R1+0x21a8], R22 ;  /* 0x0021a81601007387 */ /* 0x000fe20000100a00 */
[----:B----4-:R-:W-:-:S05]  /*3e880*/  IMAD.X R29, R5, 0x1, R8, P4 ;  /* 0x00000001051d7824 */ /* 0x010fca00020e0608 */
[----:B------:R1:W-:Y:S04]  /*3e890*/  STL [R1+0xe1c], R29 ;  /* 0x000e1c1d01007387 */ /* 0x0003e80000100800 */
[----:B------:R0:W4:Y:S01]  /*3e8a0*/  LDL.LU R28, [R1+0x21c0] ;  /* 0x0021c000011c7983 */ /* 0x0001220000300800 */
[----:B---3--:R-:W-:Y:S02]  /*3e8b0*/  SHF.R.S32.HI R4, RZ, 0x1f, R27 ;  /* 0x0000001fff047819 */ /* 0x008fe4000001141b */
[----:B------:R-:W-:Y:S01]  /*3e8c0*/  IADD3 R24, P5, R27, R6, RZ ;  /* 0x000000061b187210 */ /* 0x000fe20007fbe0ff */
[----:B-1----:R-:W-:Y:S01]  /*3e8d0*/  IMAD.X R29, R5, 0x1, R9, P3 ;  /* 0x00000001051d7824 */ /* 0x002fe200018e0609 */
[----:B------:R-:W-:-:S03]  /*3e8e0*/  IADD3 R26, P3, R27, R7, RZ ;  /* 0x000000071b1a7210 */ /* 0x000fc60007f7e0ff */
[C---:B------:R-:W-:Y:S01]  /*3e8f0*/  IMAD.X R25, R4.reuse, 0x1, R8, P5 ;  /* 0x0000000104197824 */ /* 0x040fe200028e0608 */
[----:B------:R4:W-:Y:S01]  /*3e900*/  STL [R1+0xe14], R29 ;  /* 0x000e141d01007387 */ /* 0x0009e20000100800 */
[----:B------:R-:W-:Y:S01]  /*3e910*/  IMAD.X R27, R4, 0x1, R9, P3 ;  /* 0x00000001041b7824 */ /* 0x000fe200018e0609 */
[C---:B--2---:R-:W-:Y:S02]  /*3e920*/  IADD3 R22, P4, R18.reuse, R6, RZ ;  /* 0x0000000612167210 */ /* 0x044fe40007f9e0ff */
[----:B------:R-:W-:Y:S02]  /*3e930*/  SHF.R.S32.HI R5, RZ, 0x1f, R18 ;  /* 0x0000001fff057819 */ /* 0x000fe40000011412 */
        /* <DEDUP_REMOVED lines=14> */
[----:B---3--:R-:W-:Y:S04]  /*3ea20*/  STL.64 [R1+0x2180], R24 ;  /* 0x0021801801007387 */ /* 0x008fe80000100a00 */
[----:B------:R1:W-:Y:S04]  /*3ea30*/  STL.64 [R1+0x2168], R28 ;  /* 0x0021681c01007387 */ /* 0x0003e80000100a00 */
[----:B-1----:R-:W3:Y:S04]  /*3ea40*/  LDL.LU R28, [R1+0xe0] ;  /* 0x0000e000011c7983 */ /* 0x002ee80000300800 */
[----:B----4-:R1:W-:Y:S04]  /*3ea50*/  STL.64 [R1+0x2170], R26 ;  /* 0x0021701a01007387 */ /* 0x0103e80000100a00 */
[----:B-1----:R-:W4:Y:S04]  /*3ea60*/  LDL.LU R27, [R1+0xdc] ;  /* 0x0000dc00011b7983 */ /* 0x002f280000300800 */
[----:B------:R-:W-:Y:S01]  /*3ea70*/  STL.64 [R1+0x2178], R22 ;  /* 0x0021781601007387 */ /* 0x000fe20000100a00 */
[----:B--2---:R-:W-:-:S05]  /*3ea80*/  IMAD.X R19, R5, 0x1, R8, P4 ;  /* 0x0000000105137824 */ /* 0x004fca00020e0608 */
[----:B------:R1:W-:Y:S04]  /*3ea90*/  STL [R1+0xdfc], R19 ;  /* 0x000dfc1301007387 */ /* 0x0003e80000100800 */
[----:B------:R0:W2:Y:S01]  /*3eaa0*/  LDL.LU R18, [R1+0x2190] ;  /* 0x0021900001127983 */ /* 0x0000a20000300800 */
[----:B-1----:R-:W-:Y:S01]  /*3eab0*/  IMAD.X R19, R5, 0x1, R9, P3 ;  /* 0x0000000105137824 */ /* 0x002fe200018e0609 */
[-C--:B---3--:R-:W-:Y:S02]  /*3eac0*/  IADD3 R22, P4, R28, R6.reuse, RZ ;  /* 0x000000061c167210 */ /* 0x088fe40007f9e0ff */
[----:B----4-:R-:W-:Y:S02]  /*3ead0*/  SHF.R.S32.HI R4, RZ, 0x1f, R27 ;  /* 0x0000001fff047819 */ /* 0x010fe4000001141b */
[C---:B------:R-:W-:Y:S01]  /*3eae0*/  IADD3 R24, P5, R27.reuse, R6, RZ ;  /* 0x000000061b187210 */ /* 0x040fe20007fbe0ff */
[----:B------:R2:W-:Y:S04]  /*3eaf0*/  STL [R1+0xdf4], R19 ;  /* 0x000df41301007387 */ /* 0x0005e80000100800 */
[----:B------:R-:W-:Y:S01]  /*3eb00*/  IMAD.X R25, R4, 0x1, R8, P5 ;  /* 0x0000000104197824 */ /* 0x000fe200028e0608 */
        /* <DEDUP_REMOVED lines=10> */
[----:B-1----:R-:W3:Y:S04]  /*3ebb0*/  LDL.LU.64 R26, [R1+0x2170] ;  /* 0x00217000011a7983 */ /* 0x002ee80000300a00 */
[----:B------:R1:W-:Y:S04]  /*3ebc0*/  STL [R1+0xdd0], R28 ;  /* 0x000dd01c01007387 */ /* 0x0003e80000100800 */
[----:B-1----:R-:W3:Y:S04]  /*3ebd0*/  LDL.LU.64 R28, [R1+0x2168] ;  /* 0x00216800011c7983 */ /* 0x002ee80000300a00 */
[----:B----4-:R1:W-:Y:S04]  /*3ebe0*/  STL.64 [R1+0x2160], R22 ;  /* 0x0021601601007387 */ /* 0x0103e80000100a00 */
[----:B-1----:R0:W4:Y:S04]  /*3ebf0*/  LDL.64 R22, [R1+0xdd8] ;  /* 0x000dd80001167983 */ /* 0x0021280000100a00 */
[----:B------:R-:W-:Y:S04]  /*3ec00*/  STL.64 [R1+0x2150], R14 ;  /* 0x0021500e01007387 */ /* 0x000fe80000100a00 */
[----:B--2---:R1:W-:Y:S04]  /*3ec10*/  STL.64 [R1+0x2140], R18 ;  /* 0x0021401201007387 */ /* 0x0043e80000100a00 */
[----:B-1----:R-:W2:Y:S04]  /*3ec20*/  LDL.LU R19, [R1+0xe4] ;  /* 0x0000e40001137983 */ /* 0x002ea80000300800 */
[----:B---3--:R1:W-:Y:S04]  /*3ec30*/  STL.64 [R1+0x2138], R24 ;  /* 0x0021381801007387 */ /* 0x0083e80000100a00 */
[----:B-1----:R-:W3:Y:S04]  /*3ec40*/  LDL.LU R24, [R1+0xe8] ;  /* 0x0000e80001187983 */ /* 0x002ee80000300800 */
[----:B---3--:R1:W-:Y:S04]  /*3ec50*/  STL.64 [R1+0x2158], R24 ;  /* 0x0021581801007387 */ /* 0x0083e80000100a00 */
[----:B-1----:R0:W3:Y:S01]  /*3ec60*/  LDL.64 R24, [R1+0xdd0] ;  /* 0x000dd00001187983 */ /* 0x0020e20000100a00 */
[----:B----4-:R-:W-:-:S03]  /*3ec70*/  IMAD.X R23, R5, 0x1, R8, P4 ;  /* 0x0000000105177824 */ /* 0x010fc600020e0608 */
[----:B------:R-:W-:Y:S04]  /*3ec80*/  STL.64 [R1+0x2148], R28 ;  /* 0x0021481c01007387 */ /* 0x000fe80000100a00 */
[----:B------:R1:W-:Y:S04]  /*3ec90*/  STL [R1+0xddc], R23 ;  /* 0x000ddc1701007387 */ /* 0x0003e80000100800 */
[----:B-1----:R-:W4:Y:S01]  /*3eca0*/  LDL.LU.64 R22, [R1+0x2160] ;  /* 0x0021600001167983 */ /* 0x002f220000300a00 */
[----:B---3--:R-:W-:-:S05]  /*3ecb0*/  IMAD.X R25, R5, 0x1, R9, P3 ;  /* 0x0000000105197824 */ /* 0x008fca00018e0609 */
[----:B------:R1:W-:Y:S04]  /*3ecc0*/  STL [R1+0xdd4], R25 ;  /* 0x000dd41901007387 */ /* 0x0003e80000100800 */
[----:B-1----:R-:W3:Y:S01]  /*3ecd0*/  LDL.LU.64 R24, [R1+0x2158] ;  /* 0x0021580001187983 */ /* 0x002ee20000300a00 */
[----:B--2---:R-:W-:Y:S02]  /*3ece0*/  SHF.R.S32.HI R4, RZ, 0x1f, R19 ;  /* 0x0000001fff047819 */ /* 0x004fe40000011413 */
[----:B------:R-:W-:-:S05]  /*3ecf0*/  IADD3 R14, P5, R19, R6, RZ ;  /* 0x00000006130e7210 */ /* 0x000fca0007fbe0ff */
[----:B------:R-:W-:-:S05]  /*3ed00*/  IMAD.X R15, R4, 0x1, R8, P5 ;  /* 0x00000001040f7824 */ /* 0x000fca00028e0608 */
[----:B------:R1:W-:Y:S04]  /*3ed10*/  STL.64 [R1+0xdc8], R14 ;  /* 0x000dc80e01007387 */ /* 0x0003e80000100a00 */
[----:B-1----:R-:W2:Y:S01]  /*3ed20*/  LDL.LU.64 R14, [R1+0x2150] ;  /* 0x00215000010e7983 */ /* 0x002ea20000300a00 */
[----:B---3--:R-:W-:-:S05]  /*3ed30*/  IADD3 R28, P4, R24, R6, RZ ;  /* 0x00000006181c7210 */ /* 0x008fca0007f9e0ff */
[----:B------:R1:W-:Y:S04]  /*3ed40*/  STL [R1+0xdb8], R28 ;  /* 0x000db81c01007387 */ /* 0x0003e80000100800 */
[----:B-1----:R-:W3:Y:S01]  /*3ed50*/  LDL.LU.64 R28, [R1+0x2148] ;  /* 0x00214800011c7983 */ /* 0x002ee20000300a00 */
[----:B------:R-:W-:Y:S02]  /*3ed60*/  IADD3 R18, P3, R19, R7, RZ ;  /* 0x0000000713127210 */ /* 0x000fe40007f7e0ff */
[----:B------:R-:W-:-:S03]  /*3ed70*/  SHF.R.S32.HI R5, RZ, 0x1f, R24 ;  /* 0x0000001fff057819 */ /* 0x000fc60000011418 */
[----:B------:R-:W-:Y:S01]  /*3ed80*/  IMAD.X R19, R4, 0x1, R9, P3 ;  /* 0x0000000104137824 */ /* 0x000fe200018e0609 */
[----:B------:R-:W-:-:S04]  /*3ed90*/  IADD3 R24, P3, R24, R7, RZ ;  /* 0x0000000718187210 */ /* 0x000fc80007f7e0ff */
[----:B------:R1:W-:Y:S04]  /*3eda0*/  STL.64 [R1+0xdc0], R18 ;  /* 0x000dc01201007387 */ /* 0x0003e80000100a00 */
[----:B-1----:R-:W2:Y:S04]  /*3edb0*/  LDL.LU.64 R18, [R1+0x2140] ;  /* 0x0021400001127983 */ /* 0x002ea80000300a00 */
[----:B------:R1:W-:Y:S04]  /*3edc0*/  STL [R1+0xdb0], R24 ;  /* 0x000db01801007387 */ /* 0x0003e80000100800 */
[----:B-1----:R-:W2:Y:S04]  /*3edd0*/  LDL.LU.64 R24, [R1+0x2138] ;  /* 0x0021380001187983 */ /* 0x002ea80000300a00 */
[----:B---3--:R-:W-:Y:S04]  /*3ede0*/  STL.64 [R1+0x2120], R28 ;  /* 0x0021201c01007387 */ /* 0x008fe80000100a00 */
[----:B----4-:R1:W-:Y:S04]  /*3edf0*/  STL.64 [R1+0x2128], R22 ;  /* 0x0021281601007387 */ /* 0x0103e80000100a00 */
[----:B-1----:R-:W3:Y:S04]  /*3ee00*/  LDL.64 R22, [R1+0xdb0] ;  /* 0x000db00001167983 */ /* 0x002ee80000100a00 */
[----:B---3--:R1:W-:Y:S04]  /*3ee10*/  STL [R1+0x2130], R22 ;  /* 0x0021301601007387 */ /* 0x0083e80000100800 */
[----:B-1----:R0:W3:Y:S04]  /*3ee20*/  LDL.64 R22, [R1+0xdb8] ;  /* 0x000db80001167983 */ /* 0x0020e80000100a00 */
[----:B--2---:R1:W-:Y:S04]  /*3ee30*/  STL.64 [R1+0x2110], R14 ;  /* 0x0021100e01007387 */ /* 0x0043e80000100a00 */
[----:B-1----:R-:W2:Y:S04]  /*3ee40*/  LDL.LU R15, [R1+0xec] ;  /* 0x0000ec00010f7983 */ /* 0x002ea80000300800 */
[----:B------:R1:W-:Y:S04]  /*3ee50*/  STL.64 [R1+0x2108], R18 ;  /* 0x0021081201007387 */ /* 0x0003e80000100a00 */
[----:B-1----:R-:W4:Y:S04]  /*3ee60*/  LDL.LU R18, [R1+0xf0] ;  /* 0x0000f00001127983 */ /* 0x002f280000300800 */
[----:B------:R-:W-:Y:S01]  /*3ee70*/  STL.64 [R1+0x2118], R24 ;  /* 0x0021181801007387 */ /* 0x000fe20000100a00 */
[----:B---3--:R-:W-:-:S05]  /*3ee80*/  IMAD.X R23, R5, 0x1, R8, P4 ;  /* 0x0000000105177824 */ /* 0x008fca00020e0608 */
[----:B------:R1:W-:Y:S04]  /*3ee90*/  STL [R1+0xdbc], R23 ;  /* 0x000dbc1701007387 */ /* 0x0003e80000100800 */
[----:B------:R0:W3:Y:S01]  /*3eea0*/  LDL.LU R22, [R1+0x2130] ;  /* 0x0021300001167983 */ /* 0x0000e20000300800 */
[----:B--2---:R-:W-:Y:S02]  /*3eeb0*/  SHF.R.S32.HI R4, RZ, 0x1f, R15 ;  /* 0x0000001fff047819 */ /* 0x004fe4000001140f */
        /* <DEDUP_REMOVED lines=9> */
[----:B---3--:R-:W2:Y:S04]  /*3ef50*/  LDL.LU.64 R22, [R1+0x2128] ;  /* 0x0021280001167983 */ /* 0x008ea80000300a00 */
[----:B------:R1:W-:Y:S04]  /*3ef60*/  STL.64 [R1+0xda8], R28 ;  /* 0x000da81c01007387 */ /* 0x0003e80000100a00 */
[----:B-1----:R-:W3:Y:S04]  /*3ef70*/  LDL.LU.64 R28, [R1+0x2120] ;  /* 0x00212000011c7983 */ /* 0x002ee80000300a00 */
[----:B------:R1:W-:Y:S04]  /*3ef80*/  STL [R1+0xd98], R24 ;  /* 0x000d981801007387 */ /* 0x0003e80000100800 */
[----:B-1----:R-:W4:Y:S04]  /*3ef90*/  LDL.LU.64 R24, [R1+0x2118] ;  /* 0x0021180001187983 */ /* 0x002f280000300a00 */
[----:B------:R1:W-:Y:S04]  /*3efa0*/  STL.64 [R1+0xda0], R14 ;  /* 0x000da00e01007387 */ /* 0x0003e80000100a00 */
[----:B-1----:R-:W3:Y:S04]  /*3efb0*/  LDL.LU.64 R14, [R1+0x2110] ;  /* 0x00211000010e7983 */ /* 0x002ee80000300a00 */
[----:B------:R1:W-:Y:S04]  /*3efc0*/  STL [R1+0xd90], R18 ;  /* 0x000d901201007387 */ /* 0x0003e80000100800 */
[----:B-1----:R-:W4:Y:S04]  /*3efd0*/  LDL.LU.64 R18, [R1+0x2108] ;  /* 0x0021080001127983 */ /* 0x002f280000300a00 */
[----:B------:R1:W-:Y:S04]  /*3efe0*/  STL.64 [R1+0x20f8], R10 ;  /* 0x0020f80a01007387 */ /* 0x0003e80000100a00 */
[----:B-1----:R-:W2:Y:S04]  /*3eff0*/  LDL.64 R10, [R1+0xd90] ;  /* 0x000d9000010a7983 */ /* 0x002ea80000100a00 */
[----:B--2---:R1:W-:Y:S04]  /*3f000*/  STL [R1+0x2100], R10 ;  /* 0x0021000a01007387 */ /* 0x0043e80000100800 */
[----:B-1----:R0:W2:Y:S04]  /*3f010*/  LDL.64 R10, [R1+0xd98] ;  /* 0x000d9800010a7983 */ /* 0x0020a80000100a00 */
[----:B------:R1:W-:Y:S04]  /*3f020*/  STL.64 [R1+0x20d8], R22 ;  /* 0x0020d81601007387 */ /* 0x0003e80000100a00 */
[----:B-1----:R-:W3:Y:S01]  /*3f030*/  LDL.LU R22, [R1+0xf8] ;  /* 0x0000f80001167983 */ /* 0x002ee20000300800 */
[----:B--2---:R-:W-:-:S03]  /*3f040*/  IMAD.X R11, R5, 0x1, R8, P4 ;  /* 0x00000001050b7824 */ /* 0x004fc600020e0608 */
[----:B---3--:R-:W-:Y:S04]  /*3f050*/  STL.64 [R1+0x20f0], R22 ;  /* 0x0020f01601007387 */ /* 0x008fe80000100a00 */
[----:B------:R1:W-:Y:S04]  /*3f060*/  STL.64 [R1+0x20e0], R14 ;  /* 0x0020e00e01007387 */ /* 0x0003e80000100a00 */
[----:B-1----:R-:W2:Y:S04]  /*3f070*/  LDL.LU R15, [R1+0xf4] ;  /* 0x0000f400010f7983 */ /* 0x002ea80000300800 */
[----:B----4-:R-:W-:Y:S04]  /*3f080*/  STL.64 [R1+0x20e8], R18 ;  /* 0x0020e81201007387 */ /* 0x010fe80000100a00 */
        /* <DEDUP_REMOVED lines=22> */
[----:B-1----:R0:W4:Y:S04]  /*3f1f0*/  LDL.64 R14, [R1+0xd78] ;  /* 0x000d7800010e7983 */ /* 0x0021280000100a00 */
[----:B--2---:R-:W-:Y:S04]  /*3f200*/  STL.64 [R1+0x20c0], R10 ;  /* 0x0020c00a01007387 */ /* 0x004fe80000100a00 */
[----:B------:R1:W-:Y:S04]  /*3f210*/  STL.64 [R1+0x20a8], R26 ;  /* 0x0020a81a01007387 */ /* 0x0003e80000100a00 */
[----:B-1----:R-:W2:Y:S04]  /*3f220*/  LDL.LU R26, [R1+0x100] ;  /* 0x00010000011a7983 */ /* 0x002ea80000300800 */
[----:B--2---:R1:W-:Y:S04]  /*3f230*/  STL.64 [R1+0x20c8], R26 ;  /* 0x0020c81a01007387 */ /* 0x0043e80000100a00 */
[----:B-1----:R0:W2:Y:S04]  /*3f240*/  LDL.64 R26, [R1+0xd70] ;  /* 0x000d7000011a7983 */ /* 0x0020a80000100a00 */
[----:B------:R1:W-:Y:S01]  /*3f250*/  STL.64 [R1+0x20b0], R28 ;  /* 0x0020b01c01007387 */ /* 0x0003e20000100a00 */
[----:B----4-:R-:W-:-:S03]  /*3f260*/  IMAD.X R15, R5, 0x1, R8, P4 ;  /* 0x00000001050f7824 */ /* 0x010fc600020e0608 */
[----:B-1----:R-:W4:Y:S04]  /*3f270*/  LDL.LU R29, [R1+0xfc] ;  /* 0x0000fc00011d7983 */ /* 0x002f280000300800 */
[----:B---3--:R-:W-:Y:S04]  /*3f280*/  STL.64 [R1+0x20b8], R22 ;  /* 0x0020b81601007387 */ /* 0x008fe80000100a00 */
[----:B------:R1:W-:Y:S04]  /*3f290*/  STL [R1+0xd7c], R15 ;  /* 0x000d7c0f01007387 */ /* 0x0003e80000100800 */
[----:B-1----:R-:W3:Y:S01]  /*3f2a0*/  LDL.LU.64 R14, [R1+0x20d0] ;  /* 0x0020d000010e7983 */ /* 0x002ee20000300a00 */
[----:B--2---:R-:W-:-:S05]  /*3f2b0*/  IMAD.X R27, R5, 0x1, R9, P3 ;  /* 0x00000001051b7824 */ /* 0x004fca00018e0609 */
[----:B------:R1:W-:Y:S04]  /*3f2c0*/  STL [R1+0xd74], R27 ;  /* 0x000d741b01007387 */ /* 0x0003e80000100800 */
[----:B-1----:R-:W2:Y:S01]  /*3f2d0*/  LDL.LU.64 R26, [R1+0x20c8] ;  /* 0x0020c800011a7983 */ /* 0x002ea20000300a00 */
[----:B----4-:R-:W-:Y:S02]  /*3f2e0*/  SHF.R.S32.HI R4, RZ, 0x1f, R29 ;  /* 0x0000001fff047819 */ /* 0x010fe4000001141d */
[C---:B------:R-:W-:Y:S02]  /*3f2f0*/  IADD3 R10, P5, R29.reuse, R6, RZ ;  /* 0x000000061d0a7210 */ /* 0x040fe40007fbe0ff */
[----:B------:R-:W-:-:S03]  /*3f300*/  IADD3 R28, P3, R29, R7, RZ ;  /* 0x000000071d1c7210 */ /* 0x000fc60007f7e0ff */
[C---:B------:R-:W-:Y:S02]  /*3f310*/  IMAD.X R11, R4.reuse, 0x1, R8, P5 ;  /* 0x00000001040b7824 */ /* 0x040fe400028e0608 */
[----:B------:R-:W-:-:S03]  /*3f320*/  IMAD.X R29, R4, 0x1, R9, P3 ;  /* 0x00000001041d7824 */ /* 0x000fc600018e0609 */
[----:B------:R1:W-:Y:S04]  /*3f330*/  STL.64 [R1+0xd68], R10 ;  /* 0x000d680a01007387 */ /* 0x0003e80000100a00 */
[----:B-1----:R-:W4:Y:S01]  /*3f340*/  LDL.LU.64 R10, [R1+0x20c0] ;  /* 0x0020c000010a7983 */ /* 0x002f220000300a00 */
        /* <DEDUP_REMOVED lines=8> */
[----:B-1----:R-:W3:Y:S04]  /*3f3d0*/  LDL.LU.64 R26, [R1+0x20a8] ;  /* 0x0020a800011a7983 */ /* 0x002ee80000300a00 */
[----:B---3--:R-:W-:Y:S04]  /*3f3e0*/  STL.64 [R1+0x2090], R26 ;  /* 0x0020901a01007387 */ /* 0x008fe80000100a00 */
[----:B------:R1:W-:Y:S04]  /*3f3f0*/  STL.64 [R1+0x2098], R14 ;  /* 0x0020980e01007387 */ /* 0x0003e80000100a00 */
[----:B-1----:R-:W3:Y:S04]  /*3f400*/  LDL.64 R14, [R1+0xd50] ;  /* 0x000d5000010e7983 */ /* 0x002ee80000100a00 */
[----:B---3--:R1:W-:Y:S04]  /*3f410*/  STL [R1+0x20a0], R14 ;  /* 0x0020a00e01007387 */ /* 0x0083e80000100800 */
[----:B-1----:R0:W3:Y:S04]  /*3f420*/  LDL.64 R14, [R1+0xd58] ;  /* 0x000d5800010e7983 */ /* 0x0020e80000100a00 */
[----:B------:R1:W-:Y:S04]  /*3f430*/  STL.64 [R1+0x2078], R20 ;  /* 0x0020781401007387 */ /* 0x0003e80000100a00 */
[----:B-1----:R-:W3:Y:S04]  /*3f440*/  LDL.LU R20, [R1+0x108] ;  /* 0x0001080001147983 */ /* 0x002ee80000300800 */
[----:B----4-:R1:W-:Y:S04]  /*3f450*/  STL.64 [R1+0x2080], R10 ;  /* 0x0020800a01007387 */ /* 0x0103e80000100a00 */
[----:B-1----:R-:W4:Y:S04]  /*3f460*/  LDL.LU R11, [R1+0x104] ;  /* 0x00010400010b7983 */ /* 0x002f280000300800 */
[----:B--2---:R-:W-:Y:S01]  /*3f470*/  STL.64 [R1+0x2088], R28 ;  /* 0x0020881c01007387 */ /* 0x004fe20000100a00 */
[----:B---3--:R-:W-:-:S05]  /*3f480*/  IMAD.X R15, R5, 0x1, R8, P4 ;  /* 0x00000001050f7824 */ /* 0x008fca00020e0608 */
[----:B------:R1:W-:Y:S04]  /*3f490*/  STL [R1+0xd5c], R15 ;  /* 0x000d5c0f01007387 */ /* 0x0003e80000100800 */
[----:B------:R0:W2:Y:S01]  /*3f4a0*/  LDL.LU R14, [R1+0x20a0] ;  /* 0x0020a000010e7983 */ /* 0x0000a20000300800 */
[----:B-1----:R-:W-:Y:S01]  /*3f4b0*/  IMAD.X R15, R5, 0x1, R9, P3 ;  /* 0x00000001050f7824 */ /* 0x002fe200018e0609 */
[-C--:B------:R-:W-:Y:S02]  /*3f4c0*/  IADD3 R28, P4, R20, R6.reuse, RZ ;  /* 0x00000006141c7210 */ /* 0x080fe40007f9e0ff */
[----:B----4-:R-:W-:Y:S02]  /*3f4d0*/  SHF.R.S32.HI R4, RZ, 0x1f, R11 ;  /* 0x0000001fff047819 */ /* 0x010fe4000001140b */
[----:B------:R-:W-:-:S02]  /*3f4e0*/  IADD3 R26, P5, R11, R6, RZ ;  /* 0x000000060b1a7210 */ /* 0x000fc40007fbe0ff */
[-C--:B------:R-:W-:Y:S01]  /*3f4f0*/  IADD3 R10, P3, R11, R7.reuse, RZ ;  /* 0x000000070b0a7210 */ /* 0x080fe20007f7e0ff */
[----:B------:R2:W-:Y:S02]  /*3f500*/  STL [R1+0xd54], R15 ;  /* 0x000d540f01007387 */ /* 0x0005e40000100800 */
[C---:B------:R-:W-:Y:S02]  /*3f510*/  IMAD.X R27, R4.reuse, 0x1, R8, P5 ;  /* 0x00000001041b7824 */ /* 0x040fe400028e0608 */
[----:B------:R-:W-:Y:S01]  /*3f520*/  IMAD.X R11, R4, 0x1, R9, P3 ;  /* 0x00000001040b7824 */ /* 0x000fe200018e0609 */
        /* <DEDUP_REMOVED lines=8> */
[----:B-1----:R-:W4:Y:S04]  /*3f5b0*/  LDL.LU.64 R10, [R1+0x2080] ;  /* 0x00208000010a7983 */ /* 0x002f280000300a00 */
[----:B------:R1:W-:Y:S04]  /*3f5c0*/  STL [R1+0xd30], R20 ;  /* 0x000d301401007387 */ /* 0x0003e80000100800 */
[----:B-1----:R-:W4:Y:S04]  /*3f5d0*/  LDL.LU.64 R20, [R1+0x2078] ;  /* 0x0020780001147983 */ /* 0x002f280000300a00 */
[----:B------:R1:W-:Y:S04]  /*3f5e0*/  STL.64 [R1+0x2050], R18 ;  /* 0x0020501201007387 */ /* 0x0003e80000100a00 */
[----:B-1----:R-:W2:Y:S04]  /*3f5f0*/  LDL.LU R18, [R1+0x110] ;  /* 0x0001100001127983 */ /* 0x002ea80000300800 */
[----:B--2---:R1:W-:Y:S04]  /*3f600*/  STL.64 [R1+0x2068], R18 ;  /* 0x0020681201007387 */ /* 0x0043e80000100a00 */
[----:B-1----:R-:W2:Y:S04]  /*3f610*/  LDL.64 R18, [R1+0xd38] ;  /* 0x000d380001127983 */ /* 0x002ea80000100a00 */
[----:B------:R1:W-:Y:S04]  /*3f620*/  STL.64 [R1+0x2058], R14 ;  /* 0x0020580e01007387 */ /* 0x0003e80000100a00 */
[----:B-1----:R-:W4:Y:S04]  /*3f630*/  LDL.LU R15, [R1+0x10c] ;  /* 0x00010c00010f7983 */ /* 0x002f280000300800 */
[----:B---3--:R-:W-:Y:S04]  /*3f640*/  STL.64 [R1+0x2060], R26 ;  /* 0x0020601a01007387 */ /* 0x008fe80000100a00 */
[----:B------:R1:W-:Y:S04]  /*3f650*/  STL [R1+0x2070], R27 ;  /* 0x0020701b01007387 */ /* 0x0003e80000100800 */
[----:B-1----:R-:W2:Y:S01]  /*3f660*/  LDL.64 R26, [R1+0xd30] ;  /* 0x000d3000011a7983 */ /* 0x002ea20000100a00 */
[----:B----4-:R-:W-:Y:S01]  /*3f670*/  SHF.R.S32.HI R4, RZ, 0x1f, R15 ;  /* 0x0000001fff047819 */ /* 0x010fe2000001140f */
[----:B--2---:R-:W-:-:S02]  /*3f680*/  IMAD.MOV.U32 R27, RZ, RZ, R19 ;  /* 0x000000ffff1b7224 */ /* 0x004fc400078e0013 */
[----:B------:R-:W-:Y:S01]  /*3f690*/  IMAD.X R27, R5, 0x1, R8, P4 ;  /* 0x00000001051b7824 */ /* 0x000fe200020e0608 */
[----:B------:R1:W-:Y:S04]  /*3f6a0*/  STL [R1+0x2074], R26 ;  /* 0x0020741a01007387 */ /* 0x0003e80000100800 */
[----:B------:R2:W-:Y:S01]  /*3f6b0*/  STL [R1+0xd3c], R27 ;  /* 0x000d3c1b01007387 */ /* 0x0005e20000100800 */
[----:B-1----:R-:W-:Y:S01]  /*3f6c0*/  IMAD.MOV.U32 R26, RZ, RZ, R18 ;  /* 0x000000ffff1a7224 */ /* 0x002fe200078e0012 */
[----:B------:R-:W-:Y:S01]  /*3f6d0*/  IADD3 R18, P5, R15, R6, RZ ;  /* 0x000000060f127210 */ /* 0x000fe20007fbe0ff */
[----:B--2---:R-:W-:-:S04]  /*3f6e0*/  IMAD.X R27, R5, 0x1, R9, P3 ;  /* 0x00000001051b7824 */ /* 0x004fc800018e0609 */
[----:B------:R-:W-:Y:S01]  /*3f6f0*/  IMAD.X R19, R4, 0x1, R8, P5 ;  /* 0x0000000104137824 */ /* 0x000fe200028e0608 */
[----:B------:R0:W2:Y:S04]  /*3f700*/  LDL.LU R26, [R1+0x2074] ;  /* 0x00207400011a7983 */ /* 0x0000a80000300800 */
[----:B------:R1:W-:Y:S04]  /*3f710*/  STL [R1+0xd34], R27 ;  /* 0x000d341b01007387 */ /* 0x0003e80000100800 */
[----:B-1----:R0:W3:Y:S04]  /*3f720*/  LDL.LU R27, [R1+0x2070] ;  /* 0x00207000011b7983 */ /* 0x0020e80000300800 */
[----:B------:R1:W-:Y:S04]  /*3f730*/  STL.64 [R1+0xd28], R18 ;  /* 0x000d281201007387 */ /* 0x0003e80000100a00 */
[----:B-1----:R-:W2:Y:S01]  /*3f740*/  LDL.LU.64 R18, [R1+0x2068] ;  /* 0x0020680001127983 */ /* 0x002ea20000300a00 */
        /* <DEDUP_REMOVED lines=11> */
[----:B----4-:R1:W-:Y:S04]  /*3f800*/  STL.64 [R1+0x2020], R18 ;  /* 0x0020201201007387 */ /* 0x0103e80000100a00 */
[----:B-1----:R-:W4:Y:S04]  /*3f810*/  LDL.LU R18, [R1+0x118] ;  /* 0x0001180001127983 */ /* 0x002f280000300800 */
[----:B----4-:R-:W-:Y:S04]  /*3f820*/  STL.64 [R1+0x2038], R18 ;  /* 0x0020381201007387 */ /* 0x010fe80000100a00 */
[----:B------:R1:W-:Y:S04]  /*3f830*/  STL.64 [R1+0x2040], R22 ;  /* 0x0020401601007387 */ /* 0x0003e80000100a00 */
[----:B-1----:R-:W4:Y:S04]  /*3f840*/  LDL.64 R22, [R1+0xd10] ;  /* 0x000d100001167983 */ /* 0x002f280000100a00 */
[----:B----4-:R1:W-:Y:S04]  /*3f850*/  STL [R1+0x2048], R22 ;  /* 0x0020481601007387 */ /* 0x0103e80000100800 */
[----:B-1----:R0:W4:Y:S04]  /*3f860*/  LDL.64 R22, [R1+0xd18] ;  /* 0x000d180001167983 */ /* 0x0021280000100a00 */
[----:B--2---:R1:W-:Y:S04]  /*3f870*/  STL.64 [R1+0x2028], R26 ;  /* 0x0020281a01007387 */ /* 0x0043e80000100a00 */
[----:B-1----:R-:W2:Y:S04]  /*3f880*/  LDL.LU R27, [R1+0x114] ;  /* 0x00011400011b7983 */ /* 0x002ea80000300800 */
[----:B---3--:R-:W-:Y:S01]  /*3f890*/  STL.64 [R1+0x2030], R14 ;  /* 0x0020300e01007387 */ /* 0x008fe20000100a00 */
[----:B----4-:R-:W-:-:S05]  /*3f8a0*/  IMAD.X R23, R5, 0x1, R8, P4 ;  /* 0x0000000105177824 */ /* 0x010fca00020e0608 */
[----:B------:R1:W-:Y:S04]  /*3f8b0*/  STL [R1+0xd1c], R23 ;  /* 0x000d1c1701007387 */ /* 0x0003e80000100800 */
[----:B------:R0:W3:Y:S01]  /*3f8c0*/  LDL.LU R22, [R1+0x2048] ;  /* 0x0020480001167983 */ /* 0x0000e20000300800 */
[----:B--2---:R-:W-:Y:S02]  /*3f8d0*/  SHF.R.S32.HI R4, RZ, 0x1f, R27 ;  /* 0x0000001fff047819 */ /* 0x004fe4000001141b */
[----:B------:R-:W-:Y:S01]  /*3f8e0*/  IADD3 R18, P5, R27, R6, RZ ;  /* 0x000000061b127210 */ /* 0x000fe20007fbe0ff */
[----:B-1----:R-:W-:-:S04]  /*3f8f0*/  IMAD.X R23, R5, 0x1, R9, P3 ;  /* 0x0000000105177824 */ /* 0x002fc800018e0609 */
[----:B------:R-:W-:Y:S01]  /*3f900*/  IMAD.X R19, R4, 0x1, R8, P5 ;  /* 0x0000000104137824 */ /* 0x000fe200028e0608 */
[----:B------:R3:W-:Y:S04]  /*3f910*/  STL [R1+0xd14], R23 ;  /* 0x000d141701007387 */ /* 0x0007e80000100800 */
[----:B---3--:R-:W2:Y:S04]  /*3f920*/  LDL.LU.64 R22, [R1+0x2040] ;  /* 0x0020400001167983 */ /* 0x008ea80000300a00 */
        /* <DEDUP_REMOVED lines=15> */
[----:B------:R1:W-:Y:S04]  /*3fa20*/  STL.64 [R1+0x1ff8], R10 ;  /* 0x001ff80a01007387 */ /* 0x0003e80000100a00 */
[----:B-1----:R-:W3:Y:S04]  /*3fa30*/  LDL.LU R10, [R1+0x120] ;  /* 0x00012000010a7983 */ /* 0x002ee80000300800 */
[----:B---3--:R1:W-:Y:S04]  /*3fa40*/  STL.64 [R1+0x2010], R10 ;  /* 0x0020100a01007387 */ /* 0x0083e80000100a00 */
[----:B-1----:R-:W3:Y:S04]  /*3fa50*/  LDL.64 R10, [R1+0xcf8] ;  /* 0x000cf800010a7983 */ /* 0x002ee80000100a00 */
[----:B------:R-:W-:Y:S04]  /*3fa60*/  STL.64 [R1+0x2008], R28 ;  /* 0x0020081c01007387 */ /* 0x000fe80000100a00 */
[----:B------:R1:W-:Y:S04]  /*3fa70*/  STL [R1+0x2018], R29 ;  /* 0x0020181d01007387 */ /* 0x0003e80000100800 */
[----:B-1----:R-:W3:Y:S01]  /*3fa80*/  LDL.64 R28, [R1+0xcf0] ;  /* 0x000cf000011c7983 */ /* 0x002ee20000100a00 */
[----:B--2---:R-:W-:Y:S01]  /*3fa90*/  SHF.R.S32.HI R4, RZ, 0x1f, R19 ;  /* 0x0000001fff047819 */ /* 0x004fe20000011413 */
[----:B---3--:R-:W-:-:S02]  /*3faa0*/  IMAD.MOV.U32 R29, RZ, RZ, R11 ;  /* 0x000000ffff1d7224 */ /* 0x008fc400078e000b */
        /* <DEDUP_REMOVED lines=24> */
[----:B-1----:R-:W2:Y:S04]  /*3fc30*/  LDL.LU R15, [R1+0x124] ;  /* 0x00012400010f7983 */ /* 0x002ea80000300800 */
[----:B------:R1:W-:Y:S04]  /*3fc40*/  STL.64 [R1+0x1fe8], R24 ;  /* 0x001fe81801007387 */ /* 0x0003e80000100a00 */
[----:B-1----:R-:W3:Y:S04]  /*3fc50*/  LDL.64 R24, [R1+0xcd0] ;  /* 0x000cd00001187983 */ /* 0x002ee80000100a00 */
[----:B---3--:R1:W-:Y:S04]  /*3fc60*/  STL [R1+0x1ff0], R24 ;  /* 0x001ff01801007387 */ /* 0x0083e80000100800 */
[----:B-1----:R0:W3:Y:S04]  /*3fc70*/  LDL.64 R24, [R1+0xcd8] ;  /* 0x000cd80001187983 */ /* 0x0020e80000100a00 */
[----:B------:R-:W-:Y:S04]  /*3fc80*/  STL.64 [R1+0x1fe0], R20 ;  /* 0x001fe01401007387 */ /* 0x000fe80000100a00 */
[----:B------:R-:W-:Y:S04]  /*3fc90*/  STL.64 [R1+0x1fd8], R18 ;  /* 0x001fd81201007387 */ /* 0x000fe80000100a00 */
[----:B----4-:R1:W-:Y:S04]  /*3fca0*/  STL.64 [R1+0x1fc8], R10 ;  /* 0x001fc80a01007387 */ /* 0x0103e80000100a00 */
[----:B-1----:R-:W4:Y:S01]  /*3fcb0*/  LDL.LU R10, [R1+0x128] ;  /* 0x00012800010a7983 */ /* 0x002f220000300800 */
[----:B---3--:R-:W-:-:S05]  /*3fcc0*/  IMAD.X R25, R5, 0x1, R8, P4 ;  /* 0x0000000105197824 */ /* 0x008fca00020e0608 */
[----:B------:R1:W-:Y:S04]  /*3fcd0*/  STL [R1+0xcdc], R25 ;  /* 0x000cdc1901007387 */ /* 0x0003e80000100800 */
[----:B------:R0:W3:Y:S01]  /*3fce0*/  LDL.LU R24, [R1+0x1ff0] ;  /* 0x001ff00001187983 */ /* 0x0000e20000300800 */
[----:B--2---:R-:W-:Y:S02]  /*3fcf0*/  SHF.R.S32.HI R4, RZ, 0x1f, R15 ;  /* 0x0000001fff047819 */ /* 0x004fe4000001140f */
[----:B------:R-:W-:-:S05]  /*3fd00*/  IADD3 R20, P5, R15, R6, RZ ;  /* 0x000000060f147210 */ /* 0x000fca0007fbe0ff */
[----:B------:R-:W-:Y:S02]  /*3fd10*/  IMAD.X R21, R4, 0x1, R8, P5 ;  /* 0x0000000104157824 */ /* 0x000fe400028e0608 */
[--C-:B-1----:R-:W-:Y:S01]  /*3fd20*/  IMAD.X R25, R5, 0x1, R9.reuse, P3 ;  /* 0x0000000105197824 */ /* 0x102fe200018e0609 */
[-C--:B------:R-:W-:Y:S02]  /*3fd30*/  IADD3 R14, P3, R15, R7.reuse, RZ ;  /* 0x000000070f0e7210 */ /* 0x080fe40007f7e0ff */
[----:B----4-:R-:W-:Y:S02]  /*3fd40*/  IADD3 R18, P4, R10, R6, RZ ;  /* 0x000000060a127210 */ /* 0x010fe40007f9e0ff */
        /* <DEDUP_REMOVED lines=16> */
[----:B-1----:R-:W3:Y:S04]  /*3fe50*/  LDL.LU R24, [R1+0x130] ;  /* 0x0001300001187983 */ /* 0x002ee80000300800 */
[----:B---3--:R-:W-:Y:S04]  /*3fe60*/  STL.64 [R1+0x1fb0], R24 ;  /* 0x001fb01801007387 */ /* 0x008fe80000100a00 */
[----:B------:R1:W-:Y:S04]  /*3fe70*/  STL.64 [R1+0x1fa0], R20 ;  /* 0x001fa01401007387 */ /* 0x0003e80000100a00 */
[----:B-1----:R-:W3:Y:S04]  /*3fe80*/  LDL.LU R21, [R1+0x12c] ;  /* 0x00012c0001157983 */ /* 0x002ee80000300800 */
[----:B----4-:R-:W-:Y:S04]  /*3fe90*/  STL.64 [R1+0x1fa8], R14 ;  /* 0x001fa80e01007387 */ /* 0x010fe80000100a00 */
        /* <DEDUP_REMOVED lines=13> */
[----:B------:R-:W-:-:S02]  /*3ff70*/  IADD3 R20, P3, R21, R7, RZ ;  /* 0x0000000715147210 */ /* 0x000fc40007f7e0ff */
[----:B----4-:R-:W-:-:S05]  /*3ff80*/  IADD3 R14, P4, R24, R6, RZ ;  /* 0x00000006180e7210 */ /* 0x010fca0007f9e0ff */
[----:B------:R3:W-:Y:S04]  /*3ff90*/  STL [R1+0xc98], R14 ;  /* 0x000c980e01007387 */ /* 0x0007e80000100800 */
[----:B---3--:R-:W3:Y:S01]  /*3ffa0*/  LDL.LU.64 R14, [R1+0x1fa8] ;  /* 0x001fa800010e7983 */ /* 0x008ee20000300a00 */
[----:B------:R-:W-:Y:S01]  /*3ffb0*/  IMAD.X R21, R4, 0x1, R9, P3 ;  /* 0x0000000104157824 */ /* 0x000fe200018e0609 */
[----:B------:R-:W-:Y:S02]  /*3ffc0*/  SHF.R.S32.HI R5, RZ, 0x1f, R24 ;  /* 0x0000001fff057819 */ /* 0x000fe40000011418 */
[----:B------:R-:W-:Y:S02]  /*3ffd0*/  IADD3 R24, P3, R24, R7, RZ ;  /* 0x0000000718187210 */ /* 0x000fe40007f7e0ff */
[----:B------:R1:W-:Y:S04]  /*3ffe0*/  STL.64 [R1+0xca0], R20 ;  /* 0x000ca01401007387 */ /* 0x0003e80000100a00 */
[----:B-1----:R-:W4:Y:S04]  /*3fff0*/  LDL.LU.64 R20, [R1+0x1fa0] ;  /* 0x001fa00001147983 */ /* 0x002f280000300a00 */
[----:B------:R1:W-:Y:S04]  /*40000*/  STL [R1+0xc90], R24 ;  /* 0x000c901801007387 */ /* 0x0003e80000100800 */
[----:B-1----:R-:W4:Y:S04]  /*40010*/  LDL.LU.64 R24, [R1+0x1f98] ;  /* 0x001f980001187983 */ /* 0x002f280000300a00 */
[----:B---3--:R-:W-:Y:S04]  /*40020*/  STL.64 [R1+0x1f80], R14 ;  /* 0x001f800e01007387 */ /* 0x008fe80000100a00 */
[----:B------:R1:W-:Y:S04]  /*40030*/  STL.64 [R1+0x1f68], R22 ;  /* 0x001f681601007387 */ /* 0x0003e80000100a00 */
[----:B-1----:R-:W3:Y:S04]  /*40040*/  LDL.LU R22, [R1+0x138] ;  /* 0x0001380001167983 */ /* 0x002ee80000300800 */
[----:B---3--:R1:W-:Y:S04]  /*40050*/  STL.64 [R1+0x1f88], R22 ;  /* 0x001f881601007387 */ /* 0x0083e80000100a00 */
[----:B-1----:R-:W3:Y:S04]  /*40060*/  LDL.64 R22, [R1+0xc90] ;  /* 0x000c900001167983 */ /* 0x002ee80000100a00 */
[----:B---3--:R1:W-:Y:S04]  /*40070*/  STL [R1+0x1f90], R22 ;  /* 0x001f901601007387 */ /* 0x0083e80000100800 */
[----:B-1----:R0:W3:Y:S04]  /*40080*/  LDL.64 R22, [R1+0xc98] ;  /* 0x000c980001167983 */ /* 0x0020e80000100a00 */
[----:B--2---:R1:W-:Y:S04]  /*40090*/  STL.64 [R1+0x1f70], R10 ;  /* 0x001f700a01007387 */ /* 0x0043e80000100a00 */
[----:B-1----:R-:W2:Y:S04]  /*400a0*/  LDL.LU R11, [R1+0x134] ;  /* 0x00013400010b7983 */ /* 0x002ea80000300800 */
[----:B------:R-:W-:Y:S01]  /*400b0*/  STL.64 [R1+0x1f78], R28 ;  /* 0x001f781c01007387 */ /* 0x000fe20000100a00 */
[----:B---3--:R-:W-:-:S05]  /*400c0*/  IMAD.X R23, R5, 0x1, R8, P4 ;  /* 0x0000000105177824 */ /* 0x008fca00020e0608 */
[----:B------:R1:W-:Y:S04]  /*400d0*/  STL [R1+0xc9c], R23 ;  /* 0x000c9c1701007387 */ /* 0x0003e80000100800 */
[----:B------:R0:W3:Y:S01]  /*400e0*/  LDL.LU R22, [R1+0x1f90] ;  /* 0x001f900001167983 */ /* 0x0000e20000300800 */
[----:B-1----:R-:W-:-:S05]  /*400f0*/  IMAD.X R23, R5, 0x1, R9, P3 ;  /* 0x0000000105177824 */ /* 0x002fca00018e0609 */
[----:B------:R3:W-:Y:S04]  /*40100*/  STL [R1+0xc94], R23 ;  /* 0x000c941701007387 */ /* 0x0007e80000100800 */
[----:B---3--:R-:W3:Y:S01]  /*40110*/  LDL.LU.64 R22, [R1+0x1f88] ;  /* 0x001f880001167983 */ /* 0x008ee20000300a00 */
        /* <DEDUP_REMOVED lines=17> */
[----:B-1----:R0:W4:Y:S04]  /*40230*/  LDL.64 R20, [R1+0xc78] ;  /* 0x000c780001147983 */ /* 0x0021280000100a00 */
[----:B---3--:R1:W-:Y:S04]  /*40240*/  STL.64 [R1+0x1f38], R28 ;  /* 0x001f381c01007387 */ /* 0x0083e80000100a00 */
[----:B-1----:R-:W3:Y:S04]  /*40250*/  LDL.LU R28, [R1+0x140] ;  /* 0x00014000011c7983 */ /* 0x002ee80000300800 */
[----:B---3--:R-:W-:Y:S04]  /*40260*/  STL.64 [R1+0x1f50], R28 ;  /* 0x001f501c01007387 */ /* 0x008fe80000100a00 */
[----:B--2---:R1:W-:Y:S04]  /*40270*/  STL.64 [R1+0x1f40], R14 ;  /* 0x001f400e01007387 */ /* 0x0043e80000100a00 */
[----:B-1----:R-:W2:Y:S04]  /*40280*/  LDL.LU R15, [R1+0x13c] ;  /* 0x00013c00010f7983 */ /* 0x002ea80000300800 */
[----:B------:R1:W-:Y:S04]  /*40290*/  STL.64 [R1+0x1f58], R26 ;  /* 0x001f581a01007387 */ /* 0x0003e80000100a00 */
[----:B-1----:R0:W3:Y:S01]  /*402a0*/  LDL.64 R26, [R1+0xc70] ;  /* 0x000c7000011a7983 */ /* 0x0020e20000100a00 */
[----:B----4-:R-:W-:-:S03]  /*402b0*/  IMAD.X R21, R5, 0x1, R8, P4 ;  /* 0x0000000105157824 */ /* 0x010fc600020e0608 */
[----:B------:R-:W-:Y:S04]  /*402c0*/  STL.64 [R1+0x1f48], R10 ;  /* 0x001f480a01007387 */ /* 0x000fe80000100a00 */
[----:B------:R1:W-:Y:S04]  /*402d0*/  STL [R1+0xc7c], R21 ;  /* 0x000c7c1501007387 */ /* 0x0003e80000100800 */
[----:B-1----:R-:W4:Y:S01]  /*402e0*/  LDL.LU.64 R20, [R1+0x1f60] ;  /* 0x001f600001147983 */ /* 0x002f220000300a00 */
[----:B--2---:R-:W-:Y:S02]  /*402f0*/  SHF.R.S32.HI R4, RZ, 0x1f, R15 ;  /* 0x0000001fff047819 */ /* 0x004fe4000001140f */
[----:B------:R-:W-:-:S05]  /*40300*/  IADD3 R28, P5, R15, R6, RZ ;  /* 0x000000060f1c7210 */ /* 0x000fca0007fbe0ff */
[----:B------:R-:W-:Y:S02]  /*40310*/  IMAD.X R29, R4, 0x1, R8, P5 ;  /* 0x00000001041d7824 */ /* 0x000fe400028e0608 */
[----:B---3--:R-:W-:-:S05]  /*40320*/  IMAD.X R27, R5, 0x1, R9, P3 ;  /* 0x00000001051b7824 */ /* 0x008fca00018e0609 */
[----:B------:R1:W-:Y:S04]  /*40330*/  STL [R1+0xc74], R27 ;  /* 0x000c741b01007387 */ /* 0x0003e80000100800 */
[----:B-1----:R-:W2:Y:S04]  /*40340*/  LDL.LU.64 R26, [R1+0x1f58] ;  /* 0x001f5800011a7983 */ /* 0x002ea80000300a00 */
        /* <DEDUP_REMOVED lines=10> */
[----:B-1----:R-:W3:Y:S04]  /*403f0*/  LDL.LU.64 R14, [R1+0x1f40] ;  /* 0x001f4000010e7983 */ /* 0x002ee80000300a00 */
[----:B------:R1:W-:Y:S04]  /*40400*/  STL [R1+0xc50], R28 ;  /* 0x000c501c01007387 */ /* 0x0003e80000100800 */
[----:B-1----:R-:W4:Y:S04]  /*40410*/  LDL.LU.64 R28, [R1+0x1f38] ;  /* 0x001f3800011c7983 */ /* 0x002f280000300a00 */
[----:B----4-:R-:W-:Y:S04]  /*40420*/  STL.64 [R1+0x1f20], R28 ;  /* 0x001f201c01007387 */ /* 0x010fe80000100a00 */
[----:B------:R1:W-:Y:S04]  /*40430*/  STL.64 [R1+0x1f28], R22 ;  /* 0x001f281601007387 */ /* 0x0003e80000100a00 */
[----:B-1----:R-:W4:Y:S04]  /*40440*/  LDL.64 R22, [R1+0xc50] ;  /* 0x000c500001167983 */ /* 0x002f280000100a00 */
[----:B----4-:R1:W-:Y:S04]  /*40450*/  STL [R1+0x1f30], R22 ;  /* 0x001f301601007387 */ /* 0x0103e80000100800 */
[----:B-1----:R0:W4:Y:S04]  /*40460*/  LDL.64 R22, [R1+0xc58] ;  /* 0x000c580001167983 */ /* 0x0021280000100a00 */
[----:B--2---:R1:W-:Y:S04]  /*40470*/  STL.64 [R1+0x1f10], R26 ;  /* 0x001f101a01007387 */ /* 0x0043e80000100a00 */
[----:B-1----:R-:W2:Y:S04]  /*40480*/  LDL.LU R27, [R1+0x144] ;  /* 0x00014400011b7983 */ /* 0x002ea80000300800 */
[----:B------:R-:W-:Y:S04]  /*40490*/  STL.64 [R1+0x1f18], R20 ;  /* 0x001f181401007387 */ /* 0x000fe80000100a00 */
[----:B---3--:R1:W-:Y:S04]  /*404a0*/  STL.64 [R1+0x1f08], R14 ;  /* 0x001f080e01007387 */ /* 0x0083e80000100a00 */
[----:B-1----:R-:W3:Y:S01]  /*404b0*/  LDL.LU R14, [R1+0x14c] ;  /* 0x00014c00010e7983 */ /* 0x002ee20000300800 */
[----:B----4-:R-:W-:-:S05]  /*404c0*/  IMAD.X R23, R5, 0x1, R8, P4 ;  /* 0x0000000105177824 */ /* 0x010fca00020e0608 */
[----:B------:R1:W-:Y:S04]  /*404d0*/  STL [R1+0xc5c], R23 ;  /* 0x000c5c1701007387 */ /* 0x0003e80000100800 */
[----:B------:R0:W4:Y:S01]  /*404e0*/  LDL.LU R22, [R1+0x1f30] ;  /* 0x001f300001167983 */ /* 0x0001220000300800 */
[----:B--2---:R-:W-:Y:S02]  /*404f0*/  SHF.R.S32.HI R4, RZ, 0x1f, R27 ;  /* 0x0000001fff047819 */ /* 0x004fe4000001141b */
[----:B------:R-:W-:Y:S01]  /*40500*/  IADD3 R28, P5, R27, R6, RZ ;  /* 0x000000061b1c7210 */ /* 0x000fe20007fbe0ff */
[----:B-1----:R-:W-:Y:S01]  /*40510*/  IMAD.X R23, R5, 0x1, R9, P3 ;  /* 0x0000000105177824 */ /* 0x002fe200018e0609 */
[----:B------:R-:W-:-:S03]  /*40520*/  IADD3 R26, P3, R27, R7, RZ ;  /* 0x000000071b1a7210 */ /* 0x000fc60007f7e0ff */
[C---:B------:R-:W-:Y:S01]  /*40530*/  IMAD.X R29, R4.reuse, 0x1, R8, P5 ;  /* 0x00000001041d7824 */ /* 0x040fe200028e0608 */
[----:B------:R4:W-:Y:S01]  /*40540*/  STL [R1+0xc54], R23 ;  /* 0x000c541701007387 */ /* 0x0009e20000100800 */
[----:B------:R-:W-:Y:S01]  /*40550*/  IMAD.X R27, R4, 0x1, R9, P3 ;  /* 0x00000001041b7824 */ /* 0x000fe200018e0609 */
[C---:B---3--:R-:W-:Y:S02]  /*40560*/  IADD3 R20, P4, R14.reuse, R6, RZ ;  /* 0x000000060e147210 */ /* 0x048fe40007f9e0ff */
        /* <DEDUP_REMOVED lines=12> */
[----:B-1----:R0:W3:Y:S04]  /*40630*/  LDL.64 R14, [R1+0xc38] ;  /* 0x000c3800010e7983 */ /* 0x0020e80000100a00 */
[----:B------:R-:W-:Y:S04]  /*40640*/  STL.64 [R1+0x1ef0], R10 ;  /* 0x001ef00a01007387 */ /* 0x000fe80000100a00 */
[----:B------:R1:W-:Y:S04]  /*40650*/  STL.64 [R1+0x1ef8], R24 ;  /* 0x001ef81801007387 */ /* 0x0003e80000100a00 */
[----:B-1----:R0:W2:Y:S04]  /*40660*/  LDL.64 R24, [R1+0xc30] ;  /* 0x000c300001187983 */ /* 0x0020a80000100a00 */
[----:B------:R1:W-:Y:S04]  /*40670*/  STL.64 [R1+0x1ee0], R28 ;  /* 0x001ee01c01007387 */ /* 0x0003e80000100a00 */
[----:B-1----:R-:W2:Y:S04]  /*40680*/  LDL.LU R29, [R1+0x150] ;  /* 0x00015000011d7983 */ /* 0x002ea80000300800 */
[----:B----4-:R1:W-:Y:S04]  /*40690*/  STL.64 [R1+0x1ed8], R20 ;  /* 0x001ed81401007387 */ /* 0x0103e80000100a00 */
[----:B-1----:R-:W4:Y:S01]  /*406a0*/  LDL.LU R20, [R1+0x154] ;  /* 0x0001540001147983 */ /* 0x002f220000300800 */
[----:B---3--:R-:W-:-:S05]  /*406b0*/  IMAD.X R15, R5, 0x1, R8, P4 ;  /* 0x00000001050f7824 */ /* 0x008fca00020e0608 */
[----:B------:R1:W-:Y:S01]  /*406c0*/  STL [R1+0xc3c], R15 ;  /* 0x000c3c0f01007387 */ /* 0x0003e20000100800 */
[----:B--2---:R-:W-:-:S03]  /*406d0*/  IMAD.X R25, R5, 0x1, R9, P3 ;  /* 0x0000000105197824 */ /* 0x004fc600018e0609 */
[----:B-1----:R-:W2:Y:S04]  /*406e0*/  LDL.LU.64 R14, [R1+0x1f00] ;  /* 0x001f0000010e7983 */ /* 0x002ea80000300a00 */
[----:B------:R-:W-:Y:S04]  /*406f0*/  STL.64 [R1+0x1ee8], R18 ;  /* 0x001ee81201007387 */ /* 0x000fe80000100a00 */
[----:B------:R1:W-:Y:S01]  /*40700*/  STL [R1+0xc34], R25 ;  /* 0x000c341901007387 */ /* 0x0003e20000100800 */
[----:B------:R-:W-:Y:S02]  /*40710*/  SHF.R.S32.HI R4, RZ, 0x1f, R29 ;  /* 0x0000001fff047819 */ /* 0x000fe4000001141d */
[----:B------:R-:W-:-:S02]  /*40720*/  IADD3 R10, P5, R29, R6, RZ ;  /* 0x000000061d0a7210 */ /* 0x000fc40007fbe0ff */
[-C--:B------:R-:W-:Y:S01]  /*40730*/  IADD3 R28, P3, R29, R7.reuse, RZ ;  /* 0x000000071d1c7210 */ /* 0x080fe20007f7e0ff */
[----:B-1----:R-:W3:Y:S02]  /*40740*/  LDL.LU.64 R24, [R1+0x1ef8] ;  /* 0x001ef80001187983 */ /* 0x002ee40000300a00 */
[C---:B------:R-:W-:Y:S02]  /*40750*/  IMAD.X R11, R4.reuse, 0x1, R8, P5 ;  /* 0x00000001040b7824 */ /* 0x040fe400028e0608 */
[----:B------:R-:W-:Y:S01]  /*40760*/  IMAD.X R29, R4, 0x1, R9, P3 ;  /* 0x00000001041d7824 */ /* 0x000fe200018e0609 */
[C---:B----4-:R-:W-:Y:S02]  /*40770*/  IADD3 R18, P4, R20.reuse, R6, RZ ;  /* 0x0000000614127210 */ /* 0x050fe40007f9e0ff */
[----:B------:R1:W-:Y:S01]  /*40780*/  STL.64 [R1+0xc28], R10 ;  /* 0x000c280a01007387 */ /* 0x0003e20000100a00 */
[----:B------:R-:W-:Y:S02]  /*40790*/  SHF.R.S32.HI R5, RZ, 0x1f, R20 ;  /* 0x0000001fff057819 */ /* 0x000fe40000011414 */
[----:B------:R-:W-:Y:S01]  /*407a0*/  IADD3 R20, P3, R20, R7, RZ ;  /* 0x0000000714147210 */ /* 0x000fe20007f7e0ff */
[----:B-1----:R-:W4:Y:S04]  /*407b0*/  LDL.LU.64 R10, [R1+0x1ef0] ;  /* 0x001ef000010a7983 */ /* 0x002f280000300a00 */
[----:B------:R1:W-:Y:S04]  /*407c0*/  STL [R1+0xc18], R18 ;  /* 0x000c181201007387 */ /* 0x0003e80000100800 */
[----:B-1----:R-:W3:Y:S04]  /*407d0*/  LDL.LU.64 R18, [R1+0x1ee8] ;  /* 0x001ee80001127983 */ /* 0x002ee80000300a00 */
        /* <DEDUP_REMOVED lines=9> */
[----:B------:R1:W-:Y:S04]  /*40870*/  STL.64 [R1+0x1ea8], R10 ;  /* 0x001ea80a01007387 */ /* 0x0003e80000100a00 */
[----:B-1----:R-:W3:Y:S04]  /*40880*/  LDL.LU R10, [R1+0x15c] ;  /* 0x00015c00010a7983 */ /* 0x002ee80000300800 */
[----:B--2---:R1:W-:Y:S04]  /*40890*/  STL.64 [R1+0x1eb0], R28 ;  /* 0x001eb01c01007387 */ /* 0x0043e80000100a00 */
[----:B-1----:R-:W2:Y:S01]  /*408a0*/  LDL.LU R28, [R1+0x158] ;  /* 0x00015800011c7983 */ /* 0x002ea20000300800 */
[----:B----4-:R-:W-:-:S05]  /*408b0*/  IMAD.X R27, R5, 0x1, R8, P4 ;  /* 0x00000001051b7824 */ /* 0x010fca00020e0608 */
[----:B------:R1:W-:Y:S04]  /*408c0*/  STL [R1+0xc1c], R27 ;  /* 0x000c1c1b01007387 */ /* 0x0003e80000100800 */
[----:B------:R0:W4:Y:S01]  /*408d0*/  LDL.LU R26, [R1+0x1ed0] ;  /* 0x001ed000011a7983 */ /* 0x0001220000300800 */
[----:B-1----:R-:W-:-:S05]  /*408e0*/  IMAD.X R27, R5, 0x1, R9, P3 ;  /* 0x00000001051b7824 */ /* 0x002fca00018e0609 */
[----:B------:R4:W-:Y:S01]  /*408f0*/  STL [R1+0xc14], R27 ;  /* 0x000c141b01007387 */ /* 0x0009e20000100800 */
[----:B--2---:R-:W-:Y:S02]  /*40900*/  SHF.R.S32.HI R4, RZ, 0x1f, R28 ;  /* 0x0000001fff047819 */ /* 0x004fe4000001141c */
[C---:B------:R-:W-:Y:S02]  /*40910*/  IADD3 R20, P5, R28.reuse, R6, RZ ;  /* 0x000000061c147210 */ /* 0x040fe40007fbe0ff */
[----:B------:R-:W-:-:S03]  /*40920*/  IADD3 R28, P3, R28, R7, RZ ;  /* 0x000000071c1c7210 */ /* 0x000fc60007f7e0ff */
[----:B------:R-:W-:Y:S01]  /*40930*/  IMAD.X R21, R4, 0x1, R8, P5 ;  /* 0x0000000104157824 */ /* 0x000fe200028e0608 */
[----:B----4-:R-:W2:Y:S04]  /*40940*/  LDL.LU.64 R26, [R1+0x1ec8] ;  /* 0x001ec800011a7983 */ /* 0x010ea80000300a00 */
[----:B------:R3:W-:Y:S04]  /*40950*/  STL [R1+0x1eb8], R28 ;  /* 0x001eb81c01007387 */ /* 0x0007e80000100800 */
[----:B------:R1:W-:Y:S01]  /*40960*/  STL.64 [R1+0xc08], R20 ;  /* 0x000c081401007387 */ /* 0x0003e20000100a00 */
[----:B---3--:R-:W-:-:S03]  /*40970*/  IADD3 R28, P4, R10, R6, RZ ;  /* 0x000000060a1c7210 */ /* 0x008fc60007f9e0ff */
[----:B-1----:R-:W3:Y:S04]  /*40980*/  LDL.LU.64 R20, [R1+0x1ec0] ;  /* 0x001ec00001147983 */ /* 0x002ee80000300a00 */
[----:B------:R1:W-:Y:S04]  /*40990*/  STL [R1+0xbf8], R28 ;  /* 0x000bf81c01007387 */ /* 0x0003e80000100800 */
[----:B-1----:R-:W4:Y:S01]  /*409a0*/  LDL.LU R28, [R1+0x1eb8] ;  /* 0x001eb800011c7983 */ /* 0x002f220000300800 */
[----:B------:R-:W-:Y:S01]  /*409b0*/  IMAD.X R29, R4, 0x1, R9, P3 ;  /* 0x00000001041d7824 */ /* 0x000fe200018e0609 */
[----:B------:R-:W-:-:S02]  /*409c0*/  SHF.R.S32.HI R5, RZ, 0x1f, R10 ;  /* 0x0000001fff057819 */ /* 0x000fc4000001140a */
[----:B------:R-:W-:Y:S02]  /*409d0*/  IADD3 R10, P3, R10, R7, RZ ;  /* 0x000000070a0a7210 */ /* 0x000fe40007f7e0ff */
[----:B----4-:R1:W-:Y:S04]  /*409e0*/  STL.64 [R1+0xc00], R28 ;  /* 0x000c001c01007387 */ /* 0x0103e80000100a00 */
[----:B-1----:R-:W4:Y:S04]  /*409f0*/  LDL.LU.64 R28, [R1+0x1eb0] ;  /* 0x001eb000011c7983 */ /* 0x002f280000300a00 */
[----:B------:R1:W-:Y:S04]  /*40a00*/  STL [R1+0xbf0], R10 ;  /* 0x000bf00a01007387 */ /* 0x0003e80000100800 */
[----:B-1----:R-:W2:Y:S04]  /*40a10*/  LDL.LU.64 R10, [R1+0x1ea8] ;  /* 0x001ea800010a7983 */ /* 0x002ea80000300a00 */
[----:B----4-:R1:W-:Y:S04]  /*40a20*/  STL.64 [R1+0x1e98], R28 ;  /* 0x001e981c01007387 */ /* 0x0103e80000100a00 */
[----:B-1----:R-:W4:Y:S04]  /*40a30*/  LDL.64 R28, [R1+0xbf0] ;  /* 0x000bf000011c7983 */ /* 0x002f280000100a00 */
[----:B----4-:R1:W-:Y:S04]  /*40a40*/  STL [R1+0x1ea0], R28 ;  /* 0x001ea01c01007387 */ /* 0x0103e80000100800 */
[----:B-1----:R0:W4:Y:S04]  /*40a50*/  LDL.64 R28, [R1+0xbf8] ;  /* 0x000bf800011c7983 */ /* 0x0021280000100a00 */
[----:B---3--:R-:W-:Y:S04]  /*40a60*/  STL.64 [R1+0x1e90], R20 ;  /* 0x001e901401007387 */ /* 0x008fe80000100a00 */
[----:B------:R1:W-:Y:S04]  /*40a70*/  STL.64 [R1+0x1e78], R14 ;  /* 0x001e780e01007387 */ /* 0x0003e80000100a00 */
[----:B-1----:R-:W3:Y:S04]  /*40a80*/  LDL.LU R14, [R1+0x164] ;  /* 0x00016400010e7983 */ /* 0x002ee80000300800 */
[----:B------:R1:W-:Y:S04]  /*40a90*/  STL.64 [R1+0x1e80], R24 ;  /* 0x001e801801007387 */ /* 0x0003e80000100a00 */
[----:B-1----:R-:W3:Y:S04]  /*40aa0*/  LDL.LU R25, [R1+0x160] ;  /* 0x0001600001197983 */ /* 0x002ee80000300800 */
[----:B--2---:R-:W-:Y:S01]  /*40ab0*/  STL.64 [R1+0x1e88], R10 ;  /* 0x001e880a01007387 */ /* 0x004fe20000100a00 */
[----:B----4-:R-:W-:-:S05]  /*40ac0*/  IMAD.X R29, R5, 0x1, R8, P4 ;  /* 0x00000001051d7824 */ /* 0x010fca00020e0608 */
[----:B------:R1:W-:Y:S04]  /*40ad0*/  STL [R1+0xbfc], R29 ;  /* 0x000bfc1d01007387 */ /* 0x0003e80000100800 */
[----:B------:R0:W2:Y:S01]  /*40ae0*/  LDL.LU R28, [R1+0x1ea0] ;  /* 0x001ea000011c7983 */ /* 0x0000a20000300800 */
[----:B-1----:R-:W-:Y:S01]  /*40af0*/  IMAD.X R29, R5, 0x1, R9, P3 ;  /* 0x00000001051d7824 */ /* 0x002fe200018e0609 */
[-C--:B---3--:R-:W-:Y:S02]  /*40b00*/  IADD3 R10, P4, R14, R6.reuse, RZ ;  /* 0x000000060e0a7210 */ /* 0x088fe40007f9e0ff */
[----:B------:R-:W-:Y:S02]  /*40b10*/  SHF.R.S32.HI R4, RZ, 0x1f, R25 ;  /* 0x0000001fff047819 */ /* 0x000fe40000011419 */
        /* <DEDUP_REMOVED lines=16> */
[----:B----4-:R-:W-:Y:S04]  /*40c20*/  STL.64 [R1+0x1e50], R10 ;  /* 0x001e500a01007387 */ /* 0x010fe80000100a00 */
[----:B------:R-:W-:Y:S04]  /*40c30*/  STL [R1+0x1e58], R11 ;  /* 0x001e580b01007387 */ /* 0x000fe80000100800 */
[----:B--2---:R1:W-:Y:S04]  /*40c40*/  STL.64 [R1+0x1e60], R28 ;  /* 0x001e601c01007387 */ /* 0x0043e80000100a00 */
[----:B-1----:R-:W2:Y:S04]  /*40c50*/  LDL.LU R28, [R1+0x168] ;  /* 0x00016800011c7983 */ /* 0x002ea80000300800 */
[----:B---3--:R1:W-:Y:S04]  /*40c60*/  STL.64 [R1+0x1e68], R20 ;  /* 0x001e681401007387 */ /* 0x0083e80000100a00 */
[----:B-1----:R-:W3:Y:S04]  /*40c70*/  LDL.64 R20, [R1+0xbd0] ;  /* 0x000bd00001147983 */ /* 0x002ee80000100a00 */
[----:B---3--:R1:W-:Y:S04]  /*40c80*/  STL [R1+0x1e70], R20 ;  /* 0x001e701401007387 */ /* 0x0083e80000100800 */
[----:B-1----:R0:W3:Y:S04]  /*40c90*/  LDL.64 R20, [R1+0xbd8] ;  /* 0x000bd80001147983 */ /* 0x0020e80000100a00 */
[----:B------:R1:W-:Y:S04]  /*40ca0*/  STL.64 [R1+0x1e40], R24 ;  /* 0x001e401801007387 */ /* 0x0003e80000100a00 */
[----:B-1----:R-:W4:Y:S01]  /*40cb0*/  LDL.LU R24, [R1+0x16c] ;  /* 0x00016c0001187983 */ /* 0x002f220000300800 */
[----:B---3--:R-:W-:-:S05]  /*40cc0*/  IMAD.X R21, R5, 0x1, R8, P4 ;  /* 0x0000000105157824 */ /* 0x008fca00020e0608 */
[----:B------:R1:W-:Y:S04]  /*40cd0*/  STL [R1+0xbdc], R21 ;  /* 0x000bdc1501007387 */ /* 0x0003e80000100800 */
[----:B------:R0:W3:Y:S01]  /*40ce0*/  LDL.LU R20, [R1+0x1e70] ;  /* 0x001e700001147983 */ /* 0x0000e20000300800 */
[----:B--2---:R-:W-:Y:S02]  /*40cf0*/  SHF.R.S32.HI R4, RZ, 0x1f, R28 ;  /* 0x0000001fff047819 */ /* 0x004fe4000001141c */
[C---:B------:R-:W-:Y:S01]  /*40d00*/  IADD3 R10, P5, R28.reuse, R6, RZ ;  /* 0x000000061c0a7210 */ /* 0x040fe20007fbe0ff */
[----:B-1----:R-:W-:Y:S01]  /*40d10*/  IMAD.X R21, R5, 0x1, R9, P3 ;  /* 0x0000000105157824 */ /* 0x002fe200018e0609 */
[----:B------:R-:W-:-:S03]  /*40d20*/  IADD3 R28, P3, R28, R7, RZ ;  /* 0x000000071c1c7210 */ /* 0x000fc60007f7e0ff */
[----:B------:R-:W-:Y:S01]  /*40d30*/  IMAD.X R11, R4, 0x1, R8, P5 ;  /* 0x00000001040b7824 */ /* 0x000fe200028e0608 */
[----:B------:R3:W-:Y:S04]  /*40d40*/  STL [R1+0xbd4], R21 ;  /* 0x000bd41501007387 */ /* 0x0007e80000100800 */
[----:B---3--:R-:W2:Y:S04]  /*40d50*/  LDL.LU.64 R20, [R1+0x1e68] ;  /* 0x001e680001147983 */ /* 0x008ea80000300a00 */
[----:B------:R1:W-:Y:S04]  /*40d60*/  STL [R1+0xbc0], R28 ;  /* 0x000bc01c01007387 */ /* 0x0003e80000100800 */
[----:B-1----:R-:W3:Y:S04]  /*40d70*/  LDL.LU.64 R28, [R1+0x1e60] ;  /* 0x001e6000011c7983 */ /* 0x002ee80000300a00 */
[----:B------:R1:W-:Y:S04]  /*40d80*/  STL.64 [R1+0xbc8], R10 ;  /* 0x000bc80a01007387 */ /* 0x0003e80000100a00 */
[----:B-1----:R0:W2:Y:S04]  /*40d90*/  LDL.LU R11, [R1+0x1e58] ;  /* 0x001e5800010b7983 */ /* 0x0020a80000300800 */
[----:B------:R1:W-:Y:S04]  /*40da0*/  STL.64 [R1+0x1e48], R14 ;  /* 0x001e480e01007387 */ /* 0x0003e80000100a00 */
[----:B-1----:R0:W3:Y:S01]  /*40db0*/  LDL.64 R14, [R1+0xbc0] ;  /* 0x000bc000010e7983 */ /* 0x0020e20000100a00 */
[----:B----4-:R-:W-:-:S02]  /*40dc0*/  IADD3 R10, P4, R24, R6, RZ ;  /* 0x00000006180a7210 */ /* 0x010fc40007f9e0ff */
[----:B------:R-:W-:-:S03]  /*40dd0*/  SHF.R.S32.HI R5, RZ, 0x1f, R24 ;  /* 0x0000001fff057819 */ /* 0x000fc60000011418 */
[----:B------:R2:W-:Y:S04]  /*40de0*/  STL [R1+0xbb8], R10 ;  /* 0x000bb80a01007387 */ /* 0x0005e80000100800 */
[----:B--2---:R-:W2:Y:S01]  /*40df0*/  LDL.LU.64 R10, [R1+0x1e50] ;  /* 0x001e5000010a7983 */ /* 0x004ea20000300a00 */
[----:B---3--:R-:W-:Y:S01]  /*40e00*/  IMAD.X R15, R4, 0x1, R9, P3 ;  /* 0x00000001040f7824 */ /* 0x008fe200018e0609 */
[----:B------:R-:W-:-:S04]  /*40e10*/  IADD3 R24, P3, R24, R7, RZ ;  /* 0x0000000718187210 */ /* 0x000fc80007f7e0ff */
[----:B------:R1:W-:Y:S04]  /*40e20*/  STL [R1+0xbc4], R15 ;  /* 0x000bc40f01007387 */ /* 0x0003e80000100800 */
[----:B-1----:R-:W3:Y:S04]  /*40e30*/  LDL.LU.64 R14, [R1+0x1e48] ;  /* 0x001e4800010e7983 */ /* 0x002ee80000300a00 */
[----:B------:R1:W-:Y:S04]  /*40e40*/  STL [R1+0xbb0], R24 ;  /* 0x000bb01801007387 */ /* 0x0003e80000100800 */
[----:B-1----:R-:W4:Y:S04]  /*40e50*/  LDL.LU.64 R24, [R1+0x1e40] ;  /* 0x001e400001187983 */ /* 0x002f280000300a00 */
[----:B----4-:R1:W-:Y:S04]  /*40e60*/  STL.64 [R1+0x1e30], R24 ;  /* 0x001e301801007387 */ /* 0x0103e80000100a00 */
[----:B-1----:R-:W4:Y:S04]  /*40e70*/  LDL.64 R24, [R1+0xbb0] ;  /* 0x000bb00001187983 */ /* 0x002f280000100a00 */
[----:B----4-:R1:W-:Y:S04]  /*40e80*/  STL [R1+0x1e38], R24 ;  /* 0x001e381801007387 */ /* 0x0103e80000100800 */
[----:B-1----:R0:W4:Y:S04]  /*40e90*/  LDL.64 R24, [R1+0xbb8] ;  /* 0x000bb80001187983 */ /* 0x0021280000100a00 */
[----:B------:R-:W-:Y:S04]  /*40ea0*/  STL.64 [R1+0x1e20], R16 ;  /* 0x001e201001007387 */ /* 0x000fe80000100a00 */
[----:B------:R-:W-:Y:S04]  /*40eb0*/  STL [R1+0x1e28], R17 ;  /* 0x001e281101007387 */ /* 0x000fe80000100800 */
[----:B------:R1:W-:Y:S04]  /*40ec0*/  STL.64 [R1+0x1e10], R2 ;  /* 0x001e100201007387 */ /* 0x0003e80000100a00 */
[----:B-1----:R-:W2:Y:S04]  /*40ed0*/  LDL.LU R2, [R1+0x174] ;  /* 0x0001740001027983 */ /* 0x002ea80000300800 */
[----:B------:R1:W-:Y:S04]  /*40ee0*/  STL.64 [R1+0x1e18], R18 ;  /* 0x001e181201007387 */ /* 0x0003e80000100a00 */
[----:B-1----:R-:W3:Y:S01]  /*40ef0*/  LDL.LU R19, [R1+0x170] ;  /* 0x0001700001137983 */ /* 0x002ee20000300800 */
[----:B----4-:R-:W-:-:S05]  /*40f00*/  IMAD.X R25, R5, 0x1, R8, P4 ;  /* 0x0000000105197824 */ /* 0x010fca00020e0608 */
[----:B------:R1:W-:Y:S04]  /*40f10*/  STL [R1+0xbbc], R25 ;  /* 0x000bbc1901007387 */ /* 0x0003e80000100800 */
[----:B------:R0:W4:Y:S01]  /*40f20*/  LDL.LU R24, [R1+0x1e38] ;  /* 0x001e380001187983 */ /* 0x0001220000300800 */
[----:B-1----:R-:W-:-:S05]  /*40f30*/  IMAD.X R25, R5, 0x1, R9, P3 ;  /* 0x0000000105197824 */ /* 0x002fca00018e0609 */
[----:B------:R4:W-:Y:S01]  /*40f40*/  STL [R1+0xbb4], R25 ;  /* 0x000bb41901007387 */ /* 0x0009e20000100800 */
[----:B---3--:R-:W-:Y:S02]  /*40f50*/  SHF.R.S32.HI R4, RZ, 0x1f, R19 ;  /* 0x0000001fff047819 */ /* 0x008fe40000011413 */
[----:B------:R-:W-:-:S05]  /*40f60*/  IADD3 R16, P5, R19, R6, RZ ;  /* 0x0000000613107210 */ /* 0x000fca0007fbe0ff */
[----:B------:R-:W-:Y:S01]  /*40f70*/  IMAD.X R17, R4, 0x1, R8, P5 ;  /* 0x0000000104117824 */ /* 0x000fe200028e0608 */
[----:B----4-:R-:W3:Y:S04]  /*40f80*/  LDL.LU.64 R24, [R1+0x1e30] ;  /* 0x001e300001187983 */ /* 0x010ee80000300a00 */
[----:B------:R1:W-:Y:S04]  /*40f90*/  STL.64 [R1+0xba8], R16 ;  /* 0x000ba81001007387 */ /* 0x0003e80000100a00 */
[----:B-1----:R0:W4:Y:S01]  /*40fa0*/  LDL.LU R17, [R1+0x1e28] ;  /* 0x001e280001117983 */ /* 0x0021220000300800 */
[----:B------:R-:W-:-:S02]  /*40fb0*/  IADD3 R18, P3, R19, R7, RZ ;  /* 0x0000000713127210 */ /* 0x000fc40007f7e0ff */
[----:B--2---:R-:W-:Y:S02]  /*40fc0*/  IADD3 R16, P4, R2, R6, RZ ;  /* 0x0000000602107210 */ /* 0x004fe40007f9e0ff */
[----:B------:R-:W-:Y:S01]  /*40fd0*/  SHF.R.S32.HI R5, RZ, 0x1f, R2 ;  /* 0x0000001fff057819 */ /* 0x000fe20000011402 */
[----:B------:R-:W-:Y:S01]  /*40fe0*/  IMAD.X R19, R4, 0x1, R9, P3 ;  /* 0x0000000104137824 */ /* 0x000fe200018e0609 */
[----:B------:R-:W-:Y:S01]  /*40ff0*/  IADD3 R2, P3, R2, R7, RZ ;  /* 0x0000000702027210 */ /* 0x000fe20007f7e0ff */
[----:B------:R4:W-:Y:S04]  /*41000*/  STL [R1+0xb98], R16 ;  /* 0x000b981001007387 */ /* 0x0009e80000100800 */
[----:B----4-:R-:W2:Y:S04]  /*41010*/  LDL.LU.64 R16, [R1+0x1e20] ;  /* 0x001e200001107983 */ /* 0x010ea80000300a00 */
[----:B------:R1:W-:Y:S04]  /*41020*/  STL.64 [R1+0xba0], R18 ;  /* 0x000ba01201007387 */ /* 0x0003e80000100a00 */
[----:B-1----:R-:W4:Y:S04]  /*41030*/  LDL.LU.64 R18, [R1+0x1e18] ;  /* 0x001e180001127983 */ /* 0x002f280000300a00 */
[----:B------:R1:W-:Y:S04]  /*41040*/  STL [R1+0xb90], R2 ;  /* 0x000b900201007387 */ /* 0x0003e80000100800 */
[----:B-1----:R-:W3:Y:S04]  /*41050*/  LDL.LU.64 R2, [R1+0x1e10] ;  /* 0x001e100001027983 */ /* 0x002ee80000300a00 */
[----:B---3--:R1:W-:Y:S04]  /*41060*/  STL.64 [R1+0x1df8], R2 ;  /* 0x001df80201007387 */ /* 0x0083e80000100a00 */
[----:B-1----:R-:W3:Y:S04]  /*41070*/  LDL.LU R2, [R1+0x178] ;  /* 0x0001780001027983 */ /* 0x002ee80000300800 */
[----:B------:R1:W-:Y:S04]  /*41080*/  STL.64 [R1+0x1e00], R14 ;  /* 0x001e000e01007387 */ /* 0x0003e80000100a00 */
[----:B-1----:R-:W2:Y:S04]  /*41090*/  LDL.64 R14, [R1+0xb90] ;  /* 0x000b9000010e7983 */ /* 0x002ea80000100a00 */
[----:B--2---:R1:W-:Y:S04]  /*410a0*/  STL [R1+0x1e08], R14 ;  /* 0x001e080e01007387 */ /* 0x0043e80000100800 */
[----:B-1----:R0:W2:Y:S04]  /*410b0*/  LDL.64 R14, [R1+0xb98] ;  /* 0x000b9800010e7983 */ /* 0x0020a80000100a00 */
[----:B------:R-:W-:Y:S04]  /*410c0*/  STL.64 [R1+0x1df0], R28 ;  /* 0x001df01c01007387 */ /* 0x000fe80000100a00 */
[----:B------:R1:W-:Y:S04]  /*410d0*/  STL.64 [R1+0x1dd8], R24 ;  /* 0x001dd81801007387 */ /* 0x0003e80000100a00 */
[----:B-1----:R-:W4:Y:S01]  /*410e0*/  LDL.LU R24, [R1+0x17c] ;  /* 0x00017c0001187983 */ /* 0x002f220000300800 */
[----:B--2---:R-:W-:-:S05]  /*410f0*/  IMAD.X R15, R5, 0x1, R8, P4 ;  /* 0x00000001050f7824 */ /* 0x004fca00020e0608 */
[----:B------:R1:W-:Y:S04]  /*41100*/  STL [R1+0xb9c], R15 ;  /* 0x000b9c0f01007387 */ /* 0x0003e80000100800 */
[----:B------:R0:W2:Y:S01]  /*41110*/  LDL.LU R14, [R1+0x1e08] ;  /* 0x001e0800010e7983 */ /* 0x0000a20000300800 */
[----:B---3--:R-:W-:Y:S02]  /*41120*/  SHF.R.S32.HI R4, RZ, 0x1f, R2 ;  /* 0x0000001fff047819 */ /* 0x008fe40000011402 */
[C---:B------:R-:W-:Y:S01]  /*41130*/  IADD3 R28, P5, R2.reuse, R6, RZ ;  /* 0x00000006021c7210 */ /* 0x040fe20007fbe0ff */
[----:B-1----:R-:W-:Y:S01]  /*41140*/  IMAD.X R15, R5, 0x1, R9, P3 ;  /* 0x00000001050f7824 */ /* 0x002fe200018e0609 */
[----:B------:R-:W-:-:S04]  /*41150*/  IADD3 R2, P3, R2, R7, RZ ;  /* 0x0000000702027210 */ /* 0x000fc80007f7e0ff */
[----:B------:R2:W-:Y:S04]  /*41160*/  STL [R1+0xb94], R15 ;  /* 0x000b940f01007387 */ /* 0x0005e80000100800 */
[----:B--2---:R-:W2:Y:S04]  /*41170*/  LDL.LU.64 R14, [R1+0x1e00] ;  /* 0x001e0000010e7983 */ /* 0x004ea80000300a00 */
[----:B------:R1:W-:Y:S04]  /*41180*/  STL [R1+0xb80], R2 ;  /* 0x000b800201007387 */ /* 0x0003e80000100800 */
[----:B-1----:R-:W3:Y:S04]  /*41190*/  LDL.LU.64 R2, [R1+0x1df8] ;  /* 0x001df80001027983 */ /* 0x002ee80000300a00 */
[----:B---3--:R1:W-:Y:S04]  /*411a0*/  STL.64 [R1+0x1de0], R2 ;  /* 0x001de00201007387 */ /* 0x0083e80000100a00 */
[----:B-1----:R-:W3:Y:S01]  /*411b0*/  LDL.64 R2, [R1+0xb80] ;  /* 0x000b800001027983 */ /* 0x002ee20000100a00 */
[----:B------:R-:W-:-:S03]  /*411c0*/  IMAD.X R29, R4, 0x1, R8, P5 ;  /* 0x00000001041d7824 */ /* 0x000fc600028e0608 */
[----:B---3--:R4:W-:Y:S04]  /*411d0*/  STL [R1+0x1de8], R2 ;  /* 0x001de80201007387 */ /* 0x0089e80000100800 */
[----:B------:R1:W-:Y:S01]  /*411e0*/  STL.64 [R1+0xb88], R28 ;  /* 0x000b881c01007387 */ /* 0x0003e20000100a00 */
[----:B----4-:R-:W-:-:S03]  /*411f0*/  IADD3 R2, P4, R24, R6, RZ ;  /* 0x0000000618027210 */ /* 0x010fc60007f9e0ff */
[----:B-1----:R-:W3:Y:S04]  /*41200*/  LDL.LU.64 R28, [R1+0x1df0] ;  /* 0x001df000011c7983 */ /* 0x002ee80000300a00 */
[----:B------:R1:W-:Y:S04]  /*41210*/  STL [R1+0xb78], R2 ;  /* 0x000b780201007387 */ /* 0x0003e80000100800 */
[----:B-1----:R0:W4:Y:S01]  /*41220*/  LDL.LU R2, [R1+0x1de8] ;  /* 0x001de80001027983 */ /* 0x0021220000300800 */
[----:B------:R-:W-:Y:S01]  /*41230*/  IMAD.X R3, R4, 0x1, R9, P3 ;  /* 0x0000000104037824 */ /* 0x000fe200018e0609 */
[----:B------:R-:W-:-:S02]  /*41240*/  SHF.R.S32.HI R5, RZ, 0x1f, R24 ;  /* 0x0000001fff057819 */ /* 0x000fc40000011418 */
[----:B------:R-:W-:Y:S02]  /*41250*/  IADD3 R24, P3, R24, R7, RZ ;  /* 0x0000000718187210 */ /* 0x000fe40007f7e0ff */
[----:B------:R4:W-:Y:S04]  /*41260*/  STL [R1+0xb84], R3 ;  /* 0x000b840301007387 */ /* 0x0009e80000100800 */
[----:B----4-:R-:W4:Y:S04]  /*41270*/  LDL.LU.64 R2, [R1+0x1de0] ;  /* 0x001de00001027983 */ /* 0x010f280000300a00 */
[----:B------:R1:W-:Y:S04]  /*41280*/  STL [R1+0xb70], R24 ;  /* 0x000b701801007387 */ /* 0x0003e80000100800 */
[----:B-1----:R-:W2:Y:S04]  /*41290*/  LDL.LU.64 R24, [R1+0x1dd8] ;  /* 0x001dd80001187983 */ /* 0x002ea80000300a00 */
[----:B--2---:R1:W-:Y:S04]  /*412a0*/  STL.64 [R1+0x1dd0], R24 ;  /* 0x001dd01801007387 */ /* 0x0043e80000100a00 */
[----:B-1----:R0:W2:Y:S04]  /*412b0*/  LDL.64 R24, [R1+0xb78] ;  /* 0x000b780001187983 */ /* 0x0020a80000100a00 */
[----:B--2---:R-:W2:Y:S04]  /*412c0*/  LDL R25, [R1+0x180] ;  /* 0x0001800001197983 */ /* 0x004ea80000100800 */
[----:B----4-:R1:W-:Y:S04]  /*412d0*/  STL.64 [R1+0x1dc8], R2 ;  /* 0x001dc80201007387 */ /* 0x0103e80000100a00 */
[----:B-1----:R0:W4:Y:S04]  /*412e0*/  LDL.64 R2, [R1+0xb70] ;  /* 0x000b700001027983 */ /* 0x0021280000100a00 */
[----:B---3--:R1:W-:Y:S01]  /*412f0*/  STL.64 [R1+0x1dc0], R28 ;  /* 0x001dc01c01007387 */ /* 0x0083e20000100a00 */
[----:B----4-:R-:W-:-:S02]  /*41300*/  IMAD.MOV.U32 R3, RZ, RZ, R15 ;  /* 0x000000ffff037224 */ /* 0x010fc400078e000f */
[----:B------:R-:W-:Y:S02]  /*41310*/  IMAD.MOV.U32 R15, RZ, RZ, R26 ;  /* 0x000000ffff0f7224 */ /* 0x000fe400078e001a */
[----:B------:R-:W-:Y:S02]  /*41320*/  IMAD.MOV.U32 R26, RZ, RZ, R10 ;  /* 0x000000ffff1a7224 */ /* 0x000fe400078e000a */
[----:B------:R-:W-:Y:S02]  /*41330*/  IMAD.MOV.U32 R10, RZ, RZ, R0 ;  /* 0x000000ffff0a7224 */ /* 0x000fe400078e0000 */
[----:B------:R-:W3:Y:S01]  /*41340*/  LDL.LU R0, [R1+0x190] ;  /* 0x0001900001007983 */ /* 0x000ee20000300800 */
[----:B--2---:R-:W-:Y:S02]  /*41350*/  SHF.R.S32.HI R4, RZ, 0x1f, R25 ;  /* 0x0000001fff047819 */ /* 0x004fe40000011419 */
[----:B-1----:R-:W-:Y:S01]  /*41360*/  IADD3 R28, P5, R25, R6, RZ ;  /* 0x00000006191c7210 */ /* 0x002fe20007fbe0ff */
[----:B------:R-:W-:Y:S01]  /*41370*/  IMAD.X R25, R5, 0x1, R8, P4 ;  /* 0x0000000105197824 */ /* 0x000fe200020e0608 */
[----:B---3--:R1:W-:Y:S04]  /*41380*/  STL [R1+0x1d98], R0 ;  /* 0x001d980001007387 */ /* 0x0083e80000100800 */
[----:B-1----:R-:W2:Y:S04]  /*41390*/  LDL.LU R0, [R1+0x188] ;  /* 0x0001880001007983 */ /* 0x002ea80000300800 */
[----:B------:R-:W3:Y:S04]  /*413a0*/  LDL.LU R29, [R1+0x180] ;  /* 0x00018000011d7983 */ /* 0x000ee80000300800 */
[----:B------:R1:W-:Y:S04]  /*413b0*/  STL [R1+0xb7c], R25 ;  /* 0x000b7c1901007387 */ /* 0x0003e80000100800 */
[----:B-1----:R-:W4:Y:S04]  /*413c0*/  LDL.LU.64 R24, [R1+0x1dd0] ;  /* 0x001dd00001187983 */ /* 0x002f280000300a00 */
[----:B----4-:R1:W-:Y:S02]  /*413d0*/  STL.64 [R1+0x1db0], R24 ;  /* 0x001db01801007387 */ /* 0x0103e40000100a00 */
[----:B-1----:R-:W-:-:S02]  /*413e0*/  IMAD.MOV.U32 R24, RZ, RZ, R3 ;  /* 0x000000ffff187224 */ /* 0x002fc400078e0003 */
[----:B------:R-:W-:Y:S02]  /*413f0*/  IMAD.X R3, R5, 0x1, R9, P3 ;  /* 0x0000000105037824 */ /* 0x000fe400018e0609 */
[----:B------:R-:W-:Y:S01]  /*41400*/  IMAD.MOV.U32 R5, RZ, RZ, R24 ;  /* 0x000000ffff057224 */ /* 0x000fe200078e0018 */
[----:B---3--:R-:W-:Y:S01]  /*41410*/  IADD3 R24, P3, R29, R7, RZ ;  /* 0x000000071d187210 */ /* 0x008fe20007f7e0ff */
[----:B------:R-:W-:Y:S01]  /*41420*/  IMAD.X R29, R4, 0x1, R8, P5 ;  /* 0x00000001041d7824 */ /* 0x000fe200028e0608 */
[----:B------:R1:W-:Y:S04]  /*41430*/  STL [R1+0xb74], R3 ;  /* 0x000b740301007387 */ /* 0x0003e80000100800 */
[----:B-1----:R-:W3:Y:S04]  /*41440*/  LDL.LU.64 R2, [R1+0x1dc8] ;  /* 0x001dc80001027983 */ /* 0x002ee80000300a00 */
[----:B------:R-:W-:Y:S04]  /*41450*/  STL [R1+0x1db8], R24 ;  /* 0x001db81801007387 */ /* 0x000fe80000100800 */
[----:B------:R1:W-:Y:S04]  /*41460*/  STL.64 [R1+0xb68], R28 ;  /* 0x000b681c01007387 */ /* 0x0003e80000100a00 */
[----:B-1----:R-:W4:Y:S04]  /*41470*/  LDL.LU.64 R28, [R1+0x1dc0] ;  /* 0x001dc000011c7983 */ /* 0x002f280000300a00 */
[----:B------:R1:W-:Y:S04]  /*41480*/  STL.64 [R1+0x1da0], R20 ;  /* 0x001da01401007387 */ /* 0x0003e80000100a00 */
[----:B-1----:R-:W2:Y:S02]  /*41490*/  LDL.LU R21, [R1+0x184] ;  /* 0x0001840001157983 */ /* 0x002ea40000300800 */
[----:B--2---:R-:W-:-:S05]  /*414a0*/  IADD3 R24, P4, R21, R6, RZ ;  /* 0x0000000615187210 */ /* 0x004fca0007f9e0ff */
[----:B------:R1:W-:Y:S04]  /*414b0*/  STL [R1+0xb58], R24 ;  /* 0x000b581801007387 */ /* 0x0003e80000100800 */
[----:B-1----:R-:W2:Y:S01]  /*414c0*/  LDL.LU R24, [R1+0x1db8] ;  /* 0x001db80001187983 */ /* 0x002ea20000300800 */
[----:B------:R-:W-:-:S05]  /*414d0*/  IMAD.X R25, R4, 0x1, R9, P3 ;  /* 0x0000000104197824 */ /* 0x000fca00018e0609 */
[----:B--2---:R1:W-:Y:S04]  /*414e0*/  STL.64 [R1+0xb60], R24 ;  /* 0x000b601801007387 */ /* 0x0043e80000100a00 */
[----:B-1----:R-:W2:Y:S01]  /*414f0*/  LDL.LU.64 R24, [R1+0x1db0] ;  /* 0x001db00001187983 */ /* 0x002ea20000300a00 */
[----:B------:R-:W-:-:S03]  /*41500*/  IMAD.MOV.U32 R20, RZ, RZ, R5 ;  /* 0x000000ffff147224 */ /* 0x000fc600078e0005 */
[----:B--2---:R1:W-:Y:S04]  /*41510*/  STL.64 [R1+0x1da8], R24 ;  /* 0x001da81801007387 */ /* 0x0043e80000100a00 */
[----:B-1----:R0:W2:Y:S01]  /*41520*/  LDL.64 R24, [R1+0xb58] ;  /* 0x000b580001187983 */ /* 0x0020a20000100a00 */
[----:B------:R-:W-:-:S03]  /*41530*/  SHF.R.S32.HI R5, RZ, 0x1f, R21 ;  /* 0x0000001fff057819 */ /* 0x000fc60000011415 */
[----:B------:R1:W-:Y:S01]  /*41540*/  STL.64 [R1+0x1d90], R16 ;  /* 0x001d901001007387 */ /* 0x0003e20000100a00 */
[----:B--2---:R-:W-:Y:S01]  /*41550*/  IMAD.MOV.U32 R25, RZ, RZ, R20 ;  /* 0x000000ffff197224 */ /* 0x004fe200078e0014 */
[----:B------:R-:W-:-:S03]  /*41560*/  IADD3 R20, P3, R21, R7, RZ ;  /* 0x0000000715147210 */ /* 0x000fc60007f7e0ff */
[----:B-1----:R-:W-:Y:S02]  /*41570*/  IMAD.MOV.U32 R17, RZ, RZ, R25 ;  /* 0x000000ffff117224 */ /* 0x002fe400078e0019 */
[C---:B------:R-:W-:Y:S02]  /*41580*/  IMAD.X R25, R5.reuse, 0x1, R8, P4 ;  /* 0x0000000105197824 */ /* 0x040fe400020e0608 */
[----:B------:R-:W-:-:S03]  /*41590*/  IMAD.X R21, R5, 0x1, R9, P3 ;  /* 0x0000000105157824 */ /* 0x000fc600018e0609 */
[----:B------:R1:W-:Y:S04]  /*415a0*/  STL [R1+0xb5c], R25 ;  /* 0x000b5c1901007387 */ /* 0x0003e80000100800 */
[----:B-1----:R-:W2:Y:S04]  /*415b0*/  LDL.LU.64 R24, [R1+0x1da8] ;  /* 0x001da80001187983 */ /* 0x002ea80000300a00 */
[----:B------:R1:W-:Y:S04]  /*415c0*/  STL.64 [R1+0xb50], R20 ;  /* 0x000b501401007387 */ /* 0x0003e80000100a00 */
[----:B-1----:R-:W3:Y:S01]  /*415d0*/  LDL.LU.64 R20, [R1+0x1da0] ;  /* 0x001da00001147983 */ /* 0x002ee20000300a00 */
[----:B------:R-:W-:-:S02]  /*415e0*/  SHF.R.S32.HI R4, RZ, 0x1f, R0 ;  /* 0x0000001fff047819 */ /* 0x000fc40000011400 */
[----:B------:R-:W-:Y:S01]  /*415f0*/  IADD3 R16, P5, R0, R6, RZ ;  /* 0x0000000600107210 */ /* 0x000fe20007fbe0ff */
[----:B---3--:R1:W-:Y:S02]  /*41600*/  STL.64 [R1+0x1d88], R20 ;  /* 0x001d881401007387 */ /* 0x0083e40000100a00 */
[----:B-1----:R-:W-:Y:S02]  /*41610*/  IMAD.MOV.U32 R21, RZ, RZ, R17 ;  /* 0x000000ffff157224 */ /* 0x002fe400078e0011 */
[----:B------:R-:W-:Y:S01]  /*41620*/  IMAD.X R17, R4, 0x1, R8, P5 ;  /* 0x0000000104117824 */ /* 0x000fe200028e0608 */
[----:B------:R-:W-:Y:S02]  /*41630*/  IADD3 R20, P3, R0, R7, RZ ;  /* 0x0000000700147210 */ /* 0x000fe40007f7e0ff */
[----:B------:R-:W3:Y:S04]  /*41640*/  LDL.LU R0, [R1+0x1d98] ;  /* 0x001d980001007983 */ /* 0x000ee80000300800 */
[----:B------:R1:W-:Y:S04]  /*41650*/  STL.64 [R1+0xb48], R16 ;  /* 0x000b481001007387 */ /* 0x0003e80000100a00 */
[----:B-1----:R-:W4:Y:S04]  /*41660*/  LDL.LU.64 R16, [R1+0x1d90] ;  /* 0x001d900001107983 */ /* 0x002f280000300a00 */
[----:B----4-:R1:W-:Y:S04]  /*41670*/  STL.64 [R1+0x1d78], R16 ;  /* 0x001d781001007387 */ /* 0x0103e80000100a00 */
[----:B-1----:R-:W4:Y:S04]  /*41680*/  LDL.LU R17, [R1+0x18c] ;  /* 0x00018c0001117983 */ /* 0x002f280000300800 */
[----:B------:R1:W-:Y:S02]  /*41690*/  STL.64 [R1+0x1d80], R22 ;  /* 0x001d801601007387 */ /* 0x0003e40000100a00 */
[----:B-1----:R-:W-:-:S02]  /*416a0*/  IMAD.MOV.U32 R23, RZ, RZ, R21 ;  /* 0x000000ffff177224 */ /* 0x002fc400078e0015 */
[----:B------:R-:W-:-:S05]  /*416b0*/  IMAD.X R21, R4, 0x1, R9, P3 ;  /* 0x0000000104157824 */ /* 0x000fca00018e0609 */
[----:B------:R1:W-:Y:S04]  /*416c0*/  STL.64 [R1+0xb40], R20 ;  /* 0x000b401401007387 */ /* 0x0003e80000100a00 */
[----:B-1----:R-:W2:Y:S01]  /*416d0*/  LDL.LU.64 R20, [R1+0x1d88] ;  /* 0x001d880001147983 */ /* 0x002ea20000300a00 */
[----:B----4-:R-:W-:Y:S02]  /*416e0*/  SHF.R.S32.HI R5, RZ, 0x1f, R17 ;  /* 0x0000001fff057819 */ /* 0x010fe40000011411 */
[C---:B------:R-:W-:Y:S02]  /*416f0*/  IADD3 R22, P4, R17.reuse, R6, RZ ;  /* 0x0000000611167210 */ /* 0x040fe40007f9e0ff */
[----:B------:R-:W-:-:S05]  /*41700*/  IADD3 R16, P3, R17, R7, RZ ;  /* 0x0000000711107210 */ /* 0x000fca0007f7e0ff */
[C---:B------:R-:W-:Y:S01]  /*41710*/  IMAD.X R17, R5.reuse, 0x1, R9, P3 ;  /* 0x0000000105117824 */ /* 0x040fe200018e0609 */
[----:B--2---:R1:W-:Y:S02]  /*41720*/  STL.64 [R1+0x1d68], R20 ;  /* 0x001d681401007387 */ /* 0x0043e40000100a00 */
[----:B-1----:R-:W-:Y:S02]  /*41730*/  IMAD.MOV.U32 R21, RZ, RZ, R23 ;  /* 0x000000ffff157224 */ /* 0x002fe400078e0017 */
[----:B------:R-:W-:-:S05]  /*41740*/  IMAD.X R23, R5, 0x1, R8, P4 ;  /* 0x0000000105177824 */ /* 0x000fca00020e0608 */
[----:B------:R1:W-:Y:S04]  /*41750*/  STL.64 [R1+0xb38], R22 ;  /* 0x000b381601007387 */ /* 0x0003e80000100a00 */
[----:B-1----:R-:W2:Y:S04]  /*41760*/  LDL.LU.64 R22, [R1+0x1d80] ;  /* 0x001d800001167983 */ /* 0x002ea80000300a00 */
[----:B------:R1:W-:Y:S04]  /*41770*/  STL.64 [R1+0xb30], R16 ;  /* 0x000b301001007387 */ /* 0x0003e80000100a00 */
[----:B-1----:R-:W4:Y:S01]  /*41780*/  LDL.LU.64 R16, [R1+0x1d78] ;  /* 0x001d780001107983 */ /* 0x002f220000300a00 */
[----:B---3--:R-:W-:-:S02]  /*41790*/  SHF.R.S32.HI R4, RZ, 0x1f, R0 ;  /* 0x0000001fff047819 */ /* 0x008fc40000011400 */
[----:B------:R-:W-:Y:S01]  /*417a0*/  IADD3 R20, P5, R0, R6, RZ ;  /* 0x0000000600147210 */ /* 0x000fe20007fbe0ff */
[----:B----4-:R1:W-:Y:S02]  /*417b0*/  STL.64 [R1+0x1d60], R16 ;  /* 0x001d601001007387 */ /* 0x0103e40000100a00 */
[----:B-1----:R-:W-:Y:S02]  /*417c0*/  IMAD.MOV.U32 R17, RZ, RZ, R21 ;  /* 0x000000ffff117224 */ /* 0x002fe400078e0015 */
[----:B------:R-:W-:Y:S01]  /*417d0*/  IMAD.X R21, R4, 0x1, R8, P5 ;  /* 0x0000000104157824 */ /* 0x000fe200028e0608 */
[----:B------:R-:W-:Y:S02]  /*417e0*/  IADD3 R16, P3, R0, R7, RZ ;  /* 0x0000000700107210 */ /* 0x000fe40007f7e0ff */
[----:B------:R-:W3:Y:S04]  /*417f0*/  LDL.LU R0, [R1+0x1d70] ;  /* 0x001d700001007983 */ /* 0x000ee80000300800 */
[----:B------:R1:W-:Y:S04]  /*41800*/  STL.64 [R1+0xb28], R20 ;  /* 0x000b281401007387 */ /* 0x0003e80000100a00 */
[----:B-1----:R-:W4:Y:S04]  /*41810*/  LDL.LU.64 R20, [R1+0x1d68] ;  /* 0x001d680001147983 */ /* 0x002f280000300a00 */
[----:B----4-:R-:W-:Y:S04]  /*41820*/  STL.64 [R1+0x1d58], R20 ;  /* 0x001d581401007387 */ /* 0x010fe80000100a00 */
[----:B------:R1:W-:Y:S04]  /*41830*/  STL.64 [R1+0x1d50], R24 ;  /* 0x001d501801007387 */ /* 0x0003e80000100a00 */
[----:B-1----:R-:W4:Y:S01]  /*41840*/  LDL.LU R24, [R1+0x194] ;  /* 0x0001940001187983 */ /* 0x002f220000300800 */
[----:B------:R-:W-:-:S02]  /*41850*/  IMAD.MOV.U32 R21, RZ, RZ, R17 ;  /* 0x000000ffff157224 */ /* 0x000fc400078e0011 */
[----:B------:R-:W-:-:S05]  /*41860*/  IMAD.X R17, R4, 0x1, R9, P3 ;  /* 0x0000000104117824 */ /* 0x000fca00018e0609 */
[----:B------:R1:W-:Y:S01]  /*41870*/  STL.64 [R1+0xb20], R16 ;  /* 0x000b201001007387 */ /* 0x0003e20000100a00 */
[--C-:B------:R-:W-:Y:S01]  /*41880*/  SHF.R.S32.HI R4, RZ, 0x1f, R21.reuse ;  /* 0x0000001fff047819 */ /* 0x100fe20000011415 */
[----:B------:R-:W-:Y:S02]  /*41890*/  IMAD.MOV.U32 R25, RZ, RZ, R21 ;  /* 0x000000ffff197224 */ /* 0x000fe400078e0015 */
[----:B-1----:R-:W2:Y:S01]  /*418a0*/  LDL.LU.64 R16, [R1+0x1d60] ;  /* 0x001d600001107983 */ /* 0x002ea20000300a00 */
[----:B----4-:R-:W-:Y:S02]  /*418b0*/  SHF.R.S32.HI R5, RZ, 0x1f, R24 ;  /* 0x0000001fff057819 */ /* 0x010fe40000011418 */
[C---:B------:R-:W-:Y:S02]  /*418c0*/  IADD3 R20, P4, R24.reuse, R6, RZ ;  /* 0x0000000618147210 */ /* 0x040fe40007f9e0ff */
[----:B------:R-:W-:-:S05]  /*418d0*/  IADD3 R24, P3, R24, R7, RZ ;  /* 0x0000000718187210 */ /* 0x000fca0007f7e0ff */
[----:B------:R1:W-:Y:S02]  /*418e0*/  STL [R1+0xb10], R24 ;  /* 0x000b101801007387 */ /* 0x0003e40000100800 */
[----:B-1----:R-:W-:Y:S01]  /*418f0*/  IADD3 R24, P5, R21, R6, RZ ;  /* 0x0000000615187210 */ /* 0x002fe20007fbe0ff */
[----:B------:R-:W-:-:S05]  /*41900*/  IMAD.X R21, R5, 0x1, R8, P4 ;  /* 0x0000000105157824 */ /* 0x000fca00020e0608 */
[----:B------:R1:W-:Y:S04]  /*41910*/  STL.64 [R1+0xb18], R20 ;  /* 0x000b181401007387 */ /* 0x0003e80000100a00 */
[----:B-1----:R-:W4:Y:S04]  /*41920*/  LDL.LU.64 R20, [R1+0x1d58] ;  /* 0x001d580001147983 */ /* 0x002f280000300a00 */
[----:B----4-:R1:W-:Y:S04]  /*41930*/  STL.64 [R1+0x1d48], R20 ;  /* 0x001d481401007387 */ /* 0x0103e80000100a00 */
[----:B-1----:R0:W4:Y:S02]  /*41940*/  LDL.64 R20, [R1+0xb10] ;  /* 0x000b100001147983 */ /* 0x0021240000100a00 */
[----:B----4-:R-:W-:Y:S01]  /*41950*/  IMAD.X R21, R5, 0x1, R9, P3 ;  /* 0x0000000105157824 */ /* 0x010fe200018e0609 */
[----:B------:R-:W-:Y:S01]  /*41960*/  IADD3 R20, P3, R25, R7, RZ ;  /* 0x0000000719147210 */ /* 0x000fe20007f7e0ff */
[----:B------:R-:W-:-:S03]  /*41970*/  IMAD.X R25, R4, 0x1, R8, P5 ;  /* 0x0000000104197824 */ /* 0x000fc600028e0608 */
[----:B------:R-:W-:Y:S04]  /*41980*/  STL [R1+0xb14], R21 ;  /* 0x000b141501007387 */ /* 0x000fe80000100800 */
[----:B------:R1:W-:Y:S04]  /*41990*/  STL.64 [R1+0xb08], R24 ;  /* 0x000b081801007387 */ /* 0x0003e80000100a00 */
[----:B-1----:R-:W4:Y:S01]  /*419a0*/  LDL.LU.64 R24, [R1+0x1d50] ;  /* 0x001d500001187983 */ /* 0x002f220000300a00 */
[----:B------:R-:W-:-:S03]  /*419b0*/  IMAD.X R21, R4, 0x1, R9, P3 ;  /* 0x0000000104157824 */ /* 0x000fc600018e0609 */
[----:B----4-:R-:W-:Y:S04]  /*419c0*/  STL.64 [R1+0x1d40], R24 ;  /* 0x001d401801007387 */ /* 0x010fe80000100a00 */
[----:B--2---:R1:W-:Y:S04]  /*419d0*/  STL.64 [R1+0x1d38], R16 ;  /* 0x001d381001007387 */ /* 0x0043e80000100a00 */
[----:B-1----:R-:W2:Y:S04]  /*419e0*/  LDL.LU R17, [R1+0x19c] ;  /* 0x00019c0001117983 */ /* 0x002ea80000300800 */
[----:B------:R1:W-:Y:S04]  /*419f0*/  STL.64 [R1+0xb00], R20 ;  /* 0x000b001401007387 */ /* 0x0003e80000100a00 */
[----:B-1----:R-:W4:Y:S01]  /*41a00*/  LDL.LU.64 R20, [R1+0x1d48] ;  /* 0x001d480001147983 */ /* 0x002f220000300a00 */
[----:B------:R-:W-:-:S02]  /*41a10*/  SHF.R.S32.HI R4, RZ, 0x1f, R14 ;  /* 0x0000001fff047819 */ /* 0x000fc4000001140e */
[----:B--2---:R-:W-:Y:S02]  /*41a20*/  SHF.R.S32.HI R5, RZ, 0x1f, R17 ;  /* 0x0000001fff057819 */ /* 0x004fe40000011411 */
[C---:B------:R-:W-:Y:S02]  /*41a30*/  IADD3 R24, P4, R17.reuse, R6, RZ ;  /* 0x0000000611187210 */ /* 0x040fe40007f9e0ff */
[----:B------:R-:W-:-:S03]  /*41a40*/  IADD3 R16, P3, R17, R7, RZ ;  /* 0x0000000711107210 */ /* 0x000fc60007f7e0ff */
[C---:B------:R-:W-:Y:S02]  /*41a50*/  IMAD.X R25, R5.reuse, 0x1, R8, P4 ;  /* 0x0000000105197824 */ /* 0x040fe400020e0608 */
[----:B------:R-:W-:Y:S01]  /*41a60*/  IMAD.X R17, R5, 0x1, R9, P3 ;  /* 0x0000000105117824 */ /* 0x000fe200018e0609 */
[----:B----4-:R1:W-:Y:S04]  /*41a70*/  STL.64 [R1+0x1d30], R20 ;  /* 0x001d301401007387 */ /* 0x0103e80000100a00 */
[----:B------:R2:W-:Y:S01]  /*41a80*/  STL.64 [R1+0xaf8], R24 ;  /* 0x000af81801007387 */ /* 0x0005e20000100a00 */
[----:B-1----:R-:W-:Y:S01]  /*41a90*/  IADD3 R20, P5, R14, R6, RZ ;  /* 0x000000060e147210 */ /* 0x002fe20007fbe0ff */
[----:B------:R-:W-:Y:S02]  /*41aa0*/  IMAD.MOV.U32 R21, RZ, RZ, R14 ;  /* 0x000000ffff157224 */ /* 0x000fe400078e000e */
[----:B------:R-:W-:Y:S01]  /*41ab0*/  IMAD.MOV.U32 R14, RZ, RZ, R15 ;  /* 0x000000ffff0e7224 */ /* 0x000fe200078e000f */
[----:B--2---:R-:W2:Y:S01]  /*41ac0*/  LDL.LU.64 R24, [R1+0x1d40] ;  /* 0x001d400001187983 */ /* 0x004ea20000300a00 */
[----:B------:R-:W-:-:S03]  /*41ad0*/  IMAD.MOV.U32 R15, RZ, RZ, R22 ;  /* 0x000000ffff0f7224 */ /* 0x000fc600078e0016 */
[----:B------:R1:W-:Y:S01]  /*41ae0*/  STL.64 [R1+0xaf0], R16 ;  /* 0x000af01001007387 */ /* 0x0003e20000100a00 */
[----:B------:R-:W-:Y:S02]  /*41af0*/  IMAD.MOV.U32 R22, RZ, RZ, R23 ;  /* 0x000000ffff167224 */ /* 0x000fe400078e0017 */
[----:B------:R-:W-:Y:S02]  /*41b00*/  IMAD.MOV.U32 R23, RZ, RZ, R11 ;  /* 0x000000ffff177224 */ /* 0x000fe400078e000b */
[----:B---3--:R-:W-:Y:S01]  /*41b10*/  IMAD.MOV.U32 R11, RZ, RZ, R0 ;  /* 0x000000ffff0b7224 */ /* 0x008fe200078e0000 */
[----:B-1----:R-:W3:Y:S04]  /*41b20*/  LDL.LU.64 R16, [R1+0x1d38] ;  /* 0x001d380001107983 */ /* 0x002ee80000300a00 */
[----:B------:R1:W-:Y:S04]  /*41b30*/  STL.64 [R1+0x1d28], R28 ;  /* 0x001d281c01007387 */ /* 0x0003e80000100a00 */
[----:B------:R-:W4:Y:S01]  /*41b40*/  LDL.LU R0, [R1+0x1b0] ;  /* 0x0001b00001007983 */ /* 0x000f220000300800 */
[----:B-1----:R-:W-:Y:S01]  /*41b50*/  IADD3 R28, P3, R21, R7, RZ ;  /* 0x00000007151c7210 */ /* 0x002fe20007f7e0ff */
[----:B------:R-:W-:-:S02]  /*41b60*/  IMAD.X R21, R4, 0x1, R8, P5 ;  /* 0x0000000104157824 */ /* 0x000fc400028e0608 */
[----:B----4-:R1:W-:Y:S04]  /*41b70*/  STL [R1+0x1d10], R0 ;  /* 0x001d100001007387 */ /* 0x0103e80000100800 */
[----:B-1----:R-:W4:Y:S04]  /*41b80*/  LDL.LU R0, [R1+0x1a8] ;  /* 0x0001a80001007983 */ /* 0x002f280000300800 */
[----:B------:R1:W-:Y:S04]  /*41b90*/  STL.64 [R1+0xae8], R20 ;  /* 0x000ae81401007387 */ /* 0x0003e80000100a00 */
[----:B-1----:R-:W2:Y:S04]  /*41ba0*/  LDL.LU.64 R20, [R1+0x1d30] ;  /* 0x001d300001147983 */ /* 0x002ea80000300a00 */
[----:B--2---:R1:W-:Y:S04]  /*41bb0*/  STL.64 [R1+0x1d18], R20 ;  /* 0x001d181401007387 */ /* 0x0043e80000100a00 */
[----:B-1----:R-:W2:Y:S04]  /*41bc0*/  LDL.LU R21, [R1+0x1a4] ;  /* 0x0001a40001157983 */ /* 0x002ea80000300800 */
[----:B------:R-:W-:Y:S01]  /*41bd0*/  STL.64 [R1+0x1d20], R24 ;  /* 0x001d201801007387 */ /* 0x000fe20000100a00 */
[----:B------:R-:W-:-:S05]  /*41be0*/  IMAD.X R29, R4, 0x1, R9, P3 ;  /* 0x00000001041d7824 */ /* 0x000fca00018e0609 */
[----:B------:R1:W-:Y:S04]  /*41bf0*/  STL.64 [R1+0xae0], R28 ;  /* 0x000ae01c01007387 */ /* 0x0003e80000100a00 */
[----:B-1----:R-:W3:Y:S04]  /*41c00*/  LDL.LU.64 R28, [R1+0x1d28] ;  /* 0x001d2800011c7983 */ /* 0x002ee80000300a00 */
[----:B------:R-:W-:Y:S01]  /*41c10*/  STL.64 [R1+0x1d08], R14 ;  /* 0x001d080e01007387 */ /* 0x000fe20000100a00 */
[----:B--2---:R-:W-:Y:S02]  /*41c20*/  SHF.R.S32.HI R5, RZ, 0x1f, R21 ;  /* 0x0000001fff057819 */ /* 0x004fe40000011415 */
[----:B------:R-:W-:-:S02]  /*41c30*/  IADD3 R24, P4, R21, R6, RZ ;  /* 0x0000000615187210 */ /* 0x000fc40007f9e0ff */
[----:B------:R-:W-:-:S03]  /*41c40*/  IADD3 R20, P3, R21, R7, RZ ;  /* 0x0000000715147210 */ /* 0x000fc60007f7e0ff */
[C---:B------:R-:W-:Y:S02]  /*41c50*/  IMAD.X R25, R5.reuse, 0x1, R8, P4 ;  /* 0x0000000105197824 */ /* 0x040fe400020e0608 */
[----:B------:R-:W-:-:S03]  /*41c60*/  IMAD.X R21, R5, 0x1, R9, P3 ;  /* 0x0000000105157824 */ /* 0x000fc600018e0609 */
[----:B------:R1:W-:Y:S04]  /*41c70*/  STL.64 [R1+0xad8], R24 ;  /* 0x000ad81801007387 */ /* 0x0003e80000100a00 */
[----:B-1----:R-:W2:Y:S04]  /*41c80*/  LDL.LU.64 R24, [R1+0x1d20] ;  /* 0x001d200001187983 */ /* 0x002ea80000300a00 */
[----:B------:R1:W-:Y:S04]  /*41c90*/  STL.64 [R1+0xad0], R20 ;  /* 0x000ad01401007387 */ /* 0x0003e80000100a00 */
[----:B-1----:R-:W3:Y:S01]  /*41ca0*/  LDL.LU.64 R20, [R1+0x1d18] ;  /* 0x001d180001147983 */ /* 0x002ee20000300a00 */
[----:B----4-:R-:W-:-:S02]  /*41cb0*/  SHF.R.S32.HI R4, RZ, 0x1f, R0 ;  /* 0x0000001fff047819 */ /* 0x010fc40000011400 */
[----:B------:R-:W-:-:S05]  /*41cc0*/  IADD3 R14, P5, R0, R6, RZ ;  /* 0x00000006000e7210 */ /* 0x000fca0007fbe0ff */
[----:B------:R-:W-:Y:S01]  /*41cd0*/  IMAD.X R15, R4, 0x1, R8, P5 ;  /* 0x00000001040f7824 */ /* 0x000fe200028e0608 */
[----:B---3--:R1:W-:Y:S04]  /*41ce0*/  STL.64 [R1+0x1cf8], R20 ;  /* 0x001cf81401007387 */ /* 0x0083e80000100a00 */
[----:B--2---:R-:W-:Y:S01]  /*41cf0*/  STL.64 [R1+0x1d00], R24 ;  /* 0x001d001801007387 */ /* 0x004fe20000100a00 */
[----:B-1----:R-:W-:-:S03]  /*41d00*/  IADD3 R20, P3, R0, R7, RZ ;  /* 0x0000000700147210 */ /* 0x002fc60007f7e0ff */
[----:B------:R-:W2:Y:S04]  /*41d10*/  LDL.LU R0, [R1+0x1d10] ;  /* 0x001d100001007983 */ /* 0x000ea80000300800 */
[----:B------:R1:W-:Y:S04]  /*41d20*/  STL.64 [R1+0xac8], R14 ;  /* 0x000ac80e01007387 */ /* 0x0003e80000100a00 */
[----:B-1----:R-:W3:Y:S04]  /*41d30*/  LDL.LU.64 R14, [R1+0x1d08] ;  /* 0x001d0800010e7983 */ /* 0x002ee80000300a00 */
[----:B---3--:R1:W-:Y:S04]  /*41d40*/  STL.64 [R1+0x1ce8], R14 ;  /* 0x001ce80e01007387 */ /* 0x0083e80000100a00 */
[----:B-1----:R-:W3:Y:S01]  /*41d50*/  LDL.LU R15, [R1+0x1ac] ;  /* 0x0001ac00010f7983 */ /* 0x002ee20000300800 */
[----:B------:R-:W-:Y:S01]  /*41d60*/  IMAD.X R21, R4, 0x1, R9, P3 ;  /* 0x0000000104157824 */ /* 0x000fe200018e0609 */
[----:B---3--:R-:W-:-:S05]  /*41d70*/  IADD3 R24, P4, R15, R6, RZ ;  /* 0x000000060f187210 */ /* 0x008fca0007f9e0ff */
[----:B------:R1:W-:Y:S04]  /*41d80*/  STL [R1+0xab8], R24 ;  /* 0x000ab81801007387 */ /* 0x0003e80000100800 */
[----:B-1----:R-:W3:Y:S04]  /*41d90*/  LDL.LU.64 R24, [R1+0x1d00] ;  /* 0x001d000001187983 */ /* 0x002ee80000300a00 */
[----:B------:R1:W-:Y:S04]  /*41da0*/  STL.64 [R1+0xac0], R20 ;  /* 0x000ac01401007387 */ /* 0x0003e80000100a00 */
[----:B-1----:R-:W4:Y:S04]  /*41db0*/  LDL.LU.64 R20, [R1+0x1cf8] ;  /* 0x001cf80001147983 */ /* 0x002f280000300a00 */
[----:B------:R1:W-:Y:S04]  /*41dc0*/  STL.64 [R1+0x1cf0], R22 ;  /* 0x001cf01601007387 */ /* 0x0003e80000100a00 */
[----:B-1----:R0:W2:Y:S01]  /*41dd0*/  LDL.64 R22, [R1+0xab8] ;  /* 0x000ab80001167983 */ /* 0x0020a20000100a00 */
[----:B------:R-:W-:-:S02]  /*41de0*/  SHF.R.S32.HI R5, RZ, 0x1f, R15 ;  /* 0x0000001fff057819 */ /* 0x000fc4000001140f */
[----:B------:R-:W-:-:S05]  /*41df0*/  IADD3 R14, P3, R15, R7, RZ ;  /* 0x000000070f0e7210 */ /* 0x000fca0007f7e0ff */
[C---:B------:R-:W-:Y:S01]  /*41e00*/  IMAD.X R15, R5.reuse, 0x1, R9, P3 ;  /* 0x00000001050f7824 */ /* 0x040fe200018e0609 */
[----:B---3--:R-:W-:Y:S01]  /*41e10*/  STL.64 [R1+0x1cd8], R24 ;  /* 0x001cd81801007387 */ /* 0x008fe20000100a00 */
[----:B--2---:R-:W-:-:S05]  /*41e20*/  IMAD.X R23, R5, 0x1, R8, P4 ;  /* 0x0000000105177824 */ /* 0x004fca00020e0608 */
[----:B------:R1:W-:Y:S04]  /*41e30*/  STL [R1+0xabc], R23 ;  /* 0x000abc1701007387 */ /* 0x0003e80000100800 */
[----:B-1----:R-:W2:Y:S04]  /*41e40*/  LDL.LU.64 R22, [R1+0x1cf0] ;  /* 0x001cf00001167983 */ /* 0x002ea80000300a00 */
[----:B------:R1:W-:Y:S04]  /*41e50*/  STL.64 [R1+0xab0], R14 ;  /* 0x000ab00e01007387 */ /* 0x0003e80000100a00 */
[----:B-1----:R-:W3:Y:S01]  /*41e60*/  LDL.LU.64 R14, [R1+0x1ce8] ;  /* 0x001ce800010e7983 */ /* 0x002ee20000300a00 */
[----:B------:R-:W-:-:S02]  /*41e70*/  SHF.R.S32.HI R4, RZ, 0x1f, R0 ;  /* 0x0000001fff047819 */ /* 0x000fc40000011400 */
[-C--:B------:R-:W-:Y:S01]  /*41e80*/  IADD3 R24, P5, R0, R6.reuse, RZ ;  /* 0x0000000600187210 */ /* 0x080fe20007fbe0ff */
[----:B------:R1:W-:Y:S04]  /*41e90*/  STL.64 [R1+0x1cc8], R28 ;  /* 0x001cc81c01007387 */ /* 0x0003e80000100a00 */
[----:B------:R-:W-:Y:S01]  /*41ea0*/  IMAD.X R25, R4, 0x1, R8, P5 ;  /* 0x0000000104197824 */ /* 0x000fe200028e0608 */
[----:B-1----:R-:W-:Y:S01]  /*41eb0*/  IADD3 R28, P3, R0, R7, RZ ;  /* 0x00000007001c7210 */ /* 0x002fe20007f7e0ff */
[----:B---3--:R-:W-:Y:S04]  /*41ec0*/  STL.64 [R1+0x1cd0], R14 ;  /* 0x001cd00e01007387 */ /* 0x008fe80000100a00 */
[----:B------:R-:W3:Y:S04]  /*41ed0*/  LDL.LU R0, [R1+0x1ce0] ;  /* 0x001ce00001007983 */ /* 0x000ee80000300800 */
[----:B------:R1:W-:Y:S04]  /*41ee0*/  STL.64 [R1+0xaa8], R24 ;  /* 0x000aa81801007387 */ /* 0x0003e80000100a00 */
[----:B-1----:R-:W4:Y:S04]  /*41ef0*/  LDL.LU.64 R24, [R1+0x1cd8] ;  /* 0x001cd80001187983 */ /* 0x002f280000300a00 */
[----:B----4-:R1:W-:Y:S04]  /*41f00*/  STL.64 [R1+0x1cb8], R24 ;  /* 0x001cb81801007387 */ /* 0x0103e80000100a00 */
[----:B-1----:R-:W4:Y:S01]  /*41f10*/  LDL.LU R25, [R1+0x1b4] ;  /* 0x0001b40001197983 */ /* 0x002f220000300800 */
[----:B------:R-:W-:Y:S01]  /*41f20*/  IMAD.X R29, R4, 0x1, R9, P3 ;  /* 0x00000001041d7824 */ /* 0x000fe200018e0609 */
[----:B----4-:R-:W-:-:S05]  /*41f30*/  IADD3 R14, P4, R25, R6, RZ ;  /* 0x00000006190e7210 */ /* 0x010fca0007f9e0ff */
[----:B------:R1:W-:Y:S04]  /*41f40*/  STL [R1+0xa98], R14 ;  /* 0x000a980e01007387 */ /* 0x0003e80000100800 */
[----:B-1----:R-:W4:Y:S04]  /*41f50*/  LDL.LU.64 R14, [R1+0x1cd0] ;  /* 0x001cd000010e7983 */ /* 0x002f280000300a00 */
[----:B------:R1:W-:Y:S04]  /*41f60*/  STL.64 [R1+0xaa0], R28 ;  /* 0x000aa01c01007387 */ /* 0x0003e80000100a00 */
[----:B-1----:R-:W2:Y:S04]  /*41f70*/  LDL.LU.64 R28, [R1+0x1cc8] ;  /* 0x001cc800011c7983 */ /* 0x002ea80000300a00 */
[----:B------:R1:W-:Y:S04]  /*41f80*/  STL.64 [R1+0x1cc0], R16 ;  /* 0x001cc01001007387 */ /* 0x0003e80000100a00 */
[----:B-1----:R0:W3:Y:S01]  /*41f90*/  LDL.64 R16, [R1+0xa98] ;  /* 0x000a980001107983 */ /* 0x0020e20000100a00 */
[----:B------:R-:W-:-:S02]  /*41fa0*/  SHF.R.S32.HI R5, RZ, 0x1f, R25 ;  /* 0x0000001fff057819 */ /* 0x000fc40000011419 */
[----:B------:R-:W-:-:S05]  /*41fb0*/  IADD3 R24, P3, R25, R7, RZ ;  /* 0x0000000719187210 */ /* 0x000fca0007f7e0ff */
[C---:B------:R-:W-:Y:S01]  /*41fc0*/  IMAD.X R25, R5.reuse, 0x1, R9, P3 ;  /* 0x0000000105197824 */ /* 0x040fe200018e0609 */
[----:B----4-:R-:W-:Y:S04]  /*41fd0*/  STL.64 [R1+0x1cb0], R14 ;  /* 0x001cb00e01007387 */ /* 0x010fe80000100a00 */
[----:B------:R1:W-:Y:S04]  /*41fe0*/  STL.64 [R1+0x1ca0], R20 ;  /* 0x001ca01401007387 */ /* 0x0003e80000100a00 */
[----:B-1----:R-:W4:Y:S01]  /*41ff0*/  LDL.LU R21, [R1+0x1b8] ;  /* 0x0001b80001157983 */ /* 0x002f220000300800 */
[----:B---3--:R-:W-:-:S05]  /*42000*/  IMAD.X R17, R5, 0x1, R8, P4 ;  /* 0x0000000105117824 */ /* 0x008fca00020e0608 */
[----:B------:R1:W-:Y:S04]  /*42010*/  STL [R1+0xa9c], R17 ;  /* 0x000a9c1101007387 */ /* 0x0003e80000100800 */
[----:B-1----:R-:W3:Y:S04]  /*42020*/  LDL.LU.64 R16, [R1+0x1cc0] ;  /* 0x001cc00001107983 */ /* 0x002ee80000300a00 */
[----:B------:R1:W-:Y:S04]  /*42030*/  STL.64 [R1+0xa90], R24 ;  /* 0x000a901801007387 */ /* 0x0003e80000100a00 */
[----:B-1----:R-:W2:Y:S01]  /*42040*/  LDL.LU.64 R24, [R1+0x1cb8] ;  /* 0x001cb80001187983 */ /* 0x002ea20000300a00 */
[----:B----4-:R-:W-:-:S02]  /*42050*/  SHF.R.S32.HI R4, RZ, 0x1f, R21 ;  /* 0x0000001fff047819 */ /* 0x010fc40000011415 */
[----:B------:R-:W-:-:S05]  /*42060*/  IADD3 R14, P5, R21, R6, RZ ;  /* 0x00000006150e7210 */ /* 0x000fca0007fbe0ff */
[----:B------:R-:W-:Y:S01]  /*42070*/  IMAD.X R15, R4, 0x1, R8, P5 ;  /* 0x00000001040f7824 */ /* 0x000fe200028e0608 */
[----:B--2---:R-:W-:Y:S04]  /*42080*/  STL.64 [R1+0x1ca8], R24 ;  /* 0x001ca81801007387 */ /* 0x004fe80000100a00 */
[----:B------:R1:W-:Y:S04]  /*42090*/  STL.64 [R1+0xa88], R14 ;  /* 0x000a880e01007387 */ /* 0x0003e80000100a00 */
[----:B-1----:R-:W2:Y:S04]  /*420a0*/  LDL.LU.64 R14, [R1+0x1cb0] ;  /* 0x001cb000010e7983 */ /* 0x002ea80000300a00 */
[----:B------:R1:W-:Y:S04]  /*420b0*/  STL.64 [R1+0x1c80], R18 ;  /* 0x001c801201007387 */ /* 0x0003e80000100a00 */
[----:B-1----:R-:W4:Y:S01]  /*420c0*/  LDL.LU R19, [R1+0x1bc] ;  /* 0x0001bc0001137983 */ /* 0x002f220000300800 */
[----:B------:R-:W-:-:S05]  /*420d0*/  IADD3 R20, P3, R21, R7, RZ ;  /* 0x0000000715147210 */ /* 0x000fca0007f7e0ff */
[----:B------:R-:W-:Y:S01]  /*420e0*/  IMAD.X R21, R4, 0x1, R9, P3 ;  /* 0x0000000104157824 */ /* 0x000fe200018e0609 */
[----:B----4-:R-:W-:-:S05]  /*420f0*/  IADD3 R24, P4, R19, R6, RZ ;  /* 0x0000000613187210 */ /* 0x010fca0007f9e0ff */
[----:B------:R1:W-:Y:S04]  /*42100*/  STL [R1+0xa78], R24 ;  /* 0x000a781801007387 */ /* 0x0003e80000100800 */
[----:B-1----:R-:W4:Y:S04]  /*42110*/  LDL.LU.64 R24, [R1+0x1ca8] ;  /* 0x001ca80001187983 */ /* 0x002f280000300a00 */
[----:B------:R1:W-:Y:S04]  /*42120*/  STL.64 [R1+0xa80], R20 ;  /* 0x000a801401007387 */ /* 0x0003e80000100a00 */
[----:B-1----:R-:W3:Y:S01]  /*42130*/  LDL.LU.64 R20, [R1+0x1ca0] ;  /* 0x001ca00001147983 */ /* 0x002ee20000300a00 */
[----:B------:R-:W-:-:S03]  /*42140*/  SHF.R.S32.HI R5, RZ, 0x1f, R19 ;  /* 0x0000001fff057819 */ /* 0x000fc60000011413 */
[----:B---3--:R1:W-:Y:S04]  /*42150*/  STL.64 [R1+0x1c88], R20 ;  /* 0x001c881401007387 */ /* 0x0083e80000100a00 */
[----:B-1----:R-:W3:Y:S04]  /*42160*/  LDL.LU R20, [R1+0x1c0] ;  /* 0x0001c00001147983 */ /* 0x002ee80000300800 */
[----:B----4-:R-:W-:Y:S04]  /*42170*/  STL.64 [R1+0x1c90], R24 ;  /* 0x001c901801007387 */ /* 0x010fe80000100a00 */
[----:B------:R1:W-:Y:S04]  /*42180*/  STL.64 [R1+0x1c98], R16 ;  /* 0x001c981001007387 */ /* 0x0003e80000100a00 */
[----:B-1----:R0:W4:Y:S01]  /*42190*/  LDL.64 R16, [R1+0xa78] ;  /* 0x000a780001107983 */ /* 0x0021220000100a00 */
[----:B------:R-:W-:-:S05]  /*421a0*/  IADD3 R24, P3, R19, R7, RZ ;  /* 0x0000000713187210 */ /* 0x000fca0007f7e0ff */
[----:B------:R-:W-:Y:S01]  /*421b0*/  IMAD.X R25, R5, 0x1, R9, P3 ;  /* 0x0000000105197824 */ /* 0x000fe200018e0609 */
[----:B---3--:R-:W-:Y:S02]  /*421c0*/  SHF.R.S32.HI R4, RZ, 0x1f, R20 ;  /* 0x0000001fff047819 */ /* 0x008fe40000011414 */
[C---:B------:R-:W-:Y:S02]  /*421d0*/  IADD3 R18, P5, R20.reuse, R6, RZ ;  /* 0x0000000614127210 */ /* 0x040fe40007fbe0ff */
[----:B------:R-:W-:-:S03]  /*421e0*/  IADD3 R20, P3, R20, R7, RZ ;  /* 0x0000000714147210 */ /* 0x000fc60007f7e0ff */
[--C-:B------:R-:W-:Y:S02]  /*421f0*/  IMAD.X R19, R4, 0x1, R8.reuse, P5 ;  /* 0x0000000104137824 */ /* 0x100fe400028e0608 */
[----:B----4-:R-:W-:-:S05]  /*42200*/  IMAD.X R17, R5, 0x1, R8, P4 ;  /* 0x0000000105117824 */ /* 0x010fca00020e0608 */
[----:B------:R1:W-:Y:S04]  /*42210*/  STL [R1+0xa7c], R17 ;  /* 0x000a7c1101007387 */ /* 0x0003e80000100800 */
[----:B-1----:R-:W3:Y:S04]  /*42220*/  LDL.LU.64 R16, [R1+0x1c98] ;  /* 0x001c980001107983 */ /* 0x002ee80000300a00 */
[----:B------:R1:W-:Y:S04]  /*42230*/  STL.64 [R1+0xa70], R24 ;  /* 0x000a701801007387 */ /* 0x0003e80000100a00 */
[----:B-1----:R-:W4:Y:S04]  /*42240*/  LDL.LU.64 R24, [R1+0x1c90] ;  /* 0x001c900001187983 */ /* 0x002f280000300a00 */
[----:B------:R1:W-:Y:S04]  /*42250*/  STL [R1+0xa60], R20 ;  /* 0x000a601401007387 */ /* 0x0003e80000100800 */
[----:B-1----:R-:W3:Y:S04]  /*42260*/  LDL.LU.64 R20, [R1+0x1c88] ;  /* 0x001c880001147983 */ /* 0x002ee80000300a00 */
[----:B------:R1:W-:Y:S04]  /*42270*/  STL.64 [R1+0xa68], R18 ;  /* 0x000a681201007387 */ /* 0x0003e80000100a00 */
[----:B-1----:R-:W2:Y:S04]  /*42280*/  LDL.LU.64 R18, [R1+0x1c80] ;  /* 0x001c800001127983 */ /* 0x002ea80000300a00 */
[----:B--2---:R1:W-:Y:S04]  /*42290*/  STL.64 [R1+0x1c78], R18 ;  /* 0x001c781201007387 */ /* 0x0043e80000100a00 */
[----:B-1----:R0:W2:Y:S04]  /*422a0*/  LDL.64 R18, [R1+0xa60] ;  /* 0x000a600001127983 */ /* 0x0020a80000100a00 */
[----:B------:R1:W-:Y:S04]  /*422b0*/  STL.64 [R1+0x1c68], R28 ;  /* 0x001c681c01007387 */ /* 0x0003e80000100a00 */
[----:B-1----:R-:W4:Y:S04]  /*422c0*/  LDL.LU R29, [R1+0x1c4] ;  /* 0x0001c400011d7983 */ /* 0x002f280000300800 */
[----:B------:R4:W-:Y:S01]  /*422d0*/  STL.64 [R1+0x1c58], R10 ;  /* 0x001c580a01007387 */ /* 0x0009e20000100a00 */
[----:B--2---:R-:W-:-:S05]  /*422e0*/  IMAD.X R19, R4, 0x1, R9, P3 ;  /* 0x0000000104137824 */ /* 0x004fca00018e0609 */
[----:B------:R1:W-:Y:S01]  /*422f0*/  STL [R1+0xa64], R19 ;  /* 0x000a641301007387 */ /* 0x0003e20000100800 */
[----:B----4-:R-:W-:-:S03]  /*42300*/  IADD3 R10, P4, R29, R6, RZ ;  /* 0x000000061d0a7210 */ /* 0x010fc60007f9e0ff */
[----:B-1----:R-:W2:Y:S04]  /*42310*/  LDL.LU.64 R18, [R1+0x1c78] ;  /* 0x001c780001127983 */ /* 0x002ea80000300a00 */
[----:B------:R1:W-:Y:S04]  /*42320*/  STL.64 [R1+0x1c60], R22 ;  /* 0x001c601601007387 */ /* 0x0003e80000100a00 */
[----:B------:R-:W-:Y:S04]  /*42330*/  STL [R1+0xa58], R10 ;  /* 0x000a580a01007387 */ /* 0x000fe80000100800 */
[----:B-1----:R-:W4:Y:S01]  /*42340*/  LDL.LU R22, [R1+0x1c8] ;  /* 0x0001c80001167983 */ /* 0x002f220000300800 */
[----:B------:R-:W-:-:S02]  /*42350*/  SHF.R.S32.HI R5, RZ, 0x1f, R29 ;  /* 0x0000001fff057819 */ /* 0x000fc4000001141d */
[----:B------:R-:W-:Y:S01]  /*42360*/  IADD3 R28, P3, R29, R7, RZ ;  /* 0x000000071d1c7210 */ /* 0x000fe20007f7e0ff */
[----:B------:R1:W-:Y:S04]  /*42370*/  STL.64 [R1+0x1c70], R14 ;  /* 0x001c700e01007387 */ /* 0x0003e80000100a00 */
[C---:B------:R-:W-:Y:S02]  /*42380*/  IMAD.X R29, R5.reuse, 0x1, R9, P3 ;  /* 0x00000001051d7824 */ /* 0x040fe400018e0609 */
[----:B-1----:R-:W-:Y:S02]  /*42390*/  IMAD.MOV.U32 R15, RZ, RZ, R11 ;  /* 0x000000ffff0f7224 */ /* 0x002fe400078e000b */
[----:B------:R-:W-:Y:S02]  /*423a0*/  IMAD.MOV.U32 R14, RZ, RZ, R10 ;  /* 0x000000ffff0e7224 */ /* 0x000fe400078e000a */
[----:B------:R-:W-:-:S05]  /*423b0*/  IMAD.X R15, R5, 0x1, R8, P4 ;  /* 0x00000001050f7824 */ /* 0x000fca00020e0608 */
[----:B------:R1:W-:Y:S04]  /*423c0*/  STL [R1+0xa5c], R15 ;  /* 0x000a5c0f01007387 */ /* 0x0003e80000100800 */
[----:B-1----:R-:W3:Y:S04]  /*423d0*/  LDL.LU.64 R14, [R1+0x1c70] ;  /* 0x001c7000010e7983 */ /* 0x002ee80000300a00 */
[----:B------:R1:W-:Y:S04]  /*423e0*/  STL.64 [R1+0xa50], R28 ;  /* 0x000a501c01007387 */ /* 0x0003e80000100a00 */
[----:B-1----:R-:W3:Y:S01]  /*423f0*/  LDL.LU.64 R28, [R1+0x1c68] ;  /* 0x001c6800011c7983 */ /* 0x002ee20000300a00 */
[----:B----4-:R-:W-:-:S02]  /*42400*/  SHF.R.S32.HI R4, RZ, 0x1f, R22 ;  /* 0x0000001fff047819 */ /* 0x010fc40000011416 */
[C---:B------:R-:W-:Y:S02]  /*42410*/  IADD3 R10, P5, R22.reuse, R6, RZ ;  /* 0x00000006160a7210 */ /* 0x040fe40007fbe0ff */
[----:B------:R-:W-:-:S03]  /*42420*/  IADD3 R22, P3, R22, R7, RZ ;  /* 0x0000000716167210 */ /* 0x000fc60007f7e0ff */
[C---:B------:R-:W-:Y:S02]  /*42430*/  IMAD.X R11, R4.reuse, 0x1, R8, P5 ;  /* 0x00000001040b7824 */ /* 0x040fe400028e0608 */
[----:B------:R1:W-:Y:S04]  /*42440*/  STL [R1+0xa40], R22 ;  /* 0x000a401601007387 */ /* 0x0003e80000100800 */
[----:B-1----:R-:W4:Y:S04]  /*42450*/  LDL.LU.64 R22, [R1+0x1c60] ;  /* 0x001c600001167983 */ /* 0x002f280000300a00 */
[----:B------:R1:W-:Y:S04]  /*42460*/  STL.64 [R1+0xa48], R10 ;  /* 0x000a480a01007387 */ /* 0x0003e80000100a00 */
[----:B-1----:R-:W2:Y:S04]  /*42470*/  LDL.LU.64 R10, [R1+0x1c58] ;  /* 0x001c5800010a7983 */ /* 0x002ea80000300a00 */
[----:B--2---:R1:W-:Y:S04]  /*42480*/  STL.64 [R1+0x1c50], R10 ;  /* 0x001c500a01007387 */ /* 0x0043e80000100a00 */
[----:B-1----:R0:W2:Y:S04]  /*42490*/  LDL.64 R10, [R1+0xa40] ;  /* 0x000a4000010a7983 */ /* 0x0020a80000100a00 */
[----:B------:R-:W-:Y:S04]  /*424a0*/  STL.64 [R1+0x1c30], R18 ;  /* 0x001c301201007387 */ /* 0x000fe80000100a00 */
[----:B---3--:R1:W-:Y:S04]  /*424b0*/  STL.64 [R1+0x1c38], R20 ;  /* 0x001c381401007387 */ /* 0x0083e80000100a00 */
[----:B-1----:R-:W3:Y:S04]  /*424c0*/  LDL.LU R20, [R1+0x1d0] ;  /* 0x0001d00001147983 */ /* 0x002ee80000300800 */
[----:B------:R1:W-:Y:S04]  /*424d0*/  STL.64 [R1+0x1c40], R24 ;  /* 0x001c401801007387 */ /* 0x0003e80000100a00 */
[----:B-1----:R-:W4:Y:S01]  /*424e0*/  LDL.LU R25, [R1+0x1cc] ;  /* 0x0001cc0001197983 */ /* 0x002f220000300800 */
[----:B--2---:R-:W-:-:S05]  /*424f0*/  IMAD.X R11, R4, 0x1, R9, P3 ;  /* 0x00000001040b7824 */ /* 0x004fca00018e0609 */
[----:B------:R1:W-:Y:S04]  /*42500*/  STL [R1+0xa44], R11 ;  /* 0x000a440b01007387 */ /* 0x0003e80000100800 */
[----:B-1----:R-:W2:Y:S01]  /*42510*/  LDL.LU.64 R10, [R1+0x1c50] ;  /* 0x001c5000010a7983 */ /* 0x002ea20000300a00 */
[C---:B----4-:R-:W-:Y:S02]  /*42520*/  IADD3 R24, P3, R25.reuse, R7, RZ ;  /* 0x0000000719187210 */ /* 0x050fe40007f7e0ff */
[----:B------:R-:W-:Y:S02]  /*42530*/  SHF.R.S32.HI R5, RZ, 0x1f, R25 ;  /* 0x0000001fff057819 */ /* 0x000fe40000011419 */
[----:B------:R-:W-:Y:S01]  /*42540*/  IADD3 R18, P4, R25, R6, RZ ;  /* 0x0000000619127210 */ /* 0x000fe20007f9e0ff */
[----:B------:R-:W-:Y:S01]  /*42550*/  IMAD.MOV.U32 R25, RZ, RZ, R19 ;  /* 0x000000ffff197224 */ /* 0x000fe200078e0013 */
[----:B------:R1:W-:Y:S03]  /*42560*/  STL [R1+0x1c48], R24 ;  /* 0x001c481801007387 */ /* 0x0003e60000100800 */
[----:B------:R-:W-:Y:S01]  /*42570*/  IMAD.X R25, R5, 0x1, R8, P4 ;  /* 0x0000000105197824 */ /* 0x000fe200020e0608 */
[----:B------:R4:W-:Y:S01]  /*42580*/  STL [R1+0xa38], R18 ;  /* 0x000a381201007387 */ /* 0x0009e20000100800 */
[----:B-1----:R-:W-:-:S03]  /*42590*/  IMAD.MOV.U32 R24, RZ, RZ, R18 ;  /* 0x000000ffff187224 */ /* 0x002fc600078e0012 */
[----:B------:R1:W-:Y:S04]  /*425a0*/  STL [R1+0xa3c], R25 ;  /* 0x000a3c1901007387 */ /* 0x0003e80000100800 */
[----:B------:R-:W2:Y:S01]  /*425b0*/  LDL.LU R24, [R1+0x1c48] ;  /* 0x001c480001187983 */ /* 0x000ea20000300800 */
[----:B---3--:R-:W-:Y:S02]  /*425c0*/  SHF.R.S32.HI R4, RZ, 0x1f, R20 ;  /* 0x0000001fff047819 */ /* 0x008fe40000011414 */
[C---:B----4-:R-:W-:Y:S01]  /*425d0*/  IADD3 R18, P5, R20.reuse, R6, RZ ;  /* 0x0000000614127210 */ /* 0x050fe20007fbe0ff */
[----:B-1----:R-:W-:Y:S01]  /*425e0*/  IMAD.X R25, R5, 0x1, R9, P3 ;  /* 0x0000000105197824 */ /* 0x002fe200018e0609 */
[----:B------:R-:W-:-:S04]  /*425f0*/  IADD3 R20, P3, R20, R7, RZ ;  /* 0x0000000714147210 */ /* 0x000fc80007f7e0ff */
[----:B--2---:R1:W-:Y:S04]  /*42600*/  STL.64 [R1+0xa30], R24 ;  /* 0x000a301801007387 */ /* 0x0043e80000100a00 */
[----:B-1----:R-:W2:Y:S04]  /*42610*/  LDL.LU.64 R24, [R1+0x1c40] ;  /* 0x001c400001187983 */ /* 0x002ea80000300a00 */
[----:B------:R1:W-:Y:S04]  /*42620*/  STL [R1+0xa20], R20 ;  /* 0x000a201401007387 */ /* 0x0003e80000100800 */
[----:B-1----:R-:W3:Y:S01]  /*42630*/  LDL.LU.64 R20, [R1+0x1c38] ;  /* 0x001c380001147983 */ /* 0x002ee20000300a00 */
[----:B------:R-:W-:-:S05]  /*42640*/  IMAD.X R19, R4, 0x1, R8, P5 ;  /* 0x0000000104137824 */ /* 0x000fca00028e0608 */
[----:B------:R1:W-:Y:S04]  /*42650*/  STL.64 [R1+0xa28], R18 ;  /* 0x000a281201007387 */ /* 0x0003e80000100a00 */
[----:B-1----:R-:W4:Y:S04]  /*42660*/  LDL.LU.64 R18, [R1+0x1c30] ;  /* 0x001c300001127983 */ /* 0x002f280000300a00 */
[----:B---3--:R-:W-:Y:S04]  /*42670*/  STL.64 [R1+0x1c28], R20 ;  /* 0x001c281401007387 */ /* 0x008fe80000100a00 */
[----:B--2---:R1:W-:Y:S04]  /*42680*/  STL.64 [R1+0x1c20], R24 ;  /* 0x001c201801007387 */ /* 0x0043e80000100a00 */
[----:B-1----:R-:W2:Y:S04]  /*42690*/  LDL.LU R25, [R1+0x1d4] ;  /* 0x0001d40001197983 */ /* 0x002ea80000300800 */
[----:B------:R1:W-:Y:S04]  /*426a0*/  STL.64 [R1+0x1c10], R26 ;  /* 0x001c101a01007387 */ /* 0x0003e80000100a00 */
[----:B-1----:R0:W3:Y:S04]  /*426b0*/  LDL.64 R26, [R1+0xa20] ;  /* 0x000a2000011a7983 */ /* 0x0020e80000100a00 */
[----:B------:R1:W-:Y:S04]  /*426c0*/  STL.64 [R1+0x1c18], R22 ;  /* 0x001c181601007387 */ /* 0x0003e80000100a00 */
[----:B-1----:R-:W4:Y:S01]  /*426d0*/  LDL.LU R22, [R1+0x1d8] ;  /* 0x0001d80001167983 */ /* 0x002f220000300800 */
[----:B--2---:R-:W-:-:S02]  /*426e0*/  SHF.R.S32.HI R5, RZ, 0x1f, R25 ;  /* 0x0000001fff057819 */ /* 0x004fc40000011419 */
[----:B------:R-:W-:-:S05]  /*426f0*/  IADD3 R20, P4, R25, R6, RZ ;  /* 0x0000000619147210 */ /* 0x000fca0007f9e0ff */
[----:B------:R-:W-:Y:S02]  /*42700*/  IMAD.X R21, R5, 0x1, R8, P4 ;  /* 0x0000000105157824 */ /* 0x000fe400020e0608 */
[----:B---3--:R-:W-:Y:S01]  /*42710*/  IMAD.X R27, R4, 0x1, R9, P3 ;  /* 0x00000001041b7824 */ /* 0x008fe200018e0609 */
[----:B------:R-:W-:-:S05]  /*42720*/  IADD3 R24, P3, R25, R7, RZ ;  /* 0x0000000719187210 */ /* 0x000fca0007f7e0ff */
[----:B------:R-:W-:Y:S01]  /*42730*/  IMAD.X R25, R5, 0x1, R9, P3 ;  /* 0x0000000105197824 */ /* 0x000fe200018e0609 */
[----:B------:R1:W-:Y:S04]  /*42740*/  STL [R1+0xa24], R27 ;  /* 0x000a241b01007387 */ /* 0x0003e80000100800 */
[----:B------:R2:W-:Y:S01]  /*42750*/  STL.64 [R1+0xa18], R20 ;  /* 0x000a181401007387 */ /* 0x0005e20000100a00 */
[----:B----4-:R-:W-:Y:S02]  /*42760*/  SHF.R.S32.HI R4, RZ, 0x1f, R22 ;  /* 0x0000001fff047819 */ /* 0x010fe40000011416 */
[C---:B------:R-:W-:Y:S02]  /*42770*/  IADD3 R26, P5, R22.reuse, R6, RZ ;  /* 0x00000006161a7210 */ /* 0x040fe40007fbe0ff */
[----:B------:R-:W-:-:S03]  /*42780*/  IADD3 R22, P3, R22, R7, RZ ;  /* 0x0000000716167210 */ /* 0x000fc60007f7e0ff */
[----:B-1----:R-:W-:Y:S01]  /*42790*/  IMAD.X R27, R4, 0x1, R8, P5 ;  /* 0x00000001041b7824 */ /* 0x002fe200028e0608 */
[----:B--2---:R-:W2:Y:S04]  /*427a0*/  LDL.LU.64 R20, [R1+0x1c28] ;  /* 0x001c280001147983 */ /* 0x004ea80000300a00 */
[----:B------:R1:W-:Y:S04]  /*427b0*/  STL.64 [R1+0xa10], R24 ;  /* 0x000a101801007387 */ /* 0x0003e80000100a00 */
[----:B-1----:R-:W3:Y:S04]  /*427c0*/  LDL.LU.64 R24, [R1+0x1c20] ;  /* 0x001c200001187983 */ /* 0x002ee80000300a00 */
[----:B------:R1:W-:Y:S04]  /*427d0*/  STL [R1+0xa00], R22 ;  /* 0x000a001601007387 */ /* 0x0003e80000100800 */
[----:B-1----:R-:W4:Y:S04]  /*427e0*/  LDL.LU.64 R22, [R1+0x1c18] ;  /* 0x001c180001167983 */ /* 0x002f280000300a00 */
[----:B------:R1:W-:Y:S04]  /*427f0*/  STL.64 [R1+0xa08], R26 ;  /* 0x000a081a01007387 */ /* 0x0003e80000100a00 */
[----:B-1----:R-:W2:Y:S04]  /*42800*/  LDL.LU.64 R26, [R1+0x1c10] ;  /* 0x001c1000011a7983 */ /* 0x002ea80000300a00 */
[----:B--2---:R1:W-:Y:S04]  /*42810*/  STL.64 [R1+0x1c08], R26 ;  /* 0x001c081a01007387 */ /* 0x0043e80000100a00 */
[----:B-1----:R-:W2:Y:S04]  /*42820*/  LDL.LU R26, [R1+0x1dc] ;  /* 0x0001dc00011a7983 */ /* 0x002ea80000300800 */
[----:B------:R1:W-:Y:S04]  /*42830*/  STL.64 [R1+0x1bf0], R10 ;  /* 0x001bf00a01007387 */ /* 0x0003e80000100a00 */
[----:B-1----:R-:W3:Y:S04]  /*42840*/  LDL.LU R10, [R1+0x1e0] ;  /* 0x0001e000010a7983 */ /* 0x002ee80000300800 */
[----:B------:R1:W-:Y:S04]  /*42850*/  STL.64 [R1+0x1bf8], R14 ;  /* 0x001bf80e01007387 */ /* 0x0003e80000100a00 */
[----:B-1----:R0:W4:Y:S04]  /*42860*/  LDL.64 R14, [R1+0xa00] ;  /* 0x000a0000010e7983 */ /* 0x0021280000100a00 */
[----:B------:R1:W-:Y:S01]  /*42870*/  STL.64 [R1+0x1c00], R20 ;  /* 0x001c001401007387 */ /* 0x0003e20000100a00 */
[----:B--2---:R-:W-:-:S02]  /*42880*/  SHF.R.S32.HI R5, RZ, 0x1f, R26 ;  /* 0x0000001fff057819 */ /* 0x004fc4000001141a */
[----:B-1----:R-:W-:-:S05]  /*42890*/  IADD3 R20, P4, R26, R6, RZ ;  /* 0x000000061a147210 */ /* 0x002fca0007f9e0ff */
[C---:B------:R-:W-:Y:S02]  /*428a0*/  IMAD.X R21, R5.reuse, 0x1, R8, P4 ;  /* 0x0000000105157824 */ /* 0x040fe400020e0608 */
[--C-:B----4-:R-:W-:Y:S01]  /*428b0*/  IMAD.X R15, R4, 0x1, R9.reuse, P3 ;  /* 0x00000001040f7824 */ /* 0x110fe200018e0609 */
[----:B------:R-:W-:Y:S02]  /*428c0*/  IADD3 R14, P3, R26, R7, RZ ;  /* 0x000000071a0e7210 */ /* 0x000fe40007f7e0ff */
[----:B---3--:R-:W-:Y:S02]  /*428d0*/  IADD3 R26, P5, R10, R6, RZ ;  /* 0x000000060a1a7210 */ /* 0x008fe40007fbe0ff */
[----:B------:R-:W-:Y:S01]  /*428e0*/  SHF.R.S32.HI R4, RZ, 0x1f, R10 ;  /* 0x0000001fff047819 */ /* 0x000fe2000001140a */
[----:B------:R1:W-:Y:S04]  /*428f0*/  STL [R1+0xa04], R15 ;  /* 0x000a040f01007387 */ /* 0x0003e80000100800 */
[----:B------:R2:W-:Y:S01]  /*42900*/  STL [R1+0x9e8], R26 ;  /* 0x0009e81a01007387 */ /* 0x0005e20000100800 */
[----:B-1----:R-:W-:-:S03]  /*42910*/  IMAD.X R15, R5, 0x1, R9, P3 ;  /* 0x00000001050f7824 */ /* 0x002fc600018e0609 */
[----:B--2---:R-:W2:Y:S01]  /*42920*/  LDL.LU.64 R26, [R1+0x1c08] ;  /* 0x001c0800011a7983 */ /* 0x004ea20000300a00 */
[----:B------:R-:W-:-:S03]  /*42930*/  IADD3 R10, P3, R10, R7, RZ ;  /* 0x000000070a0a7210 */ /* 0x000fc60007f7e0ff */
[----:B------:R1:W-:Y:S04]  /*42940*/  STL.64 [R1+0x9f8], R20 ;  /* 0x0009f81401007387 */ /* 0x0003e80000100a00 */
[----:B-1----:R-:W3:Y:S04]  /*42950*/  LDL.LU.64 R20, [R1+0x1c00] ;  /* 0x001c000001147983 */ /* 0x002ee80000300a00 */
[----:B------:R1:W-:Y:S04]  /*42960*/  STL.64 [R1+0x9f0], R14 ;  /* 0x0009f00e01007387 */ /* 0x0003e80000100a00 */
[----:B-1----:R-:W4:Y:S04]  /*42970*/  LDL.LU.64 R14, [R1+0x1bf8] ;  /* 0x001bf800010e7983 */ /* 0x002f280000300a00 */
[----:B------:R1:W-:Y:S04]  /*42980*/  STL [R1+0x9e0], R10 ;  /* 0x0009e00a01007387 */ /* 0x0003e80000100800 */
[----:B-1----:R-:W4:Y:S04]  /*42990*/  LDL.LU.64 R10, [R1+0x1bf0] ;  /* 0x001bf000010a7983 */ /* 0x002f280000300a00 */
[----:B------:R1:W-:Y:S04]  /*429a0*/  STL.64 [R1+0x1be8], R6 ;  /* 0x001be80601007387 */ /* 0x0003e80000100a00 */
[----:B-1----:R0:W3:Y:S04]  /*429b0*/  LDL.64 R6, [R1+0x9e8] ;  /* 0x0009e80001067983 */ /* 0x0020e80000100a00 */
[----:B------:R1:W-:Y:S04]  /*429c0*/  STL.64 [R1+0x1bd8], R16 ;  /* 0x001bd81001007387 */ /* 0x0003e80000100a00 */
[----:B-1----:R-:W4:Y:S04]  /*429d0*/  LDL.LU R16, [R1+0x1e4] ;  /* 0x0001e40001107983 */ /* 0x002f280000300800 */
[----:B------:R1:W-:Y:S04]  /*429e0*/  STL.64 [R1+0x1be0], R24 ;  /* 0x001be01801007387 */ /* 0x0003e80000100a00 */
[----:B-1----:R0:W2:Y:S02]  /*429f0*/  LDL.64 R24, [R1+0x9e0] ;  /* 0x0009e00001187983 */ /* 0x0020a40000100a00 */
[----:B--2---:R-:W-:-:S02]  /*42a00*/  IMAD.MOV.U32 R25, RZ, RZ, R26 ;  /* 0x000000ffff197224 */ /* 0x004fc400078e001a */
[----:B------:R-:W-:Y:S02]  /*42a10*/  IMAD.MOV.U32 R26, RZ, RZ, R12 ;  /* 0x000000ffff1a7224 */ /* 0x000fe400078e000c */
[----:B------:R-:W-:Y:S02]  /*42a20*/  IMAD.MOV.U32 R12, RZ, RZ, R0 ;  /* 0x000000ffff0c7224 */ /* 0x000fe400078e0000 */
[----:B------:R-:W2:Y:S01]  /*42a30*/  LDL.LU R0, [R1+0x1f0] ;  /* 0x0001f00001007983 */ /* 0x000ea20000300800 */
[----:B---3--:R-:W-:-:S03]  /*42a40*/  IMAD.X R7, R4, 0x1, R8, P5 ;  /* 0x0000000104077824 */ /* 0x008fc600028e0608 */
[----:B--2---:R1:W-:Y:S04]  /*42a50*/  STL [R1+0x1bc0], R0 ;  /* 0x001bc00001007387 */ /* 0x0043e80000100800 */
[----:B-1----:R-:W2:Y:S04]  /*42a60*/  LDL.LU R0, [R1+0x1e8] ;  /* 0x0001e80001007983 */ /* 0x002ea80000300800 */
[----:B------:R1:W-:Y:S04]  /*42a70*/  STL [R1+0x9ec], R7 ;  /* 0x0009ec0701007387 */ /* 0x0003e80000100800 */
[----:B-1----:R-:W3:Y:S04]  /*42a80*/  LDL.LU.64 R6, [R1+0x1be8] ;  /* 0x001be80001067983 */ /* 0x002ee80000300a00 */
[----:B------:R1:W-:Y:S01]  /*42a90*/  STL.64 [R1+0x1bd0], R20 ;  /* 0x001bd01401007387 */ /* 0x0003e20000100a00 */
[----:B----4-:R-:W-:Y:S01]  /*42aa0*/  SHF.R.S32.HI R5, RZ, 0x1f, R16 ;  /* 0x0000001fff057819 */ /* 0x010fe20000011410 */
[----:B-1----:R-:W-:-:S02]  /*42ab0*/  IMAD.MOV.U32 R21, RZ, RZ, R25 ;  /* 0x000000ffff157224 */ /* 0x002fc400078e0019 */
[----:B------:R-:W-:-:S05]  /*42ac0*/  IMAD.X R25, R4, 0x1, R9, P3 ;  /* 0x0000000104197824 */ /* 0x000fca00018e0609 */
[----:B------:R1:W-:Y:S04]  /*42ad0*/  STL [R1+0x9e4], R25 ;  /* 0x0009e41901007387 */ /* 0x0003e80000100800 */
[----:B-1----:R-:W4:Y:S01]  /*42ae0*/  LDL.LU.64 R24, [R1+0x1be0] ;  /* 0x001be00001187983 */ /* 0x002f220000300a00 */
[C---:B---3--:R-:W-:Y:S02]  /*42af0*/  IADD3 R20, P4, R16.reuse, R6, RZ ;  /* 0x0000000610147210 */ /* 0x048fe40007f9e0ff */
[----:B------:R-:W-:-:S05]  /*42b00*/  IADD3 R16, P3, R16, R7, RZ ;  /* 0x0000000710107210 */ /* 0x000fca0007f7e0ff */
[----:B------:R1:W-:Y:S04]  /*42b10*/  STL [R1+0x9d0], R16 ;  /* 0x0009d01001007387 */ /* 0x0003e80000100800 */
[----:B-1----:R-:W3:Y:S04]  /*42b20*/  LDL.LU.64 R16, [R1+0x1bd8] ;  /* 0x001bd80001107983 */ /* 0x002ee80000300a00 */
[----:B---3--:R1:W-:Y:S04]  /*42b30*/  STL.64 [R1+0x1bc8], R16 ;  /* 0x001bc81001007387 */ /* 0x0083e80000100a00 */
[----:B-1----:R0:W3:Y:S04]  /*42b40*/  LDL.64 R16, [R1+0x9d0] ;  /* 0x0009d00001107983 */ /* 0x0020e80000100a00 */
[----:B----4-:R1:W-:Y:S02]  /*42b50*/  STL.64 [R1+0x1bb8], R24 ;  /* 0x001bb81801007387 */ /* 0x0103e40000100a00 */
[----:B-1----:R-:W-:-:S02]  /*42b60*/  IMAD.MOV.U32 R25, RZ, RZ, R21 ;  /* 0x000000ffff197224 */ /* 0x002fc400078e0015 */
[----:B------:R-:W-:-:S05]  /*42b70*/  IMAD.X R21, R5, 0x1, R8, P4 ;  /* 0x0000000105157824 */ /* 0x000fca00020e0608 */
[----:B------:R1:W-:Y:S04]  /*42b80*/  STL.64 [R1+0x9d8], R20 ;  /* 0x0009d81401007387 */ /* 0x0003e80000100a00 */
[----:B-1----:R-:W4:Y:S01]  /*42b90*/  LDL.LU.64 R20, [R1+0x1bd0] ;  /* 0x001bd00001147983 */ /* 0x002f220000300a00 */
[----:B--2---:R-:W-:Y:S02]  /*42ba0*/  SHF.R.S32.HI R4, RZ, 0x1f, R0 ;  /* 0x0000001fff047819 */ /* 0x004fe40000011400 */
[----:B------:R-:W-:Y:S01]  /*42bb0*/  IADD3 R24, P5, R0, R6, RZ ;  /* 0x0000000600187210 */ /* 0x000fe20007fbe0ff */
[----:B---3--:R-:W-:Y:S02]  /*42bc0*/  IMAD.X R17, R5, 0x1, R9, P3 ;  /* 0x0000000105117824 */ /* 0x008fe400018e0609 */
[----:B------:R-:W-:-:S02]  /*42bd0*/  IMAD.MOV.U32 R5, RZ, RZ, R25 ;  /* 0x000000ffff057224 */ /* 0x000fc400078e0019 */
[----:B------:R-:W-:Y:S01]  /*42be0*/  IMAD.X R25, R4, 0x1, R8, P5 ;  /* 0x0000000104197824 */ /* 0x000fe200028e0608 */
[----:B----4-:R-:W-:Y:S04]  /*42bf0*/  STL.64 [R1+0x1ba8], R20 ;  /* 0x001ba81401007387 */ /* 0x010fe80000100a00 */
[----:B------:R1:W-:Y:S04]  /*42c00*/  STL [R1+0x9d4], R17 ;  /* 0x0009d41101007387 */ /* 0x0003e80000100800 */
[----:B-1----:R-:W2:Y:S01]  /*42c10*/  LDL.LU.64 R16, [R1+0x1bc8] ;  /* 0x001bc80001107983 */ /* 0x002ea20000300a00 */
[----:B------:R-:W-:-:S03]  /*42c20*/  IADD3 R20, P3, R0, R7, RZ ;  /* 0x0000000700147210 */ /* 0x000fc60007f7e0ff */
[----:B------:R-:W3:Y:S04]  /*42c30*/  LDL.LU R0, [R1+0x1bc0] ;  /* 0x001bc00001007983 */ /* 0x000ee80000300800 */
        /* <DEDUP_REMOVED lines=33> */
[----:B-1----:R-:W4:Y:S01]  /*42e50*/  LDL.LU.64 R16, [R1+0x1b88] ;  /* 0x001b880001107983 */ /* 0x002f220000300a00 */
[----:B------:R-:W-:-:S03]  /*42e60*/  SHF.R.S32.HI R5, RZ, 0x1f, R15 ;  /* 0x0000001fff057819 */ /* 0x000fc6000001140f */
[----:B----4-:R1:W-:Y:S04]  /*42e70*/  STL.64 [R1+0x1b78], R16 ;  /* 0x001b781001007387 */ /* 0x0103e80000100a00 */
[----:B------:R4:W-:Y:S01]  /*42e80*/  STL.64 [R1+0x1b68], R28 ;  /* 0x001b681c01007387 */ /* 0x0009e20000100a00 */
[----:B-1----:R-:W-:Y:S01]  /*42e90*/  IADD3 R16, P4, R15, R6, RZ ;  /* 0x000000060f107210 */ /* 0x002fe20007f9e0ff */
[----:B------:R-:W-:Y:S02]  /*42ea0*/  IMAD.MOV.U32 R17, RZ, RZ, R15 ;  /* 0x000000ffff117224 */ /* 0x000fe400078e000f */
[----:B------:R-:W-:Y:S01]  /*42eb0*/  IMAD.X R15, R4, 0x1, R9, P3 ;  /* 0x00000001040f7824 */ /* 0x000fe200018e0609 */
[----:B----4-:R-:W4:Y:S04]  /*42ec0*/  LDL.LU R28, [R1+0x1f8] ;  /* 0x0001f800011c7983 */ /* 0x010f280000300800 */
[----:B------:R1:W-:Y:S04]  /*42ed0*/  STL.64 [R1+0x9a0], R14 ;  /* 0x0009a00e01007387 */ /* 0x0003e80000100a00 */
[----:B-1----:R-:W2:Y:S01]  /*42ee0*/  LDL.LU.64 R14, [R1+0x1b80] ;  /* 0x001b8000010e7983 */ /* 0x002ea20000300a00 */
[----:B----4-:R-:W-:-:S03]  /*42ef0*/  SHF.R.S32.HI R4, RZ, 0x1f, R28 ;  /* 0x0000001fff047819 */ /* 0x010fc6000001141c */
[----:B--2---:R-:W-:Y:S04]  /*42f00*/  STL.64 [R1+0x1b60], R14 ;  /* 0x001b600e01007387 */ /* 0x004fe80000100a00 */
[----:B------:R1:W-:Y:S02]  /*42f10*/  STL.64 [R1+0x1b70], R20 ;  /* 0x001b701401007387 */ /* 0x0003e40000100a00 */
[----:B-1----:R-:W-:Y:S01]  /*42f20*/  IADD3 R20, P3, R17, R7, RZ ;  /* 0x0000000711147210 */ /* 0x002fe20007f7e0ff */
[----:B------:R-:W-:Y:S01]  /*42f30*/  IMAD.X R17, R5, 0x1, R8, P4 ;  /* 0x0000000105117824 */ /* 0x000fe200020e0608 */
[----:B------:R-:W-:-:S03]  /*42f40*/  IADD3 R14, P5, R28, R6, RZ ;  /* 0x000000061c0e7210 */ /* 0x000fc60007fbe0ff */
[----:B------:R-:W-:Y:S01]  /*42f50*/  IMAD.X R21, R5, 0x1, R9, P3 ;  /* 0x0000000105157824 */ /* 0x000fe200018e0609 */
[----:B------:R-:W-:Y:S01]  /*42f60*/  IADD3 R28, P3, R28, R7, RZ ;  /* 0x000000071c1c7210 */ /* 0x000fe20007f7e0ff */
[----:B------:R1:W-:Y:S04]  /*42f70*/  STL.64 [R1+0x998], R16 ;  /* 0x0009981001007387 */ /* 0x0003e80000100a00 */
[----:B-1----:R-:W2:Y:S04]  /*42f80*/  LDL.LU.64 R16, [R1+0x1b78] ;  /* 0x001b780001107983 */ /* 0x002ea80000300a00 */
[----:B------:R1:W-:Y:S04]  /*42f90*/  STL.64 [R1+0x990], R20 ;  /* 0x0009901401007387 */ /* 0x0003e80000100a00 */
[----:B-1----:R-:W4:Y:S04]  /*42fa0*/  LDL.LU.64 R20, [R1+0x1b70] ;  /* 0x001b700001147983 */ /* 0x002f280000300a00 */
[----:B------:R1:W-:Y:S04]  /*42fb0*/  STL [R1+0x980], R28 ;  /* 0x0009801c01007387 */ /* 0x0003e80000100800 */
[----:B-1----:R-:W3:Y:S01]  /*42fc0*/  LDL.LU.64 R28, [R1+0x1b68] ;  /* 0x001b6800011c7983 */ /* 0x002ee20000300a00 */
[----:B------:R-:W-:-:S03]  /*42fd0*/  IMAD.X R15, R4, 0x1, R8, P5 ;  /* 0x00000001040f7824 */ /* 0x000fc600028e0608 */
[----:B---3--:R1:W-:Y:S04]  /*42fe0*/  STL.64 [R1+0x1b58], R28 ;  /* 0x001b581c01007387 */ /* 0x0083e80000100a00 */
[----:B-1----:R0:W3:Y:S04]  /*42ff0*/  LDL.64 R28, [R1+0x980] ;  /* 0x00098000011c7983 */ /* 0x0020e80000100a00 */
[----:B------:R1:W-:Y:S04]  /*43000*/  STL.64 [R1+0x988], R14 ;  /* 0x0009880e01007387 */ /* 0x0003e80000100a00 */
[----:B-1----:R-:W2:Y:S04]  /*43010*/  LDL.LU.64 R14, [R1+0x1b60] ;  /* 0x001b6000010e7983 */ /* 0x002ea80000300a00 */
[----:B----4-:R1:W-:Y:S04]  /*43020*/  STL.64 [R1+0x1b48], R20 ;  /* 0x001b481401007387 */ /* 0x0103e80000100a00 */
[----:B-1----:R-:W4:Y:S01]  /*43030*/  LDL.LU R21, [R1+0x1fc] ;  /* 0x0001fc0001157983 */ /* 0x002f220000300800 */
[----:B---3--:R-:W-:-:S03]  /*43040*/  IMAD.X R29, R4, 0x1, R9, P3 ;  /* 0x00000001041d7824 */ /* 0x008fc600018e0609 */
[----:B--2---:R1:W-:Y:S04]  /*43050*/  STL.64 [R1+0x1b40], R14 ;  /* 0x001b400e01007387 */ /* 0x0043e80000100a00 */
[----:B-1----:R-:W2:Y:S04]  /*43060*/  LDL.LU R14, [R1+0x200] ;  /* 0x00020000010e7983 */ /* 0x002ea80000300800 */
[----:B------:R-:W-:Y:S04]  /*43070*/  STL.64 [R1+0x1b50], R24 ;  /* 0x001b501801007387 */ /* 0x000fe80000100a00 */
[----:B------:R1:W-:Y:S04]  /*43080*/  STL [R1+0x984], R29 ;  /* 0x0009841d01007387 */ /* 0x0003e80000100800 */
[----:B-1----:R-:W3:Y:S01]  /*43090*/  LDL.LU.64 R28, [R1+0x1b58] ;  /* 0x001b5800011c7983 */ /* 0x002ee20000300a00 */
[----:B----4-:R-:W-:-:S02]  /*430a0*/  SHF.R.S32.HI R5, RZ, 0x1f, R21 ;  /* 0x0000001fff057819 */ /* 0x010fc40000011415 */
[C---:B------:R-:W-:Y:S02]  /*430b0*/  IADD3 R24, P4, R21.reuse, R6, RZ ;  /* 0x0000000615187210 */ /* 0x040fe40007f9e0ff */
[----:B------:R-:W-:-:S03]  /*430c0*/  IADD3 R20, P3, R21, R7, RZ ;  /* 0x0000000715147210 */ /* 0x000fc60007f7e0ff */
[C---:B------:R-:W-:Y:S02]  /*430d0*/  IMAD.X R25, R5.reuse, 0x1, R8, P4 ;  /* 0x0000000105197824 */ /* 0x040fe400020e0608 */
[----:B------:R-:W-:Y:S01]  /*430e0*/  IMAD.X R21, R5, 0x1, R9, P3 ;  /* 0x0000000105157824 */ /* 0x000fe200018e0609 */
[----:B--2---:R-:W-:Y:S01]  /*430f0*/  SHF.R.S32.HI R4, RZ, 0x1f, R14 ;  /* 0x0000001fff047819 */ /* 0x004fe2000001140e */
[----:B---3--:R1:W-:Y:S04]  /*43100*/  STL.64 [R1+0x1b38], R28 ;  /* 0x001b381c01007387 */ /* 0x0083e80000100a00 */
[----:B------:R2:W-:Y:S01]  /*43110*/  STL.64 [R1+0x978], R24 ;  /* 0x0009781801007387 */ /* 0x0005e20000100a00 */
[C---:B-1----:R-:W-:Y:S02]  /*43120*/  IADD3 R28, P5, R14.reuse, R6, RZ ;  /* 0x000000060e1c7210 */ /* 0x042fe40007fbe0ff */
[----:B------:R-:W-:Y:S01]  /*43130*/  IADD3 R14, P3, R14, R7, RZ ;  /* 0x000000070e0e7210 */ /* 0x000fe20007f7e0ff */
[----:B--2---:R-:W2:Y:S04]  /*43140*/  LDL.LU.64 R24, [R1+0x1b50] ;  /* 0x001b500001187983 */ /* 0x004ea80000300a00 */
[----:B------:R1:W-:Y:S01]  /*43150*/  STL.64 [R1+0x970], R20 ;  /* 0x0009701401007387 */ /* 0x0003e20000100a00 */
[----:B------:R-:W-:-:S03]  /*43160*/  IMAD.X R29, R4, 0x1, R8, P5 ;  /* 0x00000001041d7824 */ /* 0x000fc600028e0608 */
[----:B-1----:R-:W3:Y:S04]  /*43170*/  LDL.LU.64 R20, [R1+0x1b48] ;  /* 0x001b480001147983 */ /* 0x002ee80000300a00 */
[----:B------:R1:W-:Y:S04]  /*43180*/  STL [R1+0x960], R14 ;  /* 0x0009600e01007387 */ /* 0x0003e80000100800 */
[----:B-1----:R-:W4:Y:S04]  /*43190*/  LDL.LU.64 R14, [R1+0x1b40] ;  /* 0x001b4000010e7983 */ /* 0x002f280000300a00 */
[----:B------:R1:W-:Y:S04]  /*431a0*/  STL.64 [R1+0x968], R28 ;  /* 0x0009681c01007387 */ /* 0x0003e80000100a00 */
[----:B-1----:R-:W2:Y:S04]  /*431b0*/  LDL.LU.64 R28, [R1+0x1b38] ;  /* 0x001b3800011c7983 */ /* 0x002ea80000300a00 */
[----:B----4-:R1:W-:Y:S04]  /*431c0*/  STL.64 [R1+0x1b20], R14 ;  /* 0x001b200e01007387 */ /* 0x0103e80000100a00 */
[----:B-1----:R-:W4:Y:S04]  /*431d0*/  LDL.LU R15, [R1+0x204] ;  /* 0x00020400010f7983 */ /* 0x002f280000300800 */
[----:B--2---:R1:W-:Y:S04]  /*431e0*/  STL.64 [R1+0x1b28], R28 ;  /* 0x001b281c01007387 */ /* 0x0043e80000100a00 */
[----:B-1----:R0:W2:Y:S04]  /*431f0*/  LDL.64 R28, [R1+0x960] ;  /* 0x00096000011c7983 */ /* 0x0020a80000100a00 */
[----:B------:R1:W-:Y:S01]  /*43200*/  STL.64 [R1+0x1b30], R18 ;  /* 0x001b301201007387 */ /* 0x0003e20000100a00 */
[----:B----4-:R-:W-:-:S02]  /*43210*/  SHF.R.S32.HI R5, RZ, 0x1f, R15 ;  /* 0x0000001fff057819 */ /* 0x010fc4000001140f */
[C---:B-1----:R-:W-:Y:S01]  /*43220*/  IADD3 R18, P4, R15.reuse, R6, RZ ;  /* 0x000000060f127210 */ /* 0x042fe20007f9e0ff */
[----:B--2---:R-:W-:Y:S01]  /*43230*/  IMAD.X R29, R4, 0x1, R9, P3 ;  /* 0x00000001041d7824 */ /* 0x004fe200018e0609 */
[----:B------:R-:W-:-:S04]  /*43240*/  IADD3 R28, P3, R15, R7, RZ ;  /* 0x000000070f1c7210 */ /* 0x000fc80007f7e0ff */
[----:B------:R-:W-:Y:S04]  /*43250*/  STL [R1+0x964], R29 ;  /* 0x0009641d01007387 */ /* 0x000fe80000100800 */
[----:B---3--:R1:W-:Y:S01]  /*43260*/  STL.64 [R1+0x1b18], R20 ;  /* 0x001b181401007387 */ /* 0x0083e20000100a00 */
[----:B------:R-:W-:-:S03]  /*43270*/  IMAD.X R19, R5, 0x1, R8, P4 ;  /* 0x0000000105137824 */ /* 0x000fc600020e0608 */
[----:B-1----:R-:W2:Y:S01]  /*43280*/  LDL.LU R21, [R1+0x208] ;  /* 0x0002080001157983 */ /* 0x002ea20000300800 */
[----:B------:R-:W-:-:S03]  /*43290*/  IMAD.X R29, R5, 0x1, R9, P3 ;  /* 0x00000001051d7824 */ /* 0x000fc600018e0609 */
[----:B------:R1:W-:Y:S04]  /*432a0*/  STL.64 [R1+0x958], R18 ;  /* 0x0009581201007387 */ /* 0x0003e80000100a00 */
[----:B-1----:R-:W3:Y:S04]  /*432b0*/  LDL.LU.64 R18, [R1+0x1b30] ;  /* 0x001b300001127983 */ /* 0x002ee80000300a00 */
[----:B------:R1:W-:Y:S04]  /*432c0*/  STL.64 [R1+0x950], R28 ;  /* 0x0009501c01007387 */ /* 0x0003e80000100a00 */
[----:B-1----:R-:W4:Y:S01]  /*432d0*/  LDL.LU.64 R28, [R1+0x1b28] ;  /* 0x001b2800011c7983 */ /* 0x002f220000300a00 */
[----:B--2---:R-:W-:-:S02]  /*432e0*/  SHF.R.S32.HI R4, RZ, 0x1f, R21 ;  /* 0x0000001fff047819 */ /* 0x004fc40000011415 */
[C---:B------:R-:W-:Y:S02]  /*432f0*/  IADD3 R14, P5, R21.reuse, R6, RZ ;  /* 0x00000006150e7210 */ /* 0x040fe40007fbe0ff */
[----:B------:R-:W-:-:S03]  /*43300*/  IADD3 R20, P3, R21, R7, RZ ;  /* 0x0000000715147210 */ /* 0x000fc60007f7e0ff */
[C---:B------:R-:W-:Y:S02]  /*43310*/  IMAD.X R15, R4.reuse, 0x1, R8, P5 ;  /* 0x00000001040f7824 */ /* 0x040fe400028e0608 */
[----:B------:R-:W-:-:S03]  /*43320*/  IMAD.X R21, R4, 0x1, R9, P3 ;  /* 0x0000000104157824 */ /* 0x000fc600018e0609 */
[----:B------:R1:W-:Y:S04]  /*43330*/  STL.64 [R1+0x948], R14 ;  /* 0x0009480e01007387 */ /* 0x0003e80000100a00 */
[----:B-1----:R-:W2:Y:S04]  /*43340*/  LDL.LU.64 R14, [R1+0x1b20] ;  /* 0x001b2000010e7983 */ /* 0x002ea80000300a00 */
[----:B---3--:R-:W-:Y:S04]  /*43350*/  STL.64 [R1+0x1b10], R18 ;  /* 0x001b101201007387 */ /* 0x008fe80000100a00 */
[----:B----4-:R1:W-:Y:S04]  /*43360*/  STL.64 [R1+0x1b08], R28 ;  /* 0x001b081c01007387 */ /* 0x0103e80000100a00 */
[----:B-1----:R-:W3:Y:S04]  /*43370*/  LDL.LU R29, [R1+0x20c] ;  /* 0x00020c00011d7983 */ /* 0x002ee80000300800 */
[----:B------:R1:W-:Y:S04]  /*43380*/  STL.64 [R1+0x940], R20 ;  /* 0x0009401401007387 */ /* 0x0003e80000100a00 */
[----:B-1----:R-:W4:Y:S04]  /*43390*/  LDL.LU.64 R20, [R1+0x1b18] ;  /* 0x001b180001147983 */ /* 0x002f280000300a00 */
[----:B----4-:R1:W-:Y:S04]  /*433a0*/  STL.64 [R1+0x1af0], R20 ;  /* 0x001af01401007387 */ /* 0x0103e80000100a00 */
[----:B-1----:R-:W4:Y:S01]  /*433b0*/  LDL.LU R21, [R1+0x210] ;  /* 0x0002100001157983 */ /* 0x002f220000300800 */
[----:B---3--:R-:W-:-:S02]  /*433c0*/  SHF.R.S32.HI R5, RZ, 0x1f, R29 ;  /* 0x0000001fff057819 */ /* 0x008fc4000001141d */
[C---:B------:R-:W-:Y:S02]  /*433d0*/  IADD3 R18, P4, R29.reuse, R6, RZ ;  /* 0x000000061d127210 */ /* 0x040fe40007f9e0ff */
[----:B------:R-:W-:Y:S01]  /*433e0*/  IADD3 R28, P3, R29, R7, RZ ;  /* 0x000000071d1c7210 */ /* 0x000fe20007f7e0ff */
[----:B------:R-:W-:Y:S02]  /*433f0*/  STL.64 [R1+0x1af8], R24 ;  /* 0x001af81801007387 */ /* 0x000fe40000100a00 */
[C---:B------:R-:W-:Y:S02]  /*43400*/  IMAD.X R19, R5.reuse, 0x1, R8, P4 ;  /* 0x0000000105137824 */ /* 0x040fe400020e0608 */
[----:B------:R-:W-:Y:S01]  /*43410*/  IMAD.X R29, R5, 0x1, R9, P3 ;  /* 0x00000001051d7824 */ /* 0x000fe200018e0609 */
[----:B------:R-:W-:Y:S04]  /*43420*/  STL [R1+0x1b00], R25 ;  /* 0x001b001901007387 */ /* 0x000fe80000100800 */
[----:B------:R1:W-:Y:S04]  /*43430*/  STL.64 [R1+0x938], R18 ;  /* 0x0009381201007387 */ /* 0x0003e80000100a00 */
[----:B-1----:R-:W3:Y:S04]  /*43440*/  LDL.LU.64 R18, [R1+0x1b10] ;  /* 0x001b100001127983 */ /* 0x002ee80000300a00 */
[----:B------:R1:W-:Y:S04]  /*43450*/  STL.64 [R1+0x930], R28 ;  /* 0x0009301c01007387 */ /* 0x0003e80000100a00 */
[----:B-1----:R-:W3:Y:S01]  /*43460*/  LDL.LU.64 R28, [R1+0x1b08] ;  /* 0x001b0800011c7983 */ /* 0x002ee20000300a00 */
[----:B----4-:R-:W-:-:S02]  /*43470*/  SHF.R.S32.HI R4, RZ, 0x1f, R21 ;  /* 0x0000001fff047819 */ /* 0x010fc40000011415 */
[----:B------:R-:W-:-:S05]  /*43480*/  IADD3 R24, P5, R21, R6, RZ ;  /* 0x0000000615187210 */ /* 0x000fca0007fbe0ff */
[----:B------:R-:W-:-:S05]  /*43490*/  IMAD.X R25, R4, 0x1, R8, P5 ;  /* 0x0000000104197824 */ /* 0x000fca00028e0608 */
[----:B------:R1:W-:Y:S04]  /*434a0*/  STL.64 [R1+0x928], R24 ;  /* 0x0009281801007387 */ /* 0x0003e80000100a00 */
[----:B-1----:R0:W4:Y:S01]  /*434b0*/  LDL.LU R25, [R1+0x1b00] ;  /* 0x001b000001197983 */ /* 0x0021220000300800 */
[----:B------:R-:W-:Y:S02]  /*434c0*/  IADD3 R20, P3, R21, R7, RZ ;  /* 0x0000000715147210 */ /* 0x000fe40007f7e0ff */
[----:B--2---:R-:W-:-:S03]  /*434d0*/  IADD3 R24, P4, R14, R6, RZ ;  /* 0x000000060e187210 */ /* 0x004fc60007f9e0ff */
[----:B------:R-:W-:Y:S02]  /*434e0*/  IMAD.X R21, R4, 0x1, R9, P3 ;  /* 0x0000000104157824 */ /* 0x000fe400018e0609 */
[----:B------:R4:W-:Y:S04]  /*434f0*/  STL [R1+0x918], R24 ;  /* 0x0009181801007387 */ /* 0x0009e80000100800 */
[----:B----4-:R-:W2:Y:S04]  /*43500*/  LDL.LU.64 R24, [R1+0x1af8] ;  /* 0x001af80001187983 */ /* 0x010ea80000300a00 */
[----:B------:R1:W-:Y:S04]  /*43510*/  STL.64 [R1+0x920], R20 ;  /* 0x0009201401007387 */ /* 0x0003e80000100a00 */
[----:B-1----:R-:W4:Y:S04]  /*43520*/  LDL.LU.64 R20, [R1+0x1af0] ;  /* 0x001af00001147983 */ /* 0x002f280000300a00 */
[----:B----4-:R-:W-:Y:S04]  /*43530*/  STL.64 [R1+0x1ae0], R20 ;  /* 0x001ae01401007387 */ /* 0x010fe80000100a00 */
[----:B--2---:R1:W-:Y:S04]  /*43540*/  STL.64 [R1+0x1ae8], R24 ;  /* 0x001ae81801007387 */ /* 0x0043e80000100a00 */
[----:B-1----:R0:W2:Y:S04]  /*43550*/  LDL.64 R24, [R1+0x918] ;  /* 0x0009180001187983 */ /* 0x0020a80000100a00 */
[----:B---3--:R-:W-:Y:S04]  /*43560*/  STL.64 [R1+0x1ad8], R18 ;  /* 0x001ad81201007387 */ /* 0x008fe80000100a00 */
[----:B------:R1:W-:Y:S04]  /*43570*/  STL.64 [R1+0x1ac8], R28 ;  /* 0x001ac81c01007387 */ /* 0x0003e80000100a00 */
[----:B-1----:R-:W3:Y:S01]  /*43580*/  LDL.LU R28, [R1+0x218] ;  /* 0x00021800011c7983 */ /* 0x002ee20000300800 */
[----:B------:R-:W-:-:S02]  /*43590*/  SHF.R.S32.HI R5, RZ, 0x1f, R14 ;  /* 0x0000001fff057819 */ /* 0x000fc4000001140e */
[----:B------:R-:W-:Y:S02]  /*435a0*/  IADD3 R20, P3, R14, R7, RZ ;  /* 0x000000070e147210 */ /* 0x000fe40007f7e0ff */
[----:B------:R-:W4:Y:S03]  /*435b0*/  LDL.LU R14, [R1+0x220] ;  /* 0x00022000010e7983 */ /* 0x000f260000300800 */
[C---:B------:R-:W-:Y:S02]  /*435c0*/  IMAD.X R21, R5.reuse, 0x1, R9, P3 ;  /* 0x0000000105157824 */ /* 0x040fe400018e0609 */
[----:B--2---:R-:W-:-:S05]  /*435d0*/  IMAD.X R25, R5, 0x1, R8, P4 ;  /* 0x0000000105197824 */ /* 0x004fca00020e0608 */
[----:B------:R1:W-:Y:S01]  /*435e0*/  STL [R1+0x91c], R25 ;  /* 0x00091c1901007387 */ /* 0x0003e20000100800 */
[----:B---3--:R-:W-:Y:S02]  /*435f0*/  SHF.R.S32.HI R4, RZ, 0x1f, R28 ;  /* 0x0000001fff047819 */ /* 0x008fe4000001141c */
[C---:B------:R-:W-:Y:S02]  /*43600*/  IADD3 R18, P5, R28.reuse, R6, RZ ;  /* 0x000000061c127210 */ /* 0x040fe40007fbe0ff */
[----:B------:R-:W-:Y:S01]  /*43610*/  IADD3 R28, P3, R28, R7, RZ ;  /* 0x000000071c1c7210 */ /* 0x000fe20007f7e0ff */
[----:B-1----:R-:W2:Y:S04]  /*43620*/  LDL.LU.64 R24, [R1+0x1ae8] ;  /* 0x001ae80001187983 */ /* 0x002ea80000300a00 */
[----:B------:R1:W-:Y:S01]  /*43630*/  STL.64 [R1+0x910], R20 ;  /* 0x0009101401007387 */ /* 0x0003e20000100a00 */
[----:B------:R-:W-:-:S03]  /*43640*/  IMAD.X R19, R4, 0x1, R8, P5 ;  /* 0x0000000104137824 */ /* 0x000fc600028e0608 */
[----:B-1----:R-:W3:Y:S04]  /*43650*/  LDL.LU.64 R20, [R1+0x1ae0] ;  /* 0x001ae00001147983 */ /* 0x002ee80000300a00 */
[----:B------:R-:W-:Y:S04]  /*43660*/  STL [R1+0x1ad0], R28 ;  /* 0x001ad01c01007387 */ /* 0x000fe80000100800 */
[----:B------:R1:W-:Y:S04]  /*43670*/  STL.64 [R1+0x908], R18 ;  /* 0x0009081201007387 */ /* 0x0003e80000100a00 */
[----:B-1----:R-:W4:Y:S04]  /*43680*/  LDL.LU.64 R18, [R1+0x1ad8] ;  /* 0x001ad80001127983 */ /* 0x002f280000300a00 */
[----:B------:R-:W-:Y:S04]  /*43690*/  STL [R1+0x1ab0], R15 ;  /* 0x001ab00f01007387 */ /* 0x000fe80000100800 */
[----:B----4-:R1:W-:Y:S04]  /*436a0*/  STL.64 [R1+0x1ab8], R18 ;  /* 0x001ab81201007387 */ /* 0x0103e80000100a00 */
[----:B-1----:R-:W4:Y:S02]  /*436b0*/  LDL.LU R19, [R1+0x21c] ;  /* 0x00021c0001137983 */ /* 0x002f240000300800 */
[----:B----4-:R-:W-:-:S05]  /*436c0*/  IADD3 R28, P4, R19, R6, RZ ;  /* 0x00000006131c7210 */ /* 0x010fca0007f9e0ff */
[----:B------:R1:W-:Y:S04]  /*436d0*/  STL [R1+0x8f8], R28 ;  /* 0x0008f81c01007387 */ /* 0x0003e80000100800 */
[----:B-1----:R-:W4:Y:S01]  /*436e0*/  LDL.LU R28, [R1+0x1ad0] ;  /* 0x001ad000011c7983 */ /* 0x002f220000300800 */
[----:B------:R-:W-:Y:S01]  /*436f0*/  IMAD.X R29, R4, 0x1, R9, P3 ;  /* 0x00000001041d7824 */ /* 0x000fe200018e0609 */
[----:B------:R-:W-:-:S04]  /*43700*/  IADD3 R18, P3, R19, R7, RZ ;  /* 0x0000000713127210 */ /* 0x000fc80007f7e0ff */
[----:B----4-:R1:W-:Y:S04]  /*43710*/  STL.64 [R1+0x900], R28 ;  /* 0x0009001c01007387 */ /* 0x0103e80000100a00 */
[----:B-1----:R-:W4:Y:S01]  /*43720*/  LDL.LU.64 R28, [R1+0x1ac8] ;  /* 0x001ac800011c7983 */ /* 0x002f220000300a00 */
[----:B------:R-:W-:-:S03]  /*43730*/  SHF.R.S32.HI R5, RZ, 0x1f, R19 ;  /* 0x0000001fff057819 */ /* 0x000fc60000011413 */
[----:B----4-:R-:W-:Y:S04]  /*43740*/  STL.64 [R1+0x1aa8], R28 ;  /* 0x001aa81c01007387 */ /* 0x010fe80000100a00 */
[----:B------:R1:W-:Y:S04]  /*43750*/  STL [R1+0x1ac0], R18 ;  /* 0x001ac01201007387 */ /* 0x0003e80000100800 */
[----:B-1----:R0:W4:Y:S02]  /*43760*/  LDL.64 R18, [R1+0x8f8] ;  /* 0x0008f80001127983 */ /* 0x0021240000100a00 */
[----:B----4-:R-:W-:-:S05]  /*43770*/  IMAD.X R19, R5, 0x1, R8, P4 ;  /* 0x0000000105137824 */ /* 0x010fca00020e0608 */
[----:B------:R1:W-:Y:S04]  /*43780*/  STL [R1+0x8fc], R19 ;  /* 0x0008fc1301007387 */ /* 0x0003e80000100800 */
[----:B------:R-:W4:Y:S01]  /*43790*/  LDL.LU R18, [R1+0x1ac0] ;  /* 0x001ac00001127983 */ /* 0x000f220000300800 */
[----:B------:R-:W-:Y:S02]  /*437a0*/  SHF.R.S32.HI R4, RZ, 0x1f, R14 ;  /* 0x0000001fff047819 */ /* 0x000fe4000001140e */
[C---:B------:R-:W-:Y:S01]  /*437b0*/  IADD3 R28, P5, R14.reuse, R6, RZ ;  /* 0x000000060e1c7210 */ /* 0x040fe20007fbe0ff */
[----:B-1----:R-:W-:Y:S01]  /*437c0*/  IMAD.X R19, R5, 0x1, R9, P3 ;  /* 0x0000000105137824 */ /* 0x002fe200018e0609 */
[----:B------:R-:W-:-:S03]  /*437d0*/  IADD3 R14, P3, R14, R7, RZ ;  /* 0x000000070e0e7210 */ /* 0x000fc60007f7e0ff */
[----:B------:R-:W-:Y:S01]  /*437e0*/  IMAD.X R29, R4, 0x1, R8, P5 ;  /* 0x00000001041d7824 */ /* 0x000fe200028e0608 */
[----:B----4-:R1:W-:Y:S04]  /*437f0*/  STL.64 [R1+0x8f0], R18 ;  /* 0x0008f01201007387 */ /* 0x0103e80000100a00 */
[----:B-1----:R-:W4:Y:S04]  /*43800*/  LDL.LU.64 R18, [R1+0x1ab8] ;  /* 0x001ab80001127983 */ /* 0x002f280000300a00 */
[----:B------:R-:W-:Y:S04]  /*43810*/  STL [R1+0x8e0], R14 ;  /* 0x0008e00e01007387 */ /* 0x000fe80000100800 */
[----:B------:R-:W2:Y:S04]  /*43820*/  LDL.LU R15, [R1+0x1ab0] ;  /* 0x001ab000010f7983 */ /* 0x000ea80000300800 */
[----:B------:R1:W-:Y:S04]  /*43830*/  STL.64 [R1+0x8e8], R28 ;  /* 0x0008e81c01007387 */ /* 0x0003e80000100a00 */
[----:B-1----:R-:W3:Y:S04]  /*43840*/  LDL.LU.64 R28, [R1+0x1aa8] ;  /* 0x001aa800011c7983 */ /* 0x002ee80000300a00 */
[----:B------:R-:W-:Y:S04]  /*43850*/  STL.64 [R1+0x1aa0], R8 ;  /* 0x001aa00801007387 */ /* 0x000fe80000100a00 */
[----:B----4-:R1:W-:Y:S04]  /*43860*/  STL.64 [R1+0x1a98], R18 ;  /* 0x001a981201007387 */ /* 0x0103e80000100a00 */
[----:B-1----:R0:W4:Y:S04]  /*43870*/  LDL.64 R18, [R1+0x8e0] ;  /* 0x0008e00001127983 */ /* 0x0021280000100a00 */
[----:B---3--:R1:W-:Y:S04]  /*43880*/  STL.64 [R1+0x1a88], R28 ;  /* 0x001a881c01007387 */ /* 0x0083e80000100a00 */
[----:B-1----:R-:W3:Y:S04]  /*43890*/  LDL.LU R28, [R1+0x224] ;  /* 0x00022400011c7983 */ /* 0x002ee80000300800 */
[----:B------:R-:W2:Y:S01]  /*438a0*/  LDL.LU R14, [R1+0x22c] ;  /* 0x00022c00010e7983 */ /* 0x000ea20000300800 */
[----:B---3--:R-:W-:-:S05]  /*438b0*/  IADD3 R8, P4, R28, R6, RZ ;  /* 0x000000061c087210 */ /* 0x008fca0007f9e0ff */
[----:B------:R1:W-:Y:S04]  /*438c0*/  STL [R1+0x8d8], R8 ;  /* 0x0008d80801007387 */ /* 0x0003e80000100800 */
[----:B-1----:R-:W4:Y:S02]  /*438d0*/  LDL.LU.64 R8, [R1+0x1aa0] ;  /* 0x001aa00001087983 */ /* 0x002f240000300a00 */
[----:B----4-:R-:W-:-:S05]  /*438e0*/  IMAD.X R19, R4, 0x1, R9, P3 ;  /* 0x0000000104137824 */ /* 0x010fca00018e0609 */
[----:B------:R1:W-:Y:S04]  /*438f0*/  STL [R1+0x8e4], R19 ;  /* 0x0008e41301007387 */ /* 0x0003e80000100800 */
[----:B-1----:R-:W3:Y:S04]  /*43900*/  LDL.LU.64 R18, [R1+0x1a98] ;  /* 0x001a980001127983 */ /* 0x002ee80000300a00 */
[----:B------:R-:W4:Y:S04]  /*43910*/  LDL.LU R4, [R1+0x228] ;  /* 0x0002280001047983 */ /* 0x000f280000300800 */
[----:B------:R1:W-:Y:S04]  /*43920*/  STL.64 [R1+0x1a90], R20 ;  /* 0x001a901401007387 */ /* 0x0003e80000100a00 */
[----:B-1----:R0:W4:Y:S01]  /*43930*/  LDL.64 R20, [R1+0x8d8] ;  /* 0x0008d80001147983 */ /* 0x0021220000100a00 */
[----:B------:R-:W-:-:S02]  /*43940*/  SHF.R.S32.HI R5, RZ, 0x1f, R28 ;  /* 0x0000001fff057819 */ /* 0x000fc4000001141c */
[----:B------:R-:W-:-:S05]  /*43950*/  IADD3 R28, P3, R28, R7, RZ ;  /* 0x000000071c1c7210 */ /* 0x000fca0007f7e0ff */
[----:B------:R1:W-:Y:S01]  /*43960*/  STL [R1+0x8d0], R28 ;  /* 0x0008d01c01007387 */ /* 0x0003e20000100800 */
[----:B----4-:R-:W-:-:S04]  /*43970*/  IMAD.MOV.U32 R21, RZ, RZ, R4 ;  /* 0x000000ffff157224 */ /* 0x010fc800078e0004 */
[--C-:B------:R-:W-:Y:S01]  /*43980*/  IMAD.MOV.U32 R29, RZ, RZ, R21.reuse ;  /* 0x000000ffff1d7224 */ /* 0x100fe200078e0015 */
[----:B------:R-:W-:Y:S02]  /*43990*/  SHF.R.S32.HI R4, RZ, 0x1f, R21 ;  /* 0x0000001fff047819 */ /* 0x000fe40000011415 */
[----:B-1----:R-:W-:Y:S01]  /*439a0*/  IADD3 R28, P5, R21, R6, RZ ;  /* 0x00000006151c7210 */ /* 0x002fe20007fbe0ff */
[----:B------:R-:W-:-:S05]  /*439b0*/  IMAD.X R21, R5, 0x1, R8, P4 ;  /* 0x0000000105157824 */ /* 0x000fca00020e0608 */
[----:B------:R1:W-:Y:S04]  /*439c0*/  STL [R1+0x8dc], R21 ;  /* 0x0008dc1501007387 */ /* 0x0003e80000100800 */
[----:B-1----:R-:W4:Y:S04]  /*439d0*/  LDL.LU.64 R20, [R1+0x1a90] ;  /* 0x001a900001147983 */ /* 0x002f280000300a00 */
[----:B---3--:R1:W-:Y:S04]  /*439e0*/  STL.64 [R1+0x1a80], R18 ;  /* 0x001a801201007387 */ /* 0x0083e80000100a00 */
[----:B-1----:R0:W3:Y:S02]  /*439f0*/  LDL.64 R18, [R1+0x8d0] ;  /* 0x0008d00001127983 */ /* 0x0020e40000100a00 */
[----:B---3--:R-:W-:Y:S01]  /*43a00*/  IMAD.X R19, R5, 0x1, R9, P3 ;  /* 0x0000000105137824 */ /* 0x008fe200018e0609 */
[----:B------:R-:W-:Y:S01]  /*43a10*/  IADD3 R18, P3, R29, R7, RZ ;  /* 0x000000071d127210 */ /* 0x000fe20007f7e0ff */
[----:B------:R-:W-:-:S03]  /*43a20*/  IMAD.X R29, R4, 0x1, R8, P5 ;  /* 0x00000001041d7824 */ /* 0x000fc600028e0608 */
[----:B------:R-:W-:Y:S04]  /*43a30*/  STL [R1+0x8d4], R19 ;  /* 0x0008d41301007387 */ /* 0x000fe80000100800 */
[----:B------:R1:W-:Y:S04]  /*43a40*/  STL.64 [R1+0x8c8], R28 ;  /* 0x0008c81c01007387 */ /* 0x0003e80000100a00 */
[----:B-1----:R-:W3:Y:S01]  /*43a50*/  LDL.LU.64 R28, [R1+0x1a88] ;  /* 0x001a8800011c7983 */ /* 0x002ee20000300a00 */
[----:B------:R-:W-:-:S03]  /*43a60*/  IMAD.X R19, R4, 0x1, R9, P3 ;  /* 0x0000000104137824 */ /* 0x000fc600018e0609 */
[----:B---3--:R1:W-:Y:S04]  /*43a70*/  STL.64 [R1+0x1a68], R28 ;  /* 0x001a681c01007387 */ /* 0x0083e80000100a00 */
[----:B-1----:R-:W3:Y:S04]  /*43a80*/  LDL.LU R28, [R1+0x230] ;  /* 0x00023000011c7983 */ /* 0x002ee80000300800 */
[----:B------:R-:W-:Y:S04]  /*43a90*/  STL.64 [R1+0x1a60], R10 ;  /* 0x001a600a01007387 */ /* 0x000fe80000100a00 */
[----:B------:R1:W-:Y:S04]  /*43aa0*/  STL.64 [R1+0x8c0], R18 ;  /* 0x0008c01201007387 */ /* 0x0003e80000100a00 */
[----:B-1----:R-:W4:Y:S01]  /*43ab0*/  LDL.LU.64 R18, [R1+0x1a80] ;  /* 0x001a800001127983 */ /* 0x002f220000300a00 */
[----:B--2---:R-:W-:-:S02]  /*43ac0*/  IADD3 R10, P4, R14, R6, RZ ;  /* 0x000000060e0a7210 */ /* 0x004fc40007f9e0ff */
[----:B------:R-:W-:-:S03]  /*43ad0*/  SHF.R.S32.HI R5, RZ, 0x1f, R14 ;  /* 0x0000001fff057819 */ /* 0x000fc6000001140e */
[----:B------:R-:W-:Y:S04]  /*43ae0*/  STL [R1+0x8a8], R10 ;  /* 0x0008a80a01007387 */ /* 0x000fe80000100800 */
[----:B----4-:R1:W-:Y:S02]  /*43af0*/  STL.64 [R1+0x1a70], R18 ;  /* 0x001a701201007387 */ /* 0x0103e40000100a00 */
[----:B-1----:R-:W-:Y:S01]  /*43b00*/  IADD3 R18, P3, R14, R7, RZ ;  /* 0x000000070e127210 */ /* 0x002fe20007f7e0ff */
[----:B------:R-:W-:Y:S02]  /*43b10*/  IMAD.MOV.U32 R19, RZ, RZ, R11 ;  /* 0x000000ffff137224 */ /* 0x000fe400078e000b */
[----:B------:R-:W-:Y:S02]  /*43b20*/  IMAD.X R19, R5, 0x1, R8, P4 ;  /* 0x0000000105137824 */ /* 0x000fe400020e0608 */
[----:B------:R1:W-:Y:S04]  /*43b30*/  STL [R1+0x1a78], R18 ;  /* 0x001a781201007387 */ /* 0x0003e80000100800 */
[----:B------:R-:W2:Y:S04]  /*43b40*/  LDL.LU R14, [R1+0x234] ;  /* 0x00023400010e7983 */ /* 0x000ea80000300800 */
[----:B------:R4:W-:Y:S01]  /*43b50*/  STL [R1+0x8ac], R19 ;  /* 0x0008ac1301007387 */ /* 0x0009e20000100800 */
[----:B-1----:R-:W-:-:S06]  /*43b60*/  IMAD.MOV.U32 R18, RZ, RZ, R10 ;  /* 0x000000ffff127224 */ /* 0x002fcc00078e000a */
[----:B------:R-:W2:Y:S01]  /*43b70*/  LDL.LU R18, [R1+0x1a78] ;  /* 0x001a780001127983 */ /* 0x000ea20000300800 */
[----:B---3--:R-:W-:Y:S02]  /*43b80*/  SHF.R.S32.HI R4, RZ, 0x1f, R28 ;  /* 0x0000001fff047819 */ /* 0x008fe4000001141c */
[C---:B------:R-:W-:Y:S01]  /*43b90*/  IADD3 R10, P5, R28.reuse, R6, RZ ;  /* 0x000000061c0a7210 */ /* 0x040fe20007fbe0ff */
[----:B----4-:R-:W-:Y:S01]  /*43ba0*/  IMAD.X R19, R5, 0x1, R9, P3 ;  /* 0x0000000105137824 */ /* 0x010fe200018e0609 */
[----:B------:R-:W-:-:S03]  /*43bb0*/  IADD3 R28, P3, R28, R7, RZ ;  /* 0x000000071c1c7210 */ /* 0x000fc60007f7e0ff */
[----:B------:R-:W-:Y:S01]  /*43bc0*/  IMAD.X R11, R4, 0x1, R8, P5 ;  /* 0x00000001040b7824 */ /* 0x000fe200028e0608 */
[----:B--2---:R1:W-:Y:S04]  /*43bd0*/  STL.64 [R1+0x8a0], R18 ;  /* 0x0008a01201007387 */ /* 0x0043e80000100a00 */
[----:B-1----:R-:W2:Y:S04]  /*43be0*/  LDL.LU.64 R18, [R1+0x1a70] ;  /* 0x001a700001127983 */ /* 0x002ea80000300a00 */
[----:B------:R1:W-:Y:S04]  /*43bf0*/  STL [R1+0x890], R28 ;  /* 0x0008901c01007387 */ /* 0x0003e80000100800 */
[----:B-1----:R-:W3:Y:S04]  /*43c00*/  LDL.LU.64 R28, [R1+0x1a68] ;  /* 0x001a6800011c7983 */ /* 0x002ee80000300a00 */
[----:B------:R1:W-:Y:S04]  /*43c10*/  STL.64 [R1+0x898], R10 ;  /* 0x0008980a01007387 */ /* 0x0003e80000100a00 */
[----:B-1----:R-:W4:Y:S04]  /*43c20*/  LDL.LU.64 R10, [R1+0x1a60] ;  /* 0x001a6000010a7983 */ /* 0x002f280000300a00 */
[----:B----4-:R1:W-:Y:S04]  /*43c30*/  STL.64 [R1+0x1a50], R10 ;  /* 0x001a500a01007387 */ /* 0x0103e80000100a00 */
[----:B-1----:R0:W4:Y:S04]  /*43c40*/  LDL.64 R10, [R1+0x890] ;  /* 0x00089000010a7983 */ /* 0x0021280000100a00 */
[----:B--2---:R-:W-:Y:S04]  /*43c50*/  STL.64 [R1+0x1a40], R18 ;  /* 0x001a401201007387 */ /* 0x004fe80000100a00 */
[----:B------:R-:W-:Y:S04]  /*43c60*/  STL.64 [R1+0x1a58], R16 ;  /* 0x001a581001007387 */ /* 0x000fe80000100a00 */
[----:B------:R1:W-:Y:S04]  /*43c70*/  STL.64 [R1+0x1a48], R24 ;  /* 0x001a481801007387 */ /* 0x0003e80000100a00 */
[----:B-1----:R-:W2:Y:S01]  /*43c80*/  LDL.LU R24, [R1+0x238] ;  /* 0x0002380001187983 */ /* 0x002ea20000300800 */
[----:B------:R-:W-:-:S02]  /*43c90*/  SHF.R.S32.HI R5, RZ, 0x1f, R14 ;  /* 0x0000001fff057819 */ /* 0x000fc4000001140e */
[----:B------:R-:W-:-:S05]  /*43ca0*/  IADD3 R16, P4, R14, R6, RZ ;  /* 0x000000060e107210 */ /* 0x000fca0007f9e0ff */
[----:B------:R-:W-:Y:S02]  /*43cb0*/  IMAD.X R17, R5, 0x1, R8, P4 ;  /* 0x0000000105117824 */ /* 0x000fe400020e0608 */
[----:B----4-:R-:W-:Y:S01]  /*43cc0*/  IMAD.X R11, R4, 0x1, R9, P3 ;  /* 0x00000001040b7824 */ /* 0x010fe200018e0609 */
[----:B------:R-:W-:-:S04]  /*43cd0*/  IADD3 R10, P3, R14, R7, RZ ;  /* 0x000000070e0a7210 */ /* 0x000fc80007f7e0ff */
[----:B------:R1:W-:Y:S04]  /*43ce0*/  STL [R1+0x894], R11 ;  /* 0x0008940b01007387 */ /* 0x0003e80000100800 */
[----:B------:R-:W4:Y:S04]  /*43cf0*/  LDL.LU R14, [R1+0x240] ;  /* 0x00024000010e7983 */ /* 0x000f280000300800 */
[----:B------:R3:W-:Y:S01]  /*43d00*/  STL.64 [R1+0x888], R16 ;  /* 0x0008881001007387 */ /* 0x0007e20000100a00 */
[----:B--2---:R-:W-:Y:S02]  /*43d10*/  SHF.R.S32.HI R4, RZ, 0x1f, R24 ;  /* 0x0000001fff047819 */ /* 0x004fe40000011418 */
[C---:B------:R-:W-:Y:S01]  /*43d20*/  IADD3 R18, P5, R24.reuse, R6, RZ ;  /* 0x0000000618127210 */ /* 0x040fe20007fbe0ff */
[----:B-1----:R-:W-:Y:S01]  /*43d30*/  IMAD.X R11, R5, 0x1, R9, P3 ;  /* 0x00000001050b7824 */ /* 0x002fe200018e0609 */
[----:B------:R-:W-:Y:S01]  /*43d40*/  IADD3 R24, P3, R24, R7, RZ ;  /* 0x0000000718187210 */ /* 0x000fe20007f7e0ff */
[----:B---3--:R-:W2:Y:S04]  /*43d50*/  LDL.LU.64 R16, [R1+0x1a58] ;  /* 0x001a580001107983 */ /* 0x008ea80000300a00 */
[----:B------:R1:W-:Y:S01]  /*43d60*/  STL.64 [R1+0x880], R10 ;  /* 0x0008800a01007387 */ /* 0x0003e20000100a00 */
[----:B------:R-:W-:-:S03]  /*43d70*/  IMAD.X R19, R4, 0x1, R8, P5 ;  /* 0x0000000104137824 */ /* 0x000fc600028e0608 */
[----:B-1----:R-:W3:Y:S04]  /*43d80*/  LDL.LU.64 R10, [R1+0x1a50] ;  /* 0x001a5000010a7983 */ /* 0x002ee80000300a00 */
[----:B------:R1:W-:Y:S04]  /*43d90*/  STL [R1+0x870], R24 ;  /* 0x0008701801007387 */ /* 0x0003e80000100800 */
[----:B-1----:R-:W2:Y:S04]  /*43da0*/  LDL.LU.64 R24, [R1+0x1a48] ;  /* 0x001a480001187983 */ /* 0x002ea80000300a00 */
[----:B------:R1:W-:Y:S04]  /*43db0*/  STL.64 [R1+0x878], R18 ;  /* 0x0008781201007387 */ /* 0x0003e80000100a00 */
[----:B-1----:R-:W4:Y:S04]  /*43dc0*/  LDL.LU.64 R18, [R1+0x1a40] ;  /* 0x001a400001127983 */ /* 0x002f280000300a00 */
[----:B----4-:R-:W-:Y:S04]  /*43dd0*/  STL.64 [R1+0x1a38], R18 ;  /* 0x001a381201007387 */ /* 0x010fe80000100a00 */
[----:B------:R1:W-:Y:S04]  /*43de0*/  STL.64 [R1+0x1a20], R20 ;  /* 0x001a201401007387 */ /* 0x0003e80000100a00 */
[----:B-1----:R-:W4:Y:S04]  /*43df0*/  LDL.LU R21, [R1+0x23c] ;  /* 0x00023c0001157983 */ /* 0x002f280000300800 */
[----:B------:R-:W-:Y:S04]  /*43e00*/  STL.64 [R1+0x1a28], R28 ;  /* 0x001a281c01007387 */ /* 0x000fe80000100a00 */
[----:B------:R1:W-:Y:S04]  /*43e10*/  STL [R1+0x1a30], R29 ;  /* 0x001a301d01007387 */ /* 0x0003e80000100800 */
[----:B-1----:R0:W3:Y:S01]  /*43e20*/  LDL.64 R28, [R1+0x870] ;  /* 0x00087000011c7983 */ /* 0x0020e20000100a00 */
[----:B----4-:R-:W-:-:S02]  /*43e30*/  SHF.R.S32.HI R5, RZ, 0x1f, R21 ;  /* 0x0000001fff057819 */ /* 0x010fc40000011415 */
[----:B------:R-:W-:-:S05]  /*43e40*/  IADD3 R18, P4, R21, R6, RZ ;  /* 0x0000000615127210 */ /* 0x000fca0007f9e0ff */
[----:B------:R-:W-:Y:S02]  /*43e50*/  IMAD.X R19, R5, 0x1, R8, P4 ;  /* 0x0000000105137824 */ /* 0x000fe400020e0608 */
[----:B---3--:R-:W-:Y:S01]  /*43e60*/  IMAD.X R29, R4, 0x1, R9, P3 ;  /* 0x00000001041d7824 */ /* 0x008fe200018e0609 */
[----:B------:R-:W-:-:S04]  /*43e70*/  IADD3 R28, P3, R21, R7, RZ ;  /* 0x00000007151c7210 */ /* 0x000fc80007f7e0ff */
[----:B------:R1:W-:Y:S04]  /*43e80*/  STL [R1+0x874], R29 ;  /* 0x0008741d01007387 */ /* 0x0003e80000100800 */
[----:B------:R3:W-:Y:S01]  /*43e90*/  STL.64 [R1+0x868], R18 ;  /* 0x0008681201007387 */ /* 0x0007e20000100a00 */
[----:B-1----:R-:W-:-:S03]  /*43ea0*/  IMAD.X R29, R5, 0x1, R9, P3 ;  /* 0x00000001051d7824 */ /* 0x002fc600018e0609 */
[----:B---3--:R-:W3:Y:S04]  /*43eb0*/  LDL.LU.64 R18, [R1+0x1a38] ;  /* 0x001a380001127983 */ /* 0x008ee80000300a00 */
[----:B------:R1:W-:Y:S04]  /*43ec0*/  STL.64 [R1+0x860], R28 ;  /* 0x0008601c01007387 */ /* 0x0003e80000100a00 */
[----:B-1----:R0:W4:Y:S01]  /*43ed0*/  LDL.LU R29, [R1+0x1a30] ;  /* 0x001a3000011d7983 */ /* 0x0021220000300800 */
[----:B------:R-:W-:Y:S02]  /*43ee0*/  SHF.R.S32.HI R4, RZ, 0x1f, R14 ;  /* 0x0000001fff047819 */ /* 0x000fe4000001140e */
[----:B------:R-:W-:-:S02]  /*43ef0*/  IADD3 R20, P5, R14, R6, RZ ;  /* 0x000000060e147210 */ /* 0x000fc40007fbe0ff */
[----:B------:R-:W-:-:S03]  /*43f00*/  IADD3 R28, P3, R14, R7, RZ ;  /* 0x000000070e1c7210 */ /* 0x000fc60007f7e0ff */
[C---:B------:R-:W-:Y:S02]  /*43f10*/  IMAD.X R21, R4.reuse, 0x1, R8, P5 ;  /* 0x0000000104157824 */ /* 0x040fe400028e0608 */
[----:B------:R4:W-:Y:S04]  /*43f20*/  STL [R1+0x850], R28 ;  /* 0x0008501c01007387 */ /* 0x0009e80000100800 */
[----:B----4-:R-:W4:Y:S04]  /*43f30*/  LDL.LU.64 R28, [R1+0x1a28] ;  /* 0x001a2800011c7983 */ /* 0x010f280000300a00 */
[----:B------:R1:W-:Y:S04]  /*43f40*/  STL.64 [R1+0x858], R20 ;  /* 0x0008581401007387 */ /* 0x0003e80000100a00 */
[----:B-1----:R-:W2:Y:S04]  /*43f50*/  LDL.LU.64 R20, [R1+0x1a20] ;  /* 0x001a200001147983 */ /* 0x002ea80000300a00 */
[----:B--2---:R1:W-:Y:S04]  /*43f60*/  STL.64 [R1+0x1a18], R20 ;  /* 0x001a181401007387 */ /* 0x0043e80000100a00 */
[----:B-1----:R0:W2:Y:S04]  /*43f70*/  LDL.64 R20, [R1+0x850] ;  /* 0x0008500001147983 */ /* 0x0020a80000100a00 */
[----:B----4-:R1:W-:Y:S04]  /*43f80*/  STL.64 [R1+0x1a08], R28 ;  /* 0x001a081c01007387 */ /* 0x0103e80000100a00 */
[----:B-1----:R-:W4:Y:S04]  /*43f90*/  LDL.LU R29, [R1+0x244] ;  /* 0x00024400011d7983 */ /* 0x002f280000300800 */
[----:B------:R-:W-:Y:S04]  /*43fa0*/  STL.64 [R1+0x19f8], R10 ;  /* 0x0019f80a01007387 */ /* 0x000fe80000100a00 */
[----:B------:R1:W-:Y:S04]  /*43fb0*/  STL.64 [R1+0x1a00], R26 ;  /* 0x001a001a01007387 */ /* 0x0003e80000100a00 */
[----:B-1----:R-:W3:Y:S01]  /*43fc0*/  LDL.LU R26, [R1+0x248] ;  /* 0x00024800011a7983 */ /* 0x002ee20000300800 */
[----:B--2---:R-:W-:-:S05]  /*43fd0*/  IMAD.X R21, R4, 0x1, R9, P3 ;  /* 0x0000000104157824 */ /* 0x004fca00018e0609 */
[----:B------:R1:W-:Y:S01]  /*43fe0*/  STL [R1+0x854], R21 ;  /* 0x0008541501007387 */ /* 0x0003e20000100800 */
[----:B----4-:R-:W-:Y:S02]  /*43ff0*/  SHF.R.S32.HI R5, RZ, 0x1f, R29 ;  /* 0x0000001fff057819 */ /* 0x010fe4000001141d */
[C---:B------:R-:W-:Y:S01]  /*44000*/  IADD3 R10, P4, R29.reuse, R6, RZ ;  /* 0x000000061d0a7210 */ /* 0x040fe20007f9e0ff */
[----:B-1----:R-:W2:Y:S01]  /*44010*/  LDL.LU.64 R20, [R1+0x1a18] ;  /* 0x001a180001147983 */ /* 0x002ea20000300a00 */
[----:B------:R-:W-:-:S03]  /*44020*/  IADD3 R28, P3, R29, R7, RZ ;  /* 0x000000071d1c7210 */ /* 0x000fc60007f7e0ff */
[----:B---3--:R1:W-:Y:S04]  /*44030*/  STL.64 [R1+0x1a10], R18 ;  /* 0x001a101201007387 */ /* 0x0083e80000100a00 */
[----:B------:R3:W-:Y:S04]  /*44040*/  STL [R1+0x848], R10 ;  /* 0x0008480a01007387 */ /* 0x0007e80000100800 */
[----:B------:R-:W4:Y:S01]  /*44050*/  LDL.LU R14, [R1+0x250] ;  /* 0x00025000010e7983 */ /* 0x000f220000300800 */
[----:B------:R-:W-:Y:S01]  /*44060*/  IMAD.X R29, R5, 0x1, R9, P3 ;  /* 0x00000001051d7824 */ /* 0x000fe200018e0609 */
[----:B------:R-:W-:Y:S01]  /*44070*/  SHF.R.S32.HI R4, RZ, 0x1f, R26 ;  /* 0x0000001fff047819 */ /* 0x000fe2000001141a */
[----:B-1----:R-:W-:-:S02]  /*44080*/  IMAD.MOV.U32 R19, RZ, RZ, R11 ;  /* 0x000000ffff137224 */ /* 0x002fc400078e000b */
[----:B------:R-:W-:Y:S02]  /*44090*/  IMAD.MOV.U32 R18, RZ, RZ, R10 ;  /* 0x000000ffff127224 */ /* 0x000fe400078e000a */
[--C-:B------:R-:W-:Y:S01]  /*440a0*/  IMAD.X R19, R5, 0x1, R8.reuse, P4 ;  /* 0x0000000105137824 */ /* 0x100fe200020e0608 */
[C---:B---3--:R-:W-:Y:S02]  /*440b0*/  IADD3 R10, P5, R26.reuse, R6, RZ ;  /* 0x000000061a0a7210 */ /* 0x048fe40007fbe0ff */
[----:B------:R-:W-:Y:S02]  /*440c0*/  IADD3 R26, P3, R26, R7, RZ ;  /* 0x000000071a1a7210 */ /* 0x000fe40007f7e0ff */
[----:B------:R1:W-:Y:S01]  /*440d0*/  STL [R1+0x84c], R19 ;  /* 0x00084c1301007387 */ /* 0x0003e20000100800 */
[----:B------:R-:W-:-:S03]  /*440e0*/  IMAD.X R11, R4, 0x1, R8, P5 ;  /* 0x00000001040b7824 */ /* 0x000fc600028e0608 */
[----:B-1----:R-:W3:Y:S04]  /*440f0*/  LDL.LU.64 R18, [R1+0x1a10] ;  /* 0x001a100001127983 */ /* 0x002ee80000300a00 */
[----:B------:R1:W-:Y:S04]  /*44100*/  STL.64 [R1+0x840], R28 ;  /* 0x0008401c01007387 */ /* 0x0003e80000100a00 */
[----:B-1----:R-:W2:Y:S04]  /*44110*/  LDL.LU.64 R28, [R1+0x1a08] ;  /* 0x001a0800011c7983 */ /* 0x002ea80000300a00 */
[----:B------:R1:W-:Y:S04]  /*44120*/  STL [R1+0x830], R26 ;  /* 0x0008301a01007387 */ /* 0x0003e80000100800 */
[----:B-1----:R-:W4:Y:S04]  /*44130*/  LDL.LU.64 R26, [R1+0x1a00] ;  /* 0x001a0000011a7983 */ /* 0x002f280000300a00 */
[----:B------:R1:W-:Y:S04]  /*44140*/  STL.64 [R1+0x838], R10 ;  /* 0x0008380a01007387 */ /* 0x0003e80000100a00 */
[----:B-1----:R-:W3:Y:S04]  /*44150*/  LDL.LU.64 R10, [R1+0x19f8] ;  /* 0x0019f800010a7983 */ /* 0x002ee80000300a00 */
[----:B---3--:R-:W-:Y:S04]  /*44160*/  STL.64 [R1+0x19f0], R10 ;  /* 0x0019f00a01007387 */ /* 0x008fe80000100a00 */
[----:B----4-:R1:W-:Y:S04]  /*44170*/  STL.64 [R1+0x19d8], R26 ;  /* 0x0019d81a01007387 */ /* 0x0103e80000100a00 */
[----:B-1----:R-:W3:Y:S04]  /*44180*/  LDL.LU R27, [R1+0x24c] ;  /* 0x00024c00011b7983 */ /* 0x002ee80000300800 */
[----:B------:R-:W-:Y:S04]  /*44190*/  STL.64 [R1+0x19e0], R18 ;  /* 0x0019e01201007387 */ /* 0x000fe80000100a00 */
[----:B------:R1:W-:Y:S04]  /*441a0*/  STL [R1+0x19e8], R19 ;  /* 0x0019e81301007387 */ /* 0x0003e80000100800 */
[----:B-1----:R0:W4:Y:S01]  /*441b0*/  LDL.64 R18, [R1+0x830] ;  /* 0x0008300001127983 */ /* 0x0021220000100a00 */
[----:B---3--:R-:W-:-:S02]  /*441c0*/  SHF.R.S32.HI R5, RZ, 0x1f, R27 ;  /* 0x0000001fff057819 */ /* 0x008fc4000001141b */
[----:B------:R-:W-:-:S05]  /*441d0*/  IADD3 R10, P4, R27, R6, RZ ;  /* 0x000000061b0a7210 */ /* 0x000fca0007f9e0ff */
[----:B------:R-:W-:Y:S02]  /*441e0*/  IMAD.X R11, R5, 0x1, R8, P4 ;  /* 0x00000001050b7824 */ /* 0x000fe400020e0608 */
[----:B----4-:R-:W-:Y:S01]  /*441f0*/  IMAD.X R19, R4, 0x1, R9, P3 ;  /* 0x0000000104137824 */ /* 0x010fe200018e0609 */
        /* <DEDUP_REMOVED lines=10> */
[----:B------:R-:W-:Y:S02]  /*442a0*/  IMAD.X R27, R4, 0x1, R8, P5 ;  /* 0x00000001041b7824 */ /* 0x000fe400028e0608 */
[----:B------:R4:W-:Y:S04]  /*442b0*/  STL [R1+0x810], R18 ;  /* 0x0008101201007387 */ /* 0x0009e80000100800 */
[----:B----4-:R-:W4:Y:S04]  /*442c0*/  LDL.LU.64 R18, [R1+0x19e0] ;  /* 0x0019e00001127983 */ /* 0x010f280000300a00 */
[----:B------:R1:W-:Y:S04]  /*442d0*/  STL.64 [R1+0x818], R26 ;  /* 0x0008181a01007387 */ /* 0x0003e80000100a00 */
[----:B-1----:R-:W2:Y:S04]  /*442e0*/  LDL.LU.64 R26, [R1+0x19d8] ;  /* 0x0019d800011a7983 */ /* 0x002ea80000300a00 */
[----:B--2---:R1:W-:Y:S04]  /*442f0*/  STL.64 [R1+0x19b8], R26 ;  /* 0x0019b81a01007387 */ /* 0x0043e80000100a00 */
[----:B-1----:R-:W2:Y:S04]  /*44300*/  LDL.LU R27, [R1+0x254] ;  /* 0x00025400011b7983 */ /* 0x002ea80000300800 */
[----:B----4-:R1:W-:Y:S04]  /*44310*/  STL.64 [R1+0x19c0], R18 ;  /* 0x0019c01201007387 */ /* 0x0103e80000100a00 */
[----:B-1----:R-:W4:Y:S04]  /*44320*/  LDL.LU R18, [R1+0x258] ;  /* 0x0002580001127983 */ /* 0x002f280000300800 */
[----:B------:R1:W-:Y:S04]  /*44330*/  STL.64 [R1+0x19c8], R28 ;  /* 0x0019c81c01007387 */ /* 0x0003e80000100a00 */
[----:B-1----:R0:W3:Y:S04]  /*44340*/  LDL.64 R28, [R1+0x810] ;  /* 0x00081000011c7983 */ /* 0x0020e80000100a00 */
[----:B------:R1:W-:Y:S04]  /*44350*/  STL.64 [R1+0x19d0], R16 ;  /* 0x0019d01001007387 */ /* 0x0003e80000100a00 */
[----:B------:R-:W4:Y:S01]  /*44360*/  LDL.LU R14, [R1+0x25c] ;  /* 0x00025c00010e7983 */ /* 0x000f220000300800 */
[----:B--2---:R-:W-:-:S02]  /*44370*/  SHF.R.S32.HI R5, RZ, 0x1f, R27 ;  /* 0x0000001fff057819 */ /* 0x004fc4000001141b */
[----:B-1----:R-:W-:-:S05]  /*44380*/  IADD3 R16, P4, R27, R6, RZ ;  /* 0x000000061b107210 */ /* 0x002fca0007f9e0ff */
[----:B------:R-:W-:Y:S02]  /*44390*/  IMAD.X R17, R5, 0x1, R8, P4 ;  /* 0x0000000105117824 */ /* 0x000fe400020e0608 */
[----:B---3--:R-:W-:Y:S01]  /*443a0*/  IMAD.X R29, R4, 0x1, R9, P3 ;  /* 0x00000001041d7824 */ /* 0x008fe200018e0609 */
[----:B------:R-:W-:-:S04]  /*443b0*/  IADD3 R28, P3, R27, R7, RZ ;  /* 0x000000071b1c7210 */ /* 0x000fc80007f7e0ff */
[----:B------:R1:W-:Y:S04]  /*443c0*/  STL [R1+0x814], R29 ;  /* 0x0008141d01007387 */ /* 0x0003e80000100800 */
[----:B------:R2:W-:Y:S01]  /*443d0*/  STL.64 [R1+0x808], R16 ;  /* 0x0008081001007387 */ /* 0x0005e20000100a00 */
[----:B-1----:R-:W-:-:S03]  /*443e0*/  IMAD.X R29, R5, 0x1, R9, P3 ;  /* 0x00000001051d7824 */ /* 0x002fc600018e0609 */
[----:B--2---:R-:W2:Y:S04]  /*443f0*/  LDL.LU.64 R16, [R1+0x19d0] ;  /* 0x0019d00001107983 */ /* 0x004ea80000300a00 */
[----:B------:R1:W-:Y:S04]  /*44400*/  STL.64 [R1+0x800], R28 ;  /* 0x0008001c01007387 */ /* 0x0003e80000100a00 */
[----:B-1----:R-:W3:Y:S01]  /*44410*/  LDL.LU.64 R28, [R1+0x19c8] ;  /* 0x0019c800011c7983 */ /* 0x002ee20000300a00 */
[----:B----4-:R-:W-:Y:S02]  /*44420*/  SHF.R.S32.HI R4, RZ, 0x1f, R18 ;  /* 0x0000001fff047819 */ /* 0x010fe40000011412 */
[----:B------:R-:W-:-:S02]  /*44430*/  IADD3 R26, P5, R18, R6, RZ ;  /* 0x00000006121a7210 */ /* 0x000fc40007fbe0ff */
[----:B------:R-:W-:-:S03]  /*44440*/  IADD3 R18, P3, R18, R7, RZ ;  /* 0x0000000712127210 */ /* 0x000fc60007f7e0ff */
[----:B------:R-:W-:Y:S02]  /*44450*/  IMAD.X R27, R4, 0x1, R8, P5 ;  /* 0x00000001041b7824 */ /* 0x000fe400028e0608 */
[----:B------:R1:W-:Y:S04]  /*44460*/  STL [R1+0x7f0], R18 ;  /* 0x0007f01201007387 */ /* 0x0003e80000100800 */
[----:B-1----:R-:W4:Y:S04]  /*44470*/  LDL.LU.64 R18, [R1+0x19c0] ;  /* 0x0019c00001127983 */ /* 0x002f280000300a00 */
[----:B------:R1:W-:Y:S04]  /*44480*/  STL.64 [R1+0x7f8], R26 ;  /* 0x0007f81a01007387 */ /* 0x0003e80000100a00 */
[----:B-1----:R-:W2:Y:S04]  /*44490*/  LDL.LU.64 R26, [R1+0x19b8] ;  /* 0x0019b800011a7983 */ /* 0x002ea80000300a00 */
[----:B---3--:R1:W-:Y:S04]  /*444a0*/  STL.64 [R1+0x19a8], R28 ;  /* 0x0019a81c01007387 */ /* 0x0083e80000100a00 */
[----:B-1----:R0:W3:Y:S04]  /*444b0*/  LDL.64 R28, [R1+0x7f0] ;  /* 0x0007f000011c7983 */ /* 0x0020e80000100a00 */
[----:B----4-:R1:W-:Y:S01]  /*444c0*/  STL.64 [R1+0x1998], R18 ;  /* 0x0019981201007387 */ /* 0x0103e20000100a00 */
[----:B------:R-:W-:-:S02]  /*444d0*/  SHF.R.S32.HI R5, RZ, 0x1f, R14 ;  /* 0x0000001fff057819 */ /* 0x000fc4000001140e */
[----:B-1----:R-:W-:-:S05]  /*444e0*/  IADD3 R18, P4, R14, R6, RZ ;  /* 0x000000060e127210 */ /* 0x002fca0007f9e0ff */
[----:B------:R-:W-:Y:S01]  /*444f0*/  STL [R1+0x7e8], R18 ;  /* 0x0007e81201007387 */ /* 0x000fe20000100800 */
[----:B---3--:R-:W-:Y:S01]  /*44500*/  IMAD.X R29, R4, 0x1, R9, P3 ;  /* 0x00000001041d7824 */ /* 0x008fe200018e0609 */
[----:B------:R-:W-:-:S04]  /*44510*/  IADD3 R28, P3, R14, R7, RZ ;  /* 0x000000070e1c7210 */ /* 0x000fc80007f7e0ff */
[----:B------:R1:W-:Y:S04]  /*44520*/  STL [R1+0x7f4], R29 ;  /* 0x0007f41d01007387 */ /* 0x0003e80000100800 */
[----:B------:R3:W-:Y:S01]  /*44530*/  STL.64 [R1+0x19a0], R10 ;  /* 0x0019a00a01007387 */ /* 0x0007e20000100a00 */
[----:B-1----:R-:W-:Y:S02]  /*44540*/  IMAD.MOV.U32 R29, RZ, RZ, R19 ;  /* 0x000000ffff1d7224 */ /* 0x002fe400078e0013 */
[----:B------:R-:W-:Y:S01]  /*44550*/  IMAD.X R29, R5, 0x1, R8, P4 ;  /* 0x00000001051d7824 */ /* 0x000fe200020e0608 */
[----:B---3--:R-:W3:Y:S04]  /*44560*/  LDL.LU R10, [R1+0x260] ;  /* 0x00026000010a7983 */ /* 0x008ee80000300800 */
[----:B------:R1:W-:Y:S04]  /*44570*/  STL [R1+0x19b0], R28 ;  /* 0x0019b01c01007387 */ /* 0x0003e80000100800 */
[----:B------:R-:W4:Y:S04]  /*44580*/  LDL.LU R14, [R1+0x264] ;  /* 0x00026400010e7983 */ /* 0x000f280000300800 */
[----:B------:R0:W-:Y:S01]  /*44590*/  STL [R1+0x7ec], R29 ;  /* 0x0007ec1d01007387 */ /* 0x0001e20000100800 */
[----:B-1----:R-:W-:-:S06]  /*445a0*/  IMAD.MOV.U32 R28, RZ, RZ, R18 ;  /* 0x000000ffff1c7224 */ /* 0x002fcc00078e0012 */
[----:B------:R-:W2:Y:S01]  /*445b0*/  LDL.LU R28, [R1+0x19b0] ;  /* 0x0019b000011c7983 */ /* 0x000ea20000300800 */
[----:B0-----:R-:W-:Y:S01]  /*445c0*/  IMAD.X R29, R5, 0x1, R9, P3 ;  /* 0x00000001051d7824 */ /* 0x001fe200018e0609 */
[----:B---3--:R-:W-:Y:S02]  /*445d0*/  SHF.R.S32.HI R4, RZ, 0x1f, R10 ;  /* 0x0000001fff047819 */ /* 0x008fe4000001140a */
[C---:B------:R-:W-:Y:S02]  /*445e0*/  IADD3 R18, P5, R10.reuse, R6, RZ ;  /* 0x000000060a127210 */ /* 0x040fe40007fbe0ff */
[----:B------:R-:W-:-:S03]  /*445f0*/  IADD3 R10, P3, R10, R7, RZ ;  /* 0x000000070a0a7210 */ /* 0x000fc60007f7e0ff */
[----:B------:R-:W-:Y:S01]  /*44600*/  IMAD.X R19, R4, 0x1, R8, P5 ;  /* 0x0000000104137824 */ /* 0x000fe200028e0608 */
[----:B--2---:R0:W-:Y:S04]  /*44610*/  STL.64 [R1+0x7e0], R28 ;  /* 0x0007e01c01007387 */ /* 0x0041e80000100a00 */
[----:B0-----:R-:W2:Y:S04]  /*44620*/  LDL.LU.64 R28, [R1+0x19a8] ;  /* 0x0019a800011c7983 */ /* 0x001ea80000300a00 */
[----:B------:R0:W-:Y:S04]  /*44630*/  STL [R1+0x7d0], R10 ;  /* 0x0007d00a01007387 */ /* 0x0001e80000100800 */
[----:B0-----:R-:W3:Y:S04]  /*44640*/  LDL.LU.64 R10, [R1+0x19a0] ;  /* 0x0019a000010a7983 */ /* 0x001ee80000300a00 */
[----:B------:R0:W-:Y:S04]  /*44650*/  STL.64 [R1+0x7d8], R18 ;  /* 0x0007d81201007387 */ /* 0x0001e80000100a00 */
[----:B0-----:R-:W4:Y:S04]  /*44660*/  LDL.LU.64 R18, [R1+0x1998] ;  /* 0x0019980001127983 */ /* 0x001f280000300a00 */
[----:B----4-:R0:W-:Y:S04]  /*44670*/  STL.64 [R1+0x1980], R18 ;  /* 0x0019801201007387 */ /* 0x0101e80000100a00 */
[----:B0-----:R-:W4:Y:S04]  /*44680*/  LDL.LU R18, [R1+0x268] ;  /* 0x0002680001127983 */ /* 0x001f280000300800 */
[----:B---3--:R-:W-:Y:S04]  /*44690*/  STL.64 [R1+0x1990], R10 ;  /* 0x0019900a01007387 */ /* 0x008fe80000100a00 */
[----:B------:R0:W-:Y:S04]  /*446a0*/  STL.64 [R1+0x1988], R26 ;  /* 0x0019881a01007387 */ /* 0x0001e80000100a00 */
[----:B0-----:R0:W3:Y:S01]  /*446b0*/  LDL.64 R26, [R1+0x7d0] ;  /* 0x0007d000011a7983 */ /* 0x0010e20000100a00 */
[----:B------:R-:W-:-:S02]  /*446c0*/  SHF.R.S32.HI R5, RZ, 0x1f, R14 ;  /* 0x0000001fff057819 */ /* 0x000fc4000001140e */
[-C--:B------:R-:W-:Y:S01]  /*446d0*/  IADD3 R10, P4, R14, R6.reuse, RZ ;  /* 0x000000060e0a7210 */ /* 0x080fe20007f9e0ff */
[----:B------:R4:W-:Y:S04]  /*446e0*/  STL.64 [R1+0x1978], R22 ;  /* 0x0019781601007387 */ /* 0x0009e80000100a00 */
[----:B------:R-:W-:Y:S01]  /*446f0*/  IMAD.X R11, R5, 0x1, R8, P4 ;  /* 0x00000001050b7824 */ /* 0x000fe200020e0608 */
[----:B----4-:R-:W-:Y:S01]  /*44700*/  IADD3 R22, P5, R18, R6, RZ ;  /* 0x0000000612167210 */ /* 0x010fe20007fbe0ff */
[----:B---3--:R-:W-:Y:S01]  /*44710*/  IMAD.X R27, R4, 0x1, R9, P3 ;  /* 0x00000001041b7824 */ /* 0x008fe200018e0609 */
[----:B------:R-:W-:Y:S02]  /*44720*/  IADD3 R26, P3, R14, R7, RZ ;  /* 0x000000070e1a7210 */ /* 0x000fe40007f7e0ff */
[----:B------:R-:W-:-:S02]  /*44730*/  SHF.R.S32.HI R4, RZ, 0x1f, R18 ;  /* 0x0000001fff047819 */ /* 0x000fc40000011412 */
[----:B------:R1:W-:Y:S04]  /*44740*/  STL [R1+0x7d4], R27 ;  /* 0x0007d41b01007387 */ /* 0x0003e80000100800 */
[----:B------:R3:W-:Y:S01]  /*44750*/  STL.64 [R1+0x7c8], R10 ;  /* 0x0007c80a01007387 */ /* 0x0007e20000100a00 */
[----:B------:R-:W-:Y:S02]  /*44760*/  IMAD.X R23, R4, 0x1, R8, P5 ;  /* 0x0000000104177824 */ /* 0x000fe400028e0608 */
[----:B-1----:R-:W-:Y:S01]  /*44770*/  IMAD.X R27, R5, 0x1, R9, P3 ;  /* 0x00000001051b7824 */ /* 0x002fe200018e0609 */
[----:B------:R-:W-:Y:S01]  /*44780*/  IADD3 R18, P3, R18, R7, RZ ;  /* 0x0000000712127210 */ /* 0x000fe20007f7e0ff */
[----:B---3--:R-:W3:Y:S04]  /*44790*/  LDL.LU.64 R10, [R1+0x1990] ;  /* 0x00199000010a7983 */ /* 0x008ee80000300a00 */
[----:B------:R-:W4:Y:S04]  /*447a0*/  LDL.LU R14, [R1+0x274] ;  /* 0x00027400010e7983 */ /* 0x000f280000300800 */
[----:B------:R1:W-:Y:S04]  /*447b0*/  STL.64 [R1+0x7c0], R26 ;  /* 0x0007c01a01007387 */ /* 0x0003e80000100a00 */
[----:B-1----:R-:W3:Y:S04]  /*447c0*/  LDL.LU.64 R26, [R1+0x1988] ;  /* 0x00198800011a7983 */ /* 0x002ee80000300a00 */
[----:B------:R1:W-:Y:S04]  /*447d0*/  STL [R1+0x7b0], R18 ;  /* 0x0007b01201007387 */ /* 0x0003e80000100800 */
[----:B-1----:R-:W3:Y:S04]  /*447e0*/  LDL.LU.64 R18, [R1+0x1980] ;  /* 0x0019800001127983 */ /* 0x002ee80000300a00 */
        /* <DEDUP_REMOVED lines=8> */
[----:B------:R1:W-:Y:S01]  /*44870*/  STL.64 [R1+0x1970], R20 ;  /* 0x0019701401007387 */ /* 0x0003e20000100a00 */
[----:B--2---:R-:W-:-:S02]  /*44880*/  SHF.R.S32.HI R5, RZ, 0x1f, R23 ;  /* 0x0000001fff057819 */ /* 0x004fc40000011417 */
[----:B-1----:R-:W-:-:S05]  /*44890*/  IADD3 R20, P4, R23, R6, RZ ;  /* 0x0000000617147210 */ /* 0x002fca0007f9e0ff */
[----:B------:R-:W-:Y:S01]  /*448a0*/  IMAD.X R21, R5, 0x1, R8, P4 ;  /* 0x0000000105157824 */ /* 0x000fe200020e0608 */
[----:B----4-:R-:W-:Y:S01]  /*448b0*/  IADD3 R22, P5, R14, R6, RZ ;  /* 0x000000060e167210 */ /* 0x010fe20007fbe0ff */
[----:B---3--:R-:W-:Y:S01]  /*448c0*/  IMAD.X R29, R4, 0x1, R9, P3 ;  /* 0x00000001041d7824 */ /* 0x008fe200018e0609 */
[----:B------:R-:W-:Y:S02]  /*448d0*/  IADD3 R28, P3, R23, R7, RZ ;  /* 0x00000007171c7210 */ /* 0x000fe40007f7e0ff */
[----:B------:R-:W-:Y:S02]  /*448e0*/  SHF.R.S32.HI R4, RZ, 0x1f, R14 ;  /* 0x0000001fff047819 */ /* 0x000fe4000001140e */
[----:B------:R1:W-:Y:S04]  /*448f0*/  STL [R1+0x7b4], R29 ;  /* 0x0007b41d01007387 */ /* 0x0003e80000100800 */
[----:B------:R2:W-:Y:S01]  /*44900*/  STL.64 [R1+0x7a8], R20 ;  /* 0x0007a81401007387 */ /* 0x0005e20000100a00 */
[----:B------:R-:W-:-:S02]  /*44910*/  IMAD.X R23, R4, 0x1, R8, P5 ;  /* 0x0000000104177824 */ /* 0x000fc400028e0608 */
[--C-:B-1----:R-:W-:Y:S01]  /*44920*/  IMAD.X R29, R5, 0x1, R9.reuse, P3 ;  /* 0x00000001051d7824 */ /* 0x102fe200018e0609 */
        /* <DEDUP_REMOVED lines=8> */
[----:B--2---:R-:W-:Y:S04]  /*449b0*/  STL.64 [R1+0x1950], R22 ;  /* 0x0019501601007387 */ /* 0x004fe80000100a00 */
[----:B---3--:R1:W-:Y:S04]  /*449c0*/  STL.64 [R1+0x1948], R28 ;  /* 0x0019481c01007387 */ /* 0x0083e80000100a00 */
[----:B-1----:R0:W2:Y:S04]  /*449d0*/  LDL.64 R28, [R1+0x790] ;  /* 0x00079000011c7983 */ /* 0x0020a80000100a00 */
[----:B------:R-:W-:Y:S01]  /*449e0*/  STL.64 [R1+0x1938], R16 ;  /* 0x0019381001007387 */ /* 0x000fe20000100a00 */
[----:B--2---:R-:W-:-:S05]  /*449f0*/  IMAD.X R29, R4, 0x1, R9, P3 ;  /* 0x00000001041d7824 */ /* 0x004fca00018e0609 */
[----:B------:R-:W-:Y:S04]  /*44a00*/  STL [R1+0x794], R29 ;  /* 0x0007941d01007387 */ /* 0x000fe80000100800 */
[----:B------:R1:W-:Y:S04]  /*44a10*/  STL.64 [R1+0x1940], R18 ;  /* 0x0019401201007387 */ /* 0x0003e80000100a00 */
[----:B-1----:R-:W2:Y:S01]  /*44a20*/  LDL.LU R18, [R1+0x278] ;  /* 0x0002780001127983 */ /* 0x002ea20000300800 */
[----:B----4-:R-:W-:Y:S02]  /*44a30*/  SHF.R.S32.HI R5, RZ, 0x1f, R14 ;  /* 0x0000001fff057819 */ /* 0x010fe4000001140e */
[----:B------:R-:W-:-:S02]  /*44a40*/  IADD3 R22, P4, R14, R6, RZ ;  /* 0x000000060e167210 */ /* 0x000fc40007f9e0ff */
[----:B------:R-:W-:-:S03]  /*44a50*/  IADD3 R28, P3, R14, R7, RZ ;  /* 0x000000070e1c7210 */ /* 0x000fc60007f7e0ff */
[C---:B------:R-:W-:Y:S02]  /*44a60*/  IMAD.X R23, R5.reuse, 0x1, R8, P4 ;  /* 0x0000000105177824 */ /* 0x040fe400020e0608 */
[----:B------:R-:W-:-:S03]  /*44a70*/  IMAD.X R29, R5, 0x1, R9, P3 ;  /* 0x00000001051d7824 */ /* 0x000fc600018e0609 */
[----:B------:R1:W-:Y:S04]  /*44a80*/  STL.64 [R1+0x788], R22 ;  /* 0x0007881601007387 */ /* 0x0003e80000100a00 */
[----:B-1----:R-:W3:Y:S04]  /*44a90*/  LDL.LU.64 R22, [R1+0x1950] ;  /* 0x0019500001167983 */ /* 0x002ee80000300a00 */
[----:B------:R-:W4:Y:S04]  /*44aa0*/  LDL.LU R14, [R1+0x280] ;  /* 0x00028000010e7983 */ /* 0x000f280000300800 */
[----:B------:R1:W-:Y:S04]  /*44ab0*/  STL.64 [R1+0x780], R28 ;  /* 0x0007801c01007387 */ /* 0x0003e80000100a00 */
[----:B-1----:R-:W3:Y:S01]  /*44ac0*/  LDL.LU.64 R28, [R1+0x1948] ;  /* 0x00194800011c7983 */ /* 0x002ee20000300a00 */
[----:B--2---:R-:W-:-:S02]  /*44ad0*/  SHF.R.S32.HI R4, RZ, 0x1f, R18 ;  /* 0x0000001fff047819 */ /* 0x004fc40000011412 */
[C---:B------:R-:W-:Y:S02]  /*44ae0*/  IADD3 R16, P5, R18.reuse, R6, RZ ;  /* 0x0000000612107210 */ /* 0x040fe40007fbe0ff */
[----:B------:R-:W-:-:S03]  /*44af0*/  IADD3 R18, P3, R18, R7, RZ ;  /* 0x0000000712127210 */ /* 0x000fc60007f7e0ff */
[----:B------:R-:W-:Y:S02]  /*44b00*/  IMAD.X R17, R4, 0x1, R8, P5 ;  /* 0x0000000104117824 */ /* 0x000fe400028e0608 */
[----:B------:R1:W-:Y:S04]  /*44b10*/  STL [R1+0x770], R18 ;  /* 0x0007701201007387 */ /* 0x0003e80000100800 */
[----:B-1----:R-:W2:Y:S04]  /*44b20*/  LDL.LU.64 R18, [R1+0x1940] ;  /* 0x0019400001127983 */ /* 0x002ea80000300a00 */
[----:B------:R1:W-:Y:S04]  /*44b30*/  STL.64 [R1+0x778], R16 ;  /* 0x0007781001007387 */ /* 0x0003e80000100a00 */
[----:B-1----:R-:W4:Y:S04]  /*44b40*/  LDL.LU.64 R16, [R1+0x1938] ;  /* 0x0019380001107983 */ /* 0x002f280000300a00 */
[----:B----4-:R1:W-:Y:S04]  /*44b50*/  STL.64 [R1+0x1918], R16 ;  /* 0x0019181001007387 */ /* 0x0103e80000100a00 */
[----:B-1----:R-:W4:Y:S04]  /*44b60*/  LDL.LU R17, [R1+0x27c] ;  /* 0x00027c0001117983 */ /* 0x002f280000300800 */
[----:B--2---:R-:W-:Y:S04]  /*44b70*/  STL.64 [R1+0x1920], R18 ;  /* 0x0019201201007387 */ /* 0x004fe80000100a00 */
[----:B------:R1:W-:Y:S04]  /*44b80*/  STL [R1+0x1928], R19 ;  /* 0x0019281301007387 */ /* 0x0003e80000100800 */
[----:B-1----:R0:W2:Y:S04]  /*44b90*/  LDL.64 R18, [R1+0x770] ;  /* 0x0007700001127983 */ /* 0x0020a80000100a00 */
[----:B------:R1:W-:Y:S01]  /*44ba0*/  STL.64 [R1+0x1930], R26 ;  /* 0x0019301a01007387 */ /* 0x0003e20000100a00 */
[----:B----4-:R-:W-:-:S02]  /*44bb0*/  SHF.R.S32.HI R5, RZ, 0x1f, R17 ;  /* 0x0000001fff057819 */ /* 0x010fc40000011411 */
[----:B-1----:R-:W-:-:S05]  /*44bc0*/  IADD3 R26, P4, R17, R6, RZ ;  /* 0x00000006111a7210 */ /* 0x002fca0007f9e0ff */
[----:B------:R-:W-:Y:S02]  /*44bd0*/  IMAD.X R27, R5, 0x1, R8, P4 ;  /* 0x00000001051b7824 */ /* 0x000fe400020e0608 */
[----:B--2---:R-:W-:Y:S01]  /*44be0*/  IMAD.X R19, R4, 0x1, R9, P3 ;  /* 0x0000000104137824 */ /* 0x004fe200018e0609 */
[----:B------:R-:W-:-:S04]  /*44bf0*/  IADD3 R18, P3, R17, R7, RZ ;  /* 0x0000000711127210 */ /* 0x000fc80007f7e0ff */
[----:B------:R1:W-:Y:S04]  /*44c00*/  STL [R1+0x774], R19 ;  /* 0x0007741301007387 */ /* 0x0003e80000100800 */
[----:B------:R2:W-:Y:S01]  /*44c10*/  STL.64 [R1+0x768], R26 ;  /* 0x0007681a01007387 */ /* 0x0005e20000100a00 */
[----:B-1----:R-:W-:-:S03]  /*44c20*/  IMAD.X R19, R5, 0x1, R9, P3 ;  /* 0x0000000105137824 */ /* 0x002fc600018e0609 */
[----:B--2---:R-:W2:Y:S04]  /*44c30*/  LDL.LU.64 R26, [R1+0x1930] ;  /* 0x00193000011a7983 */ /* 0x004ea80000300a00 */
        /* <DEDUP_REMOVED lines=9> */
[----:B-1----:R-:W3:Y:S04]  /*44cd0*/  LDL.LU.64 R16, [R1+0x1918] ;  /* 0x0019180001107983 */ /* 0x002ee80000300a00 */
[----:B---3--:R1:W-:Y:S04]  /*44ce0*/  STL.64 [R1+0x1910], R16 ;  /* 0x0019101001007387 */ /* 0x0083e80000100a00 */
[----:B-1----:R0:W3:Y:S04]  /*44cf0*/  LDL.64 R16, [R1+0x750] ;  /* 0x0007500001107983 */ /* 0x0020e80000100a00 */
[----:B------:R1:W-:Y:S04]  /*44d00*/  STL.64 [R1+0x18f8], R12 ;  /* 0x0018f80c01007387 */ /* 0x0003e80000100a00 */
[----:B-1----:R-:W2:Y:S04]  /*44d10*/  LDL.LU R13, [R1+0x284] ;  /* 0x00028400010d7983 */ /* 0x002ea80000300800 */
[----:B------:R1:W-:Y:S04]  /*44d20*/  STL.64 [R1+0x18f0], R20 ;  /* 0x0018f01401007387 */ /* 0x0003e80000100a00 */
[----:B-1----:R-:W4:Y:S04]  /*44d30*/  LDL.LU R20, [R1+0x288] ;  /* 0x0002880001147983 */ /* 0x002f280000300800 */
[----:B------:R1:W-:Y:S04]  /*44d40*/  STL.64 [R1+0x1900], R28 ;  /* 0x0019001c01007387 */ /* 0x0003e80000100a00 */
[----:B------:R-:W4:Y:S01]  /*44d50*/  LDL.LU R14, [R1+0x28c] ;  /* 0x00028c00010e7983 */ /* 0x000f220000300800 */
[----:B---3--:R-:W-:Y:S01]  /*44d60*/  IMAD.X R17, R4, 0x1, R9, P3 ;  /* 0x0000000104117824 */ /* 0x008fe200018e0609 */
[----:B--2---:R-:W-:-:S02]  /*44d70*/  SHF.R.S32.HI R5, RZ, 0x1f, R13 ;  /* 0x0000001fff057819 */ /* 0x004fc4000001140d */
[C---:B-1----:R-:W-:Y:S02]  /*44d80*/  IADD3 R28, P4, R13.reuse, R6, RZ ;  /* 0x000000060d1c7210 */ /* 0x042fe40007f9e0ff */
[----:B------:R-:W-:-:S03]  /*44d90*/  IADD3 R12, P3, R13, R7, RZ ;  /* 0x000000070d0c7210 */ /* 0x000fc60007f7e0ff */
[C---:B------:R-:W-:Y:S02]  /*44da0*/  IMAD.X R29, R5.reuse, 0x1, R8, P4 ;  /* 0x00000001051d7824 */ /* 0x040fe400020e0608 */
[----:B------:R-:W-:Y:S01]  /*44db0*/  IMAD.X R13, R5, 0x1, R9, P3 ;  /* 0x00000001050d7824 */ /* 0x000fe200018e0609 */
[----:B----4-:R-:W-:Y:S04]  /*44dc0*/  STL.64 [R1+0x1908], R14 ;  /* 0x0019080e01007387 */ /* 0x010fe80000100a00 */
[----:B------:R1:W-:Y:S04]  /*44dd0*/  STL [R1+0x754], R17 ;  /* 0x0007541101007387 */ /* 0x0003e80000100800 */
[----:B-1----:R-:W2:Y:S01]  /*44de0*/  LDL.LU.64 R16, [R1+0x1910] ;  /* 0x0019100001107983 */ /* 0x002ea20000300a00 */
[----:B------:R-:W-:-:S05]  /*44df0*/  IADD3 R14, P5, R20, R6, RZ ;  /* 0x00000006140e7210 */ /* 0x000fca0007fbe0ff */
[----:B------:R1:W-:Y:S04]  /*44e00*/  STL [R1+0x738], R14 ;  /* 0x0007380e01007387 */ /* 0x0003e80000100800 */
[----:B-1----:R-:W3:Y:S04]  /*44e10*/  LDL.LU.64 R14, [R1+0x1908] ;  /* 0x00190800010e7983 */ /* 0x002ee80000300a00 */
[----:B------:R1:W-:Y:S04]  /*44e20*/  STL.64 [R1+0x748], R28 ;  /* 0x0007481c01007387 */ /* 0x0003e80000100a00 */
[----:B-1----:R-:W4:Y:S04]  /*44e30*/  LDL.LU.64 R28, [R1+0x1900] ;  /* 0x00190000011c7983 */ /* 0x002f280000300a00 */
[----:B------:R1:W-:Y:S04]  /*44e40*/  STL.64 [R1+0x740], R12 ;  /* 0x0007400c01007387 */ /* 0x0003e80000100a00 */
[----:B-1----:R-:W2:Y:S01]  /*44e50*/  LDL.LU.64 R12, [R1+0x18f8] ;  /* 0x0018f800010c7983 */ /* 0x002ea20000300a00 */
[----:B------:R-:W-:-:S02]  /*44e60*/  SHF.R.S32.HI R4, RZ, 0x1f, R20 ;  /* 0x0000001fff047819 */ /* 0x000fc40000011414 */
[----:B------:R-:W-:-:S05]  /*44e70*/  IADD3 R20, P3, R20, R7, RZ ;  /* 0x0000000714147210 */ /* 0x000fca0007f7e0ff */
[----:B------:R1:W-:Y:S04]  /*44e80*/  STL [R1+0x730], R20 ;  /* 0x0007301401007387 */ /* 0x0003e80000100800 */
[----:B-1----:R-:W3:Y:S04]  /*44e90*/  LDL.LU.64 R20, [R1+0x18f0] ;  /* 0x0018f00001147983 */ /* 0x002ee80000300a00 */
[----:B--2---:R1:W-:Y:S04]  /*44ea0*/  STL.64 [R1+0x18e8], R12 ;  /* 0x0018e80c01007387 */ /* 0x0043e80000100a00 */
[----:B-1----:R0:W2:Y:S04]  /*44eb0*/  LDL.64 R12, [R1+0x738] ;  /* 0x00073800010c7983 */ /* 0x0020a80000100a00 */
[----:B---3--:R1:W-:Y:S01]  /*44ec0*/  STL.64 [R1+0x18d8], R20 ;  /* 0x0018d81401007387 */ /* 0x0083e20000100a00 */
[----:B--2---:R-:W-:-:S05]  /*44ed0*/  IMAD.X R13, R4, 0x1, R8, P5 ;  /* 0x00000001040d7824 */ /* 0x004fca00028e0608 */
[----:B------:R2:W-:Y:S04]  /*44ee0*/  STL [R1+0x73c], R13 ;  /* 0x00073c0d01007387 */ /* 0x0005e80000100800 */
[----:B-1----:R0:W3:Y:S01]  /*44ef0*/  LDL.64 R20, [R1+0x730] ;  /* 0x0007300001147983 */ /* 0x0020e20000100a00 */
[----:B------:R-:W-:Y:S02]  /*44f00*/  SHF.R.S32.HI R5, RZ, 0x1f, R14 ;  /* 0x0000001fff057819 */ /* 0x000fe4000001140e */
[----:B------:R-:W-:Y:S01]  /*44f10*/  IADD3 R12, P4, R14, R6, RZ ;  /* 0x000000060e0c7210 */ /* 0x000fe20007f9e0ff */
[----:B----4-:R1:W-:Y:S04]  /*44f20*/  STL.64 [R1+0x18e0], R28 ;  /* 0x0018e01c01007387 */ /* 0x0103e80000100a00 */
[----:B--2---:R-:W-:-:S02]  /*44f30*/  IMAD.X R13, R5, 0x1, R8, P4 ;  /* 0x00000001050d7824 */ /* 0x004fc400020e0608 */
[----:B---3--:R-:W-:Y:S01]  /*44f40*/  IMAD.X R21, R4, 0x1, R9, P3 ;  /* 0x0000000104157824 */ /* 0x008fe200018e0609 */
[----:B-1----:R-:W-:Y:S02]  /*44f50*/  IADD3 R28, P3, R14, R7, RZ ;  /* 0x000000070e1c7210 */ /* 0x002fe40007f7e0ff */
[----:B------:R-:W-:Y:S02]  /*44f60*/  SHF.R.S32.HI R4, RZ, 0x1f, R15 ;  /* 0x0000001fff047819 */ /* 0x000fe4000001140f */
[----:B------:R-:W-:Y:S01]  /*44f70*/  IADD3 R20, P5, R15, R6, RZ ;  /* 0x000000060f147210 */ /* 0x000fe20007fbe0ff */
[----:B------:R1:W-:Y:S01]  /*44f80*/  STL [R1+0x734], R21 ;  /* 0x0007341501007387 */ /* 0x0003e20000100800 */
[----:B------:R-:W-:-:S03]  /*44f90*/  IMAD.X R29, R5, 0x1, R9, P3 ;  /* 0x00000001051d7824 */ /* 0x000fc600018e0609 */
[----:B------:R2:W-:Y:S01]  /*44fa0*/  STL.64 [R1+0x728], R12 ;  /* 0x0007280c01007387 */ /* 0x0005e20000100a00 */
[----:B-1----:R-:W-:-:S03]  /*44fb0*/  IMAD.X R21, R4, 0x1, R8, P5 ;  /* 0x0000000104157824 */ /* 0x002fc600028e0608 */
[----:B--2---:R-:W2:Y:S04]  /*44fc0*/  LDL.LU.64 R12, [R1+0x18e8] ;  /* 0x0018e800010c7983 */ /* 0x004ea80000300a00 */
[----:B------:R1:W-:Y:S04]  /*44fd0*/  STL.64 [R1+0x720], R28 ;  /* 0x0007201c01007387 */ /* 0x0003e80000100a00 */
[----:B-1----:R-:W3:Y:S04]  /*44fe0*/  LDL.LU.64 R28, [R1+0x18e0] ;  /* 0x0018e000011c7983 */ /* 0x002ee80000300a00 */
[----:B------:R1:W-:Y:S04]  /*44ff0*/  STL.64 [R1+0x718], R20 ;  /* 0x0007181401007387 */ /* 0x0003e80000100a00 */
[----:B-1----:R-:W4:Y:S01]  /*45000*/  LDL.LU.64 R20, [R1+0x18d8] ;  /* 0x0018d80001147983 */ /* 0x002f220000300a00 */
[----:B------:R-:W-:-:S02]  /*45010*/  IADD3 R14, P3, R15, R7, RZ ;  /* 0x000000070f0e7210 */ /* 0x000fc40007f7e0ff */
[----:B------:R-:W-:-:S03]  /*45020*/  SHF.R.S32.HI R5, RZ, 0x1f, R0 ;  /* 0x0000001fff057819 */ /* 0x000fc60000011400 */
[----:B------:R-:W-:Y:S01]  /*45030*/  IMAD.X R15, R4, 0x1, R9, P3 ;  /* 0x00000001040f7824 */ /* 0x000fe200018e0609 */
[----:B--2---:R1:W-:Y:S02]  /*45040*/  STL.64 [R1+0x18c0], R12 ;  /* 0x0018c00c01007387 */ /* 0x0043e40000100a00 */
[----:B-1----:R-:W-:-:S05]  /*45050*/  IADD3 R12, P4, R0, R6, RZ ;  /* 0x00000006000c7210 */ /* 0x002fca0007f9e0ff */
[----:B------:R-:W-:Y:S01]  /*45060*/  IMAD.X R13, R5, 0x1, R8, P4 ;  /* 0x00000001050d7824 */ /* 0x000fe200020e0608 */
[----:B----4-:R1:W-:Y:S04]  /*45070*/  STL.64 [R1+0x18c8], R20 ;  /* 0x0018c81401007387 */ /* 0x0103e80000100a00 */
[----:B------:R2:W-:Y:S01]  /*45080*/  STL.64 [R1+0x710], R14 ;  /* 0x0007100e01007387 */ /* 0x0005e20000100a00 */
[----:B-1----:R-:W-:Y:S02]  /*45090*/  IADD3 R20, P5, R25, R6, RZ ;  /* 0x0000000619147210 */ /* 0x002fe40007fbe0ff */
[----:B--2---:R-:W-:Y:S02]  /*450a0*/  IADD3 R14, P3, R0, R7, RZ ;  /* 0x00000007000e7210 */ /* 0x004fe40007f7e0ff */
[----:B------:R-:W2:Y:S04]  /*450b0*/  LDL.LU R0, [R1+0x18d0] ;  /* 0x0018d00001007983 */ /* 0x000ea80000300800 */
[----:B------:R1:W-:Y:S01]  /*450c0*/  STL [R1+0x6f8], R20 ;  /* 0x0006f81401007387 */ /* 0x0003e20000100800 */
[----:B------:R-:W-:-:S03]  /*450d0*/  IMAD.X R15, R5, 0x1, R9, P3 ;  /* 0x00000001050f7824 */ /* 0x000fc600018e0609 */
[----:B-1----:R-:W4:Y:S04]  /*450e0*/  LDL.LU.64 R20, [R1+0x18c8] ;  /* 0x0018c80001147983 */ /* 0x002f280000300a00 */
[----:B------:R1:W-:Y:S04]  /*450f0*/  STL.64 [R1+0x708], R12 ;  /* 0x0007080c01007387 */ /* 0x0003e80000100a00 */
[----:B-1----:R-:W3:Y:S04]  /*45100*/  LDL.LU.64 R12, [R1+0x18c0] ;  /* 0x0018c000010c7983 */ /* 0x002ee80000300a00 */
[----:B------:R-:W-:Y:S04]  /*45110*/  STL.64 [R1+0x700], R14 ;  /* 0x0007000e01007387 */ /* 0x000fe80000100a00 */
[----:B------:R1:W-:Y:S04]  /*45120*/  STL.64 [R1+0x18b8], R2 ;  /* 0x0018b80201007387 */ /* 0x0003e80000100a00 */
[----:B-1----:R0:W2:Y:S01]  /*45130*/  LDL.64 R2, [R1+0x6f8] ;  /* 0x0006f80001027983 */ /* 0x0020a20000100a00 */
[----:B------:R-:W-:-:S02]  /*45140*/  SHF.R.S32.HI R4, RZ, 0x1f, R25 ;  /* 0x0000001fff047819 */ /* 0x000fc40000011419 */
[----:B------:R-:W-:Y:S02]  /*45150*/  IADD3 R14, P3, R25, R7, RZ ;  /* 0x00000007190e7210 */ /* 0x000fe40007f7e0ff */
[----:B------:R-:W-:-:S03]  /*45160*/  SHF.R.S32.HI R5, RZ, 0x1f, R24 ;  /* 0x0000001fff057819 */ /* 0x000fc60000011418 */
[C---:B------:R-:W-:Y:S02]  /*45170*/  IMAD.X R15, R4.reuse, 0x1, R9, P3 ;  /* 0x00000001040f7824 */ /* 0x040fe400018e0609 */
[----:B--2---:R-:W-:Y:S01]  /*45180*/  IMAD.X R3, R4, 0x1, R8, P5 ;  /* 0x0000000104037824 */ /* 0x004fe200028e0608 */
[----:B------:R-:W-:-:S04]  /*45190*/  IADD3 R2, P4, R24, R6, RZ ;  /* 0x0000000618027210 */ /* 0x000fc80007f9e0ff */
[----:B------:R1:W-:Y:S04]  /*451a0*/  STL [R1+0x6fc], R3 ;  /* 0x0006fc0301007387 */ /* 0x0003e80000100800 */
[----:B------:R-:W-:Y:S01]  /*451b0*/  STL.64 [R1+0x6f0], R14 ;  /* 0x0006f00e01007387 */ /* 0x000fe20000100a00 */
[----:B-1----:R-:W-:-:S05]  /*451c0*/  IMAD.X R3, R5, 0x1, R8, P4 ;  /* 0x0000000105037824 */ /* 0x002fca00020e0608 */
[----:B------:R1:W-:Y:S04]  /*451d0*/  STL.64 [R1+0x6e8], R2 ;  /* 0x0006e80201007387 */ /* 0x0003e80000100a00 */
[----:B-1----:R-:W2:Y:S01]  /*451e0*/  LDL.LU.64 R2, [R1+0x18b8] ;  /* 0x0018b80001027983 */ /* 0x002ea20000300a00 */
[----:B------:R-:W-:Y:S02]  /*451f0*/  IADD3 R24, P3, R24, R7, RZ ;  /* 0x0000000718187210 */ /* 0x000fe40007f7e0ff */
[----:B------:R-:W-:Y:S02]  /*45200*/  SHF.R.S32.HI R4, RZ, 0x1f, R26 ;  /* 0x0000001fff047819 */ /* 0x000fe4000001141a */
[----:B------:R-:W-:Y:S01]  /*45210*/  IADD3 R14, P5, R26, R6, RZ ;  /* 0x000000061a0e7210 */ /* 0x000fe20007fbe0ff */
[----:B------:R-:W-:-:S04]  /*45220*/  IMAD.X R25, R5, 0x1, R9, P3 ;  /* 0x0000000105197824 */ /* 0x000fc800018e0609 */
[----:B------:R-:W-:Y:S01]  /*45230*/  IMAD.X R15, R4, 0x1, R8, P5 ;  /* 0x00000001040f7824 */ /* 0x000fe200028e0608 */
[----:B------:R1:W-:Y:S04]  /*45240*/  STL.64 [R1+0x6e0], R24 ;  /* 0x0006e01801007387 */ /* 0x0003e80000100a00 */
[----:B------:R0:W-:Y:S01]  /*45250*/  STL.64 [R1+0x6d8], R14 ;  /* 0x0006d80e01007387 */ /* 0x0001e20000100a00 */
[----:B------:R-:W-:Y:S02]  /*45260*/  SHF.R.S32.HI R5, RZ, 0x1f, R27 ;  /* 0x0000001fff057819 */ /* 0x000fe4000001141b */
[----:B-1----:R-:W-:Y:S02]  /*45270*/  IADD3 R24, P3, R26, R7, RZ ;  /* 0x000000071a187210 */ /* 0x002fe40007f7e0ff */
[----:B0-----:R-:W-:-:S03]  /*45280*/  IADD3 R14, P4, R27, R6, RZ ;  /* 0x000000061b0e7210 */ /* 0x001fc60007f9e0ff */
[--C-:B------:R-:W-:Y:S01]  /*45290*/  IMAD.X R25, R4, 0x1, R9.reuse, P3 ;  /* 0x0000000104197824 */ /* 0x100fe200018e0609 */
[----:B------:R-:W-:Y:S01]  /*452a0*/  IADD3 R26, P3, R27, R7, RZ ;  /* 0x000000071b1a7210 */ /* 0x000fe20007f7e0ff */
[C---:B------:R-:W-:Y:S01]  /*452b0*/  IMAD.X R15, R5.reuse, 0x1, R8, P4 ;  /* 0x00000001050f7824 */ /* 0x040fe200020e0608 */
[----:B------:R-:W-:Y:S02]  /*452c0*/  SHF.R.S32.HI R4, RZ, 0x1f, R22 ;  /* 0x0000001fff047819 */ /* 0x000fe40000011416 */
[----:B------:R0:W-:Y:S01]  /*452d0*/  STL.64 [R1+0x6d0], R24 ;  /* 0x0006d01801007387 */ /* 0x0001e20000100a00 */
[----:B------:R-:W-:-:S03]  /*452e0*/  IMAD.X R27, R5, 0x1, R9, P3 ;  /* 0x00000001051b7824 */ /* 0x000fc600018e0609 */
[----:B------:R1:W-:Y:S01]  /*452f0*/  STL.64 [R1+0x6c8], R14 ;  /* 0x0006c80e01007387 */ /* 0x0003e20000100a00 */
[----:B0-----:R-:W-:-:S03]  /*45300*/  IADD3 R24, P5, R22, R6, RZ ;  /* 0x0000000616187210 */ /* 0x001fc60007fbe0ff */
[----:B-1----:R-:W4:Y:S04]  /*45310*/  LDL.LU R14, [R1+0x18b0] ;  /* 0x0018b000010e7983 */ /* 0x002f280000300800 */
[----:B------:R0:W-:Y:S01]  /*45320*/  STL.64 [R1+0x6c0], R26 ;  /* 0x0006c01a01007387 */ /* 0x0001e20000100a00 */
[----:B------:R-:W-:Y:S01]  /*45330*/  IMAD.X R25, R4, 0x1, R8, P5 ;  /* 0x0000000104197824 */ /* 0x000fe200028e0608 */
[----:B------:R-:W-:-:S04]  /*45340*/  SHF.R.S32.HI R5, RZ, 0x1f, R23 ;  /* 0x0000001fff057819 */ /* 0x000fc80000011417 */
[----:B------:R1:W-:Y:S01]  /*45350*/  STL.64 [R1+0x6b8], R24 ;  /* 0x0006b81801007387 */ /* 0x0003e20000100a00 */
[----:B0-----:R-:W-:-:S05]  /*45360*/  IADD3 R26, P3, R22, R7, RZ ;  /* 0x00000007161a7210 */ /* 0x001fca0007f7e0ff */
[--C-:B------:R-:W-:Y:S01]  /*45370*/  IMAD.X R27, R4, 0x1, R9.reuse, P3 ;  /* 0x00000001041b7824 */ /* 0x100fe200018e0609 */
[C---:B-1----:R-:W-:Y:S02]  /*45380*/  IADD3 R24, P4, R23.reuse, R6, RZ ;  /* 0x0000000617187210 */ /* 0x042fe40007f9e0ff */
[----:B------:R-:W-:Y:S02]  /*45390*/  IADD3 R22, P3, R23, R7, RZ ;  /* 0x0000000717167210 */ /* 0x000fe40007f7e0ff */
[----:B------:R-:W-:Y:S01]  /*453a0*/  SHF.R.S32.HI R4, RZ, 0x1f, R16 ;  /* 0x0000001fff047819 */ /* 0x000fe20000011410 */
[----:B------:R0:W-:Y:S01]  /*453b0*/  STL.64 [R1+0x6b0], R26 ;  /* 0x0006b01a01007387 */ /* 0x0001e20000100a00 */
[C---:B------:R-:W-:Y:S02]  /*453c0*/  IMAD.X R25, R5.reuse, 0x1, R8, P4 ;  /* 0x0000000105197824 */ /* 0x040fe400020e0608 */
[----:B------:R-:W-:-:S03]  /*453d0*/  IMAD.X R23, R5, 0x1, R9, P3 ;  /* 0x0000000105177824 */ /* 0x000fc600018e0609 */
[----:B------:R1:W-:Y:S01]  /*453e0*/  STL.64 [R1+0x6a8], R24 ;  /* 0x0006a81801007387 */ /* 0x0003e20000100a00 */
[----:B0-----:R-:W-:-:S05]  /*453f0*/  IADD3 R26, P5, R16, R6, RZ ;  /* 0x00000006101a7210 */ /* 0x001fca0007fbe0ff */
[----:B------:R-:W-:Y:S01]  /*45400*/  IMAD.X R27, R4, 0x1, R8, P5 ;  /* 0x00000001041b7824 */ /* 0x000fe200028e0608 */
[----:B-1----:R-:W4:Y:S04]  /*45410*/  LDL.LU R25, [R1+0x18ac] ;  /* 0x0018ac0001197983 */ /* 0x002f280000300800 */
[----:B------:R0:W-:Y:S01]  /*45420*/  STL.64 [R1+0x6a0], R22 ;  /* 0x0006a01601007387 */ /* 0x0001e20000100a00 */
[----:B------:R-:W-:-:S03]  /*45430*/  SHF.R.S32.HI R5, RZ, 0x1f, R17 ;  /* 0x0000001fff057819 */ /* 0x000fc60000011411 */
[----:B------:R1:W-:Y:S01]  /*45440*/  STL.64 [R1+0x698], R26 ;  /* 0x0006981a01007387 */ /* 0x0003e20000100a00 */
[----:B0-----:R-:W-:Y:S02]  /*45450*/  IADD3 R22, P3, R16, R7, RZ ;  /* 0x0000000710167210 */ /* 0x001fe40007f7e0ff */
[----:B-1----:R-:W-:-:S03]  /*45460*/  IADD3 R26, P4, R17, R6, RZ ;  /* 0x00000006111a7210 */ /* 0x002fc60007f9e0ff */
[--C-:B------:R-:W-:Y:S01]  /*45470*/  IMAD.X R23, R4, 0x1, R9.reuse, P3 ;  /* 0x0000000104177824 */ /* 0x100fe200018e0609 */
[----:B------:R-:W-:Y:S01]  /*45480*/  IADD3 R16, P3, R17, R7, RZ ;  /* 0x0000000711107210 */ /* 0x000fe20007f7e0ff */
[C---:B------:R-:W-:Y:S01]  /*45490*/  IMAD.X R27, R5.reuse, 0x1, R8, P4 ;  /* 0x00000001051b7824 */ /* 0x040fe200020e0608 */
[----:B---3--:R-:W-:Y:S02]  /*454a0*/  SHF.R.S32.HI R4, RZ, 0x1f, R12 ;  /* 0x0000001fff047819 */ /* 0x008fe4000001140c */
[----:B------:R0:W-:Y:S01]  /*454b0*/  STL.64 [R1+0x690], R22 ;  /* 0x0006901601007387 */ /* 0x0001e20000100a00 */
[----:B------:R-:W-:-:S03]  /*454c0*/  IMAD.X R17, R5, 0x1, R9, P3 ;  /* 0x0000000105117824 */ /* 0x000fc600018e0609 */
[----:B------:R1:W-:Y:S01]  /*454d0*/  STL.64 [R1+0x688], R26 ;  /* 0x0006881a01007387 */ /* 0x0003e20000100a00 */
[----:B0-----:R-:W-:-:S03]  /*454e0*/  IADD3 R22, P5, R12, R6, RZ ;  /* 0x000000060c167210 */ /* 0x001fc60007fbe0ff */
[----:B-1----:R-:W3:Y:S04]  /*454f0*/  LDL.LU R26, [R1+0x18a8] ;  /* 0x0018a800011a7983 */ /* 0x002ee80000300800 */
        /* <DEDUP_REMOVED lines=15> */
[----:B-1----:R-:W3:Y:S04]  /*455f0*/  LDL.LU.64 R22, [R1+0x18a0] ;  /* 0x0018a00001167983 */ /* 0x002ee80000300a00 */
[----:B------:R0:W-:Y:S01]  /*45600*/  STL.64 [R1+0x660], R12 ;  /* 0x0006600c01007387 */ /* 0x0001e20000100a00 */
[----:B------:R-:W-:-:S03]  /*45610*/  SHF.R.S32.HI R5, RZ, 0x1f, R11 ;  /* 0x0000001fff057819 */ /* 0x000fc6000001140b */
[----:B------:R1:W-:Y:S01]  /*45620*/  STL.64 [R1+0x658], R16 ;  /* 0x0006581001007387 */ /* 0x0003e20000100a00 */
[----:B0-----:R-:W-:Y:S02]  /*45630*/  IADD3 R12, P3, R10, R7, RZ ;  /* 0x000000070a0c7210 */ /* 0x001fe40007f7e0ff */
[----:B-1----:R-:W-:-:S03]  /*45640*/  IADD3 R16, P4, R11, R6, RZ ;  /* 0x000000060b107210 */ /* 0x002fc60007f9e0ff */
[----:B------:R-:W-:Y:S01]  /*45650*/  IMAD.X R13, R4, 0x1, R9, P3 ;  /* 0x00000001040d7824 */ /* 0x000fe200018e0609 */
[----:B------:R-:W-:Y:S01]  /*45660*/  IADD3 R10, P3, R11, R7, RZ ;  /* 0x000000070b0a7210 */ /* 0x000fe20007f7e0ff */
[----:B------:R-:W-:-:S04]  /*45670*/  IMAD.X R17, R5, 0x1, R8, P4 ;  /* 0x0000000105117824 */ /* 0x000fc800020e0608 */
[----:B------:R-:W-:Y:S01]  /*45680*/  IMAD.X R11, R5, 0x1, R9, P3 ;  /* 0x00000001050b7824 */ /* 0x000fe200018e0609 */
[----:B------:R-:W-:Y:S04]  /*45690*/  STL.64 [R1+0x650], R12 ;  /* 0x0006500c01007387 */ /* 0x000fe80000100a00 */
[----:B------:R0:W-:Y:S04]  /*456a0*/  STL.64 [R1+0x648], R16 ;  /* 0x0006481001007387 */ /* 0x0001e80000100a00 */
[----:B0-----:R-:W3:Y:S04]  /*456b0*/  LDL.LU.64 R16, [R1+0x1898] ;  /* 0x0018980001107983 */ /* 0x001ee80000300a00 */
[----:B------:R0:W-:Y:S01]  /*456c0*/  STL.64 [R1+0x640], R10 ;  /* 0x0006400a01007387 */ /* 0x0001e20000100a00 */
[----:B--2---:R-:W-:-:S02]  /*456d0*/  SHF.R.S32.HI R4, RZ, 0x1f, R2 ;  /* 0x0000001fff047819 */ /* 0x004fc40000011402 */
[C---:B------:R-:W-:Y:S02]  /*456e0*/  IADD3 R12, P5, R2.reuse, R6, RZ ;  /* 0x00000006020c7210 */ /* 0x040fe40007fbe0ff */
[----:B0-----:R-:W-:-:S03]  /*456f0*/  IADD3 R10, P3, R2, R7, RZ ;  /* 0x00000007020a7210 */ /* 0x001fc60007f7e0ff */
[C---:B------:R-:W-:Y:S02]  /*45700*/  IMAD.X R13, R4.reuse, 0x1, R8, P5 ;  /* 0x00000001040d7824 */ /* 0x040fe400028e0608 */
[----:B------:R-:W-:Y:S01]  /*45710*/  IMAD.X R11, R4, 0x1, R9, P3 ;  /* 0x00000001040b7824 */ /* 0x000fe200018e0609 */
[----:B------:R-:W-:Y:S02]  /*45720*/  SHF.R.S32.HI R5, RZ, 0x1f, R3 ;  /* 0x0000001fff057819 */ /* 0x000fe40000011403 */
[----:B------:R0:W-:Y:S04]  /*45730*/  STL.64 [R1+0x638], R12 ;  /* 0x0006380c01007387 */ /* 0x0001e80000100a00 */
[----:B------:R1:W-:Y:S01]  /*45740*/  STL.64 [R1+0x630], R10 ;  /* 0x0006300a01007387 */ /* 0x0003e20000100a00 */
[----:B0-----:R-:W-:-:S02]  /*45750*/  IADD3 R12, P4, R3, R6, RZ ;  /* 0x00000006030c7210 */ /* 0x001fc40007f9e0ff */
[----:B-1----:R-:W-:-:S03]  /*45760*/  IADD3 R10, P3, R3, R7, RZ ;  /* 0x00000007030a7210 */ /* 0x002fc60007f7e0ff */
[C---:B------:R-:W-:Y:S02]  /*45770*/  IMAD.X R13, R5.reuse, 0x1, R8, P4 ;  /* 0x00000001050d7824 */ /* 0x040fe400020e0608 */
[----:B------:R-:W-:Y:S01]  /*45780*/  IMAD.X R11, R5, 0x1, R9, P3 ;  /* 0x00000001050b7824 */ /* 0x000fe200018e0609 */
[----:B----4-:R-:W-:Y:S02]  /*45790*/  SHF.R.S32.HI R4, RZ, 0x1f, R20 ;  /* 0x0000001fff047819 */ /* 0x010fe40000011414 */
[----:B------:R-:W-:Y:S01]  /*457a0*/  IADD3 R2, P5, R20, R6, RZ ;  /* 0x0000000614027210 */ /* 0x000fe20007fbe0ff */
[----:B------:R0:W-:Y:S04]  /*457b0*/  STL.64 [R1+0x628], R12 ;  /* 0x0006280c01007387 */ /* 0x0001e80000100a00 */
[----:B------:R-:W-:Y:S01]  /*457c0*/  IMAD.X R3, R4, 0x1, R8, P5 ;  /* 0x0000000104037824 */ /* 0x000fe200028e0608 */
[----:B0-----:R-:W2:Y:S04]  /*457d0*/  LDL.LU.64 R12, [R1+0x1890] ;  /* 0x00189000010c7983 */ /* 0x001ea80000300a00 */
[----:B------:R0:W-:Y:S04]  /*457e0*/  STL.64 [R1+0x620], R10 ;  /* 0x0006200a01007387 */ /* 0x0001e80000100a00 */
[----:B------:R1:W-:Y:S01]  /*457f0*/  STL.64 [R1+0x618], R2 ;  /* 0x0006180201007387 */ /* 0x0003e20000100a00 */
[----:B------:R-:W-:-:S02]  /*45800*/  SHF.R.S32.HI R5, RZ, 0x1f, R21 ;  /* 0x0000001fff057819 */ /* 0x000fc40000011415 */
[----:B0-----:R-:W-:Y:S02]  /*45810*/  IADD3 R10, P3, R20, R7, RZ ;  /* 0x00000007140a7210 */ /* 0x001fe40007f7e0ff */
[----:B-1----:R-:W-:-:S03]  /*45820*/  IADD3 R2, P4, R21, R6, RZ ;  /* 0x0000000615027210 */ /* 0x002fc60007f9e0ff */
[----:B------:R-:W-:Y:S01]  /*45830*/  IMAD.X R11, R4, 0x1, R9, P3 ;  /* 0x00000001040b7824 */ /* 0x000fe200018e0609 */
[----:B------:R-:W-:Y:S02]  /*45840*/  SHF.R.S32.HI R4, RZ, 0x1f, R18 ;  /* 0x0000001fff047819 */ /* 0x000fe40000011412 */
[----:B------:R-:W-:Y:S02]  /*45850*/  IADD3 R20, P5, R18, R6, RZ ;  /* 0x0000000612147210 */ /* 0x000fe40007fbe0ff */
[----:B------:R0:W-:Y:S01]  /*45860*/  STL.64 [R1+0x610], R10 ;  /* 0x0006100a01007387 */ /* 0x0001e20000100a00 */
[--C-:B------:R-:W-:Y:S01]  /*45870*/  IMAD.X R3, R5, 0x1, R8.reuse, P4 ;  /* 0x0000000105037824 */ /* 0x100fe200020e0608 */
[----:B0-----:R-:W-:Y:S01]  /*45880*/  IADD3 R10, P3, R21, R7, RZ ;  /* 0x00000007150a7210 */ /* 0x001fe20007f7e0ff */
[----:B------:R-:W-:-:S03]  /*45890*/  IMAD.X R21, R4, 0x1, R8, P5 ;  /* 0x0000000104157824 */ /* 0x000fc600028e0608 */
[----:B------:R0:W-:Y:S01]  /*458a0*/  STL.64 [R1+0x608], R2 ;  /* 0x0006080201007387 */ /* 0x0001e20000100a00 */
[----:B------:R-:W-:Y:S01]  /*458b0*/  IMAD.X R11, R5, 0x1, R9, P3 ;  /* 0x00000001050b7824 */ /* 0x000fe200018e0609 */
[----:B------:R-:W-:Y:S02]  /*458c0*/  SHF.R.S32.HI R5, RZ, 0x1f, R19 ;  /* 0x0000001fff057819 */ /* 0x000fe40000011413 */
[----:B0-----:R-:W4:Y:S04]  /*458d0*/  LDL.LU.64 R2, [R1+0x1888] ;  /* 0x0018880001027983 */ /* 0x001f280000300a00 */
[----:B------:R0:W-:Y:S04]  /*458e0*/  STL.64 [R1+0x600], R10 ;  /* 0x0006000a01007387 */ /* 0x0001e80000100a00 */
[----:B------:R1:W-:Y:S01]  /*458f0*/  STL.64 [R1+0x5f8], R20 ;  /* 0x0005f81401007387 */ /* 0x0003e20000100a00 */
[----:B0-----:R-:W-:-:S02]  /*45900*/  IADD3 R10, P3, R18, R7, RZ ;  /* 0x00000007120a7210 */ /* 0x001fc40007f7e0ff */
[----:B-1----:R-:W-:-:S03]  /*45910*/  IADD3 R20, P4, R19, R6, RZ ;  /* 0x0000000613147210 */ /* 0x002fc60007f9e0ff */
[----:B------:R-:W-:Y:S02]  /*45920*/  IMAD.X R11, R4, 0x1, R9, P3 ;  /* 0x00000001040b7824 */ /* 0x000fe400018e0609 */
[----:B------:R-:W-:-:S03]  /*45930*/  IMAD.X R21, R5, 0x1, R8, P4 ;  /* 0x0000000105157824 */ /* 0x000fc600020e0608 */
[----:B------:R-:W-:Y:S04]  /*45940*/  STL.64 [R1+0x5f0], R10 ;  /* 0x0005f00a01007387 */ /* 0x000fe80000100a00 */
[----:B------:R0:W-:Y:S04]  /*45950*/  STL.64 [R1+0x5e8], R20 ;  /* 0x0005e81401007387 */ /* 0x0001e80000100a00 */
[----:B0-----:R-:W3:Y:S01]  /*45960*/  LDL.LU.64 R20, [R1+0x1880] ;  /* 0x0018800001147983 */ /* 0x001ee20000300a00 */
[----:B------:R-:W-:-:S05]  /*45970*/  IADD3 R10, P3, R19, R7, RZ ;  /* 0x00000007130a7210 */ /* 0x000fca0007f7e0ff */
[----:B------:R-:W-:-:S05]  /*45980*/  IMAD.X R11, R5, 0x1, R9, P3 ;  /* 0x00000001050b7824 */ /* 0x000fca00018e0609 */
[----:B------:R0:W-:Y:S01]  /*45990*/  STL.64 [R1+0x5e0], R10 ;  /* 0x0005e00a01007387 */ /* 0x0001e20000100a00 */
[----:B----4-:R-:W-:Y:S02]  /*459a0*/  SHF.R.S32.HI R4, RZ, 0x1f, R2 ;  /* 0x0000001fff047819 */ /* 0x010fe40000011402 */
[C---:B------:R-:W-:Y:S02]  /*459b0*/  IADD3 R18, P5, R2.reuse, R6, RZ ;  /* 0x0000000602127210 */ /* 0x040fe40007fbe0ff */
[----:B0-----:R-:W-:-:S03]  /*459c0*/  IADD3 R10, P3, R2, R7, RZ ;  /* 0x00000007020a7210 */ /* 0x001fc60007f7e0ff */
[C---:B------:R-:W-:Y:S02]  /*459d0*/  IMAD.X R19, R4.reuse, 0x1, R8, P5 ;  /* 0x0000000104137824 */ /* 0x040fe400028e0608 */
[----:B------:R-:W-:Y:S01]  /*459e0*/  IMAD.X R11, R4, 0x1, R9, P3 ;  /* 0x00000001040b7824 */ /* 0x000fe200018e0609 */
[----:B------:R-:W-:Y:S02]  /*459f0*/  SHF.R.S32.HI R5, RZ, 0x1f, R3 ;  /* 0x0000001fff057819 */ /* 0x000fe40000011403 */
[----:B------:R0:W-:Y:S01]  /*45a00*/  STL.64 [R1+0x5d8], R18 ;  /* 0x0005d81201007387 */ /* 0x0001e20000100a00 */
[----:B------:R-:W-:-:S03]  /*45a10*/  IADD3 R2, P3, R3, R7, RZ ;  /* 0x0000000703027210 */ /* 0x000fc60007f7e0ff */
[----:B------:R1:W-:Y:S01]  /*45a20*/  STL.64 [R1+0x5d0], R10 ;  /* 0x0005d00a01007387 */ /* 0x0003e20000100a00 */
[----:B0-----:R-:W-:Y:S01]  /*45a30*/  IADD3 R18, P4, R3, R6, RZ ;  /* 0x0000000603127210 */ /* 0x001fe20007f9e0ff */
[----:B------:R-:W-:-:S04]  /*45a40*/  IMAD.X R3, R5, 0x1, R9, P3 ;  /* 0x0000000105037824 */ /* 0x000fc800018e0609 */
[--C-:B------:R-:W-:Y:S01]  /*45a50*/  IMAD.X R19, R5, 0x1, R8.reuse, P4 ;  /* 0x0000000105137824 */ /* 0x100fe200020e0608 */
[----:B---3--:R-:W-:Y:S02]  /*45a60*/  SHF.R.S32.HI R4, RZ, 0x1f, R21 ;  /* 0x0000001fff047819 */ /* 0x008fe40000011415 */
[C---:B-1----:R-:W-:Y:S02]  /*45a70*/  IADD3 R10, P5, R21.reuse, R6, RZ ;  /* 0x00000006150a7210 */ /* 0x042fe40007fbe0ff */
[----:B------:R0:W-:Y:S03]  /*45a80*/  STL.64 [R1+0x5c8], R18 ;  /* 0x0005c81201007387 */ /* 0x0001e60000100a00 */
[----:B------:R-:W-:Y:S01]  /*45a90*/  IMAD.X R11, R4, 0x1, R8, P5 ;  /* 0x00000001040b7824 */ /* 0x000fe200028e0608 */
[----:B------:R-:W-:Y:S01]  /*45aa0*/  SHF.R.S32.HI R5, RZ, 0x1f, R20 ;  /* 0x0000001fff057819 */ /* 0x000fe20000011414 */
[----:B0-----:R-:W3:Y:S04]  /*45ab0*/  LDL.LU.64 R18, [R1+0x1878] ;  /* 0x0018780001127983 */ /* 0x001ee80000300a00 */
        /* <DEDUP_REMOVED lines=8> */
[----:B0-----:R-:W4:Y:S01]  /*45b40*/  LDL.LU.64 R10, [R1+0x1870] ;  /* 0x00187000010a7983 */ /* 0x001f220000300a00 */
[----:B------:R-:W-:-:S05]  /*45b50*/  IADD3 R20, P3, R20, R7, RZ ;  /* 0x0000000714147210 */ /* 0x000fca0007f7e0ff */
[----:B------:R-:W-:-:S05]  /*45b60*/  IMAD.X R21, R5, 0x1, R9, P3 ;  /* 0x0000000105157824 */ /* 0x000fca00018e0609 */
[----:B------:R0:W-:Y:S01]  /*45b70*/  STL.64 [R1+0x5a0], R20 ;  /* 0x0005a01401007387 */ /* 0x0001e20000100a00 */
[----:B---3--:R-:W-:Y:S02]  /*45b80*/  SHF.R.S32.HI R4, RZ, 0x1f, R19 ;  /* 0x0000001fff047819 */ /* 0x008fe40000011413 */
        /* <DEDUP_REMOVED lines=15> */
[----:B------:R-:W-:Y:S01]  /*45c80*/  SHF.R.S32.HI R5, RZ, 0x1f, R11 ;  /* 0x0000001fff057819 */ /* 0x000fe2000001140b */
[----:B0-----:R-:W3:Y:S04]  /*45c90*/  LDL.LU.64 R2, [R1+0x1868] ;  /* 0x0018680001027983 */ /* 0x001ee80000300a00 */
[----:B------:R0:W-:Y:S04]  /*45ca0*/  STL.64 [R1+0x4e0], R20 ;  /* 0x0004e01401007387 */ /* 0x0001e80000100a00 */
[----:B------:R1:W-:Y:S01]  /*45cb0*/  STL.64 [R1+0x4d8], R18 ;  /* 0x0004d81201007387 */ /* 0x0003e20000100a00 */
[----:B0-----:R-:W-:-:S02]  /*45cc0*/  IADD3 R20, P3, R10, R7, RZ ;  /* 0x000000070a147210 */ /* 0x001fc40007f7e0ff */
[----:B-1----:R-:W-:-:S03]  /*45cd0*/  IADD3 R18, P4, R11, R6, RZ ;  /* 0x000000060b127210 */ /* 0x002fc60007f9e0ff */
[--C-:B------:R-:W-:Y:S01]  /*45ce0*/  IMAD.X R21, R4, 0x1, R9.reuse, P3 ;  /* 0x0000000104157824 */ /* 0x100fe200018e0609 */
[----:B------:R-:W-:Y:S01]  /*45cf0*/  IADD3 R10, P3, R11, R7, RZ ;  /* 0x000000070b0a7210 */ /* 0x000fe20007f7e0ff */
[C---:B------:R-:W-:Y:S01]  /*45d00*/  IMAD.X R19, R5.reuse, 0x1, R8, P4 ;  /* 0x0000000105137824 */ /* 0x040fe200020e0608 */
[----:B--2---:R-:W-:Y:S02]  /*45d10*/  SHF.R.S32.HI R4, RZ, 0x1f, R12 ;  /* 0x0000001fff047819 */ /* 0x004fe4000001140c */
[----:B------:R0:W-:Y:S01]  /*45d20*/  STL.64 [R1+0x380], R20 ;  /* 0x0003801401007387 */ /* 0x0001e20000100a00 */
[----:B------:R-:W-:-:S03]  /*45d30*/  IMAD.X R11, R5, 0x1, R9, P3 ;  /* 0x00000001050b7824 */ /* 0x000fc600018e0609 */
[----:B------:R1:W-:Y:S04]  /*45d40*/  STL.64 [R1+0x4d0], R18 ;  /* 0x0004d01201007387 */ /* 0x0003e80000100a00 */
[----:B------:R2:W-:Y:S01]  /*45d50*/  STL.64 [R1+0x378], R10 ;  /* 0x0003780a01007387 */ /* 0x0005e20000100a00 */
[C---:B0-----:R-:W-:Y:S02]  /*45d60*/  IADD3 R20, P5, R12.reuse, R6, RZ ;  /* 0x000000060c147210 */ /* 0x041fe40007fbe0ff */
[----:B-1----:R-:W-:-:S03]  /*45d70*/  IADD3 R18, P3, R12, R7, RZ ;  /* 0x000000070c127210 */ /* 0x002fc60007f7e0ff */
[C---:B------:R-:W-:Y:S01]  /*45d80*/  IMAD.X R21, R4.reuse, 0x1, R8, P5 ;  /* 0x0000000104157824 */ /* 0x040fe200028e0608 */
[----:B--2---:R-:W-:Y:S01]  /*45d90*/  SHF.R.S32.HI R10, RZ, 0x1f, R13 ;  /* 0x0000001fff0a7819 */ /* 0x004fe2000001140d */
[----:B------:R-:W-:Y:S01]  /*45da0*/  IMAD.X R19, R4, 0x1, R9, P3 ;  /* 0x0000000104137824 */ /* 0x000fe200018e0609 */
[----:B------:R-:W-:Y:S02]  /*45db0*/  IADD3 R12, P3, R13, R7, RZ ;  /* 0x000000070d0c7210 */ /* 0x000fe40007f7e0ff */
[----:B------:R0:W-:Y:S04]  /*45dc0*/  STL.64 [R1+0x4c8], R20 ;  /* 0x0004c81401007387 */ /* 0x0001e80000100a00 */
[----:B------:R1:W-:Y:S01]  /*45dd0*/  STL.64 [R1+0x370], R18 ;  /* 0x0003701201007387 */ /* 0x0003e20000100a00 */
[----:B------:R-:W-:-:S02]  /*45de0*/  SHF.R.S32.HI R5, RZ, 0x1f, R14 ;  /* 0x0000001fff057819 */ /* 0x000fc4000001140e */
[----:B------:R-:W-:Y:S02]  /*45df0*/  SHF.R.S32.HI R4, RZ, 0x1f, R17 ;  /* 0x0000001fff047819 */ /* 0x000fe40000011411 */
[-C--:B0-----:R-:W-:Y:S01]  /*45e00*/  IADD3 R20, P4, R13, R6.reuse, RZ ;  /* 0x000000060d147210 */ /* 0x081fe20007f9e0ff */
[----:B------:R-:W-:Y:S01]  /*45e10*/  IMAD.X R13, R10, 0x1, R9, P3 ;  /* 0x000000010a0d7824 */ /* 0x000fe200018e0609 */
[----:B-1----:R-:W-:-:S03]  /*45e20*/  IADD3 R18, P5, R14, R6, RZ ;  /* 0x000000060e127210 */ /* 0x002fc60007fbe0ff */
[--C-:B------:R-:W-:Y:S01]  /*45e30*/  IMAD.X R21, R10, 0x1, R8.reuse, P4 ;  /* 0x000000010a157824 */ /* 0x100fe200020e0608 */
[----:B------:R0:W-:Y:S01]  /*45e40*/  STL.64 [R1+0x368], R12 ;  /* 0x0003680c01007387 */ /* 0x0001e20000100a00 */
[----:B------:R-:W-:Y:S01]  /*45e50*/  IADD3 R10, P4, R17, R6, RZ ;  /* 0x00000006110a7210 */ /* 0x000fe20007f9e0ff */
[C-C-:B------:R-:W-:Y:S02]  /*45e60*/  IMAD.X R19, R5.reuse, 0x1, R8.reuse, P5 ;  /* 0x0000000105137824 */ /* 0x140fe400028e0608 */
[----:B------:R-:W-:Y:S02]  /*45e70*/  STL.64 [R1+0x4c0], R20 ;  /* 0x0004c01401007387 */ /* 0x000fe40000100a00 */
[----:B------:R-:W-:Y:S01]  /*45e80*/  IMAD.X R11, R4, 0x1, R8, P4 ;  /* 0x00000001040b7824 */ /* 0x000fe200020e0608 */
[-C--:B0-----:R-:W-:Y:S01]  /*45e90*/  IADD3 R12, P3, R14, R7.reuse, RZ ;  /* 0x000000070e0c7210 */ /* 0x081fe20007f7e0ff */
[----:B------:R-:W-:Y:S04]  /*45ea0*/  STL.64 [R1+0x4b8], R18 ;  /* 0x0004b81201007387 */ /* 0x000fe80000100a00 */
[----:B------:R-:W-:Y:S01]  /*45eb0*/  IMAD.X R13, R5, 0x1, R9, P3 ;  /* 0x00000001050d7824 */ /* 0x000fe200018e0609 */
[----:B------:R-:W-:-:S04]  /*45ec0*/  IADD3 R14, P3, R17, R7, RZ ;  /* 0x00000007110e7210 */ /* 0x000fc80007f7e0ff */
[----:B------:R0:W-:Y:S04]  /*45ed0*/  STL.64 [R1+0x1d8], R12 ;  /* 0x0001d80c01007387 */ /* 0x0001e80000100a00 */
[----:B------:R1:W-:Y:S01]  /*45ee0*/  STL.64 [R1+0x4b0], R10 ;  /* 0x0004b00a01007387 */ /* 0x0003e20000100a00 */
[----:B------:R-:W-:Y:S02]  /*45ef0*/  IMAD.X R15, R4, 0x1, R9, P3 ;  /* 0x00000001040f7824 */ /* 0x000fe400018e0609 */
[C---:B------:R-:W-:Y:S01]  /*45f00*/  VIADD R5, R16.reuse, UR8 ;  /* 0x0000000810057c36 */ /* 0x040fe20008000000 */
[----:B0-----:R-:W-:Y:S02]  /*45f10*/  IADD3 R12, P4, R16, R6, RZ ;  /* 0x00000006100c7210 */ /* 0x001fe40007f9e0ff */
[----:B-1----:R-:W-:Y:S01]  /*45f20*/  SHF.R.S32.HI R11, RZ, 0x1f, R16 ;  /* 0x0000001fff0b7819 */ /* 0x002fe20000011410 */
[----:B------:R0:W-:Y:S04]  /*45f30*/  STL.64 [R1+0x360], R14 ;  /* 0x0003600e01007387 */ /* 0x0001e80000100a00 */
[----:B------:R-:W-:Y:S01]  /*45f40*/  IMAD.X R13, R11, 0x1, R8, P4 ;  /* 0x000000010b0d7824 */ /* 0x000fe200020e0608 */
[----:B------:R-:W-:-:S04]  /*45f50*/  SHF.R.S32.HI R10, RZ, 0x1f, R5 ;  /* 0x0000001fff0a7819 */ /* 0x000fc80000011405 */
[----:B------:R1:W-:Y:S01]  /*45f60*/  STL.64 [R1+0x4a8], R12 ;  /* 0x0004a80c01007387 */ /* 0x0003e20000100a00 */
[----:B0-----:R-:W-:Y:S01]  /*45f70*/  IADD3 R14, P3, R16, R7, RZ ;  /* 0x00000007100e7210 */ /* 0x001fe20007f7e0ff */
[----:B------:R-:W-:-:S04]  /*45f80*/  VIADD R4, R5, UR11 ;  /* 0x0000000b05047c36 */ /* 0x000fc80008000000 */
[----:B------:R-:W-:Y:S01]  /*45f90*/  IMAD.X R15, R11, 0x1, R9, P3 ;  /* 0x000000010b0f7824 */ /* 0x000fe200018e0609 */
[----:B-1----:R-:W-:-:S04]  /*45fa0*/  IADD3 R12, P4, R5, R6, RZ ;  /* 0x00000006050c7210 */ /* 0x002fc80007f9e0ff */
[----:B------:R0:W-:Y:S01]  /*45fb0*/  STL.64 [R1+0x358], R14 ;  /* 0x0003580e01007387 */ /* 0x0001e20000100a00 */
        /* <DEDUP_REMOVED lines=28> */
[----:B------:R-:W-:Y:S01]  /*46180*/  VIADD R4, R5, UR44 ;  /* 0x0000002c05047c36 */ /* 0x000fe20008000000 */
[----:B------:R-:W-:-:S03]  /*46190*/  ULDC.64 UR44, c[0x0][0x228] ;  /* 0x00008a00002c7ab9 */ /* 0x000fc60000000a00 */
        /* <DEDUP_REMOVED lines=339> */
[----:B------:R-:W-:-:S03]  /*476d0*/  ULDC UR56, c[0x0][0x22c] ;  /* 0x00008b0000387ab9 */ /* 0x000fc60000000800 */
        /* <DEDUP_REMOVED lines=23> */
[----:B0-----:R-:W-:-:S05]  /*47850*/  IADD3 R14, P3, R5, R7, RZ ;  /* 0x00000007050e7210 */ /* 0x001fca0007f7e0ff */
[--C-:B------:R-:W-:Y:S01]  /*47860*/  IMAD.X R15, R10, 0x1, R9.reuse, P3 ;  /* 0x000000010a0f7824 */ /* 0x100fe200018e0609 */
[C---:B-1----:R-:W-:Y:S02]  /*47870*/  IADD3 R12, P4, R4.reuse, R6, RZ ;  /* 0x00000006040c7210 */ /* 0x042fe40007f9e0ff */
[C---:B------:R-:W-:Y:S02]  /*47880*/  IADD3 R16, P3, R4.reuse, R7, RZ ;  /* 0x0000000704107210 */ /* 0x040fe40007f7e0ff */
[----:B------:R0:W-:Y:S01]  /*47890*/  STL.64 [R1+0x228], R14 ;  /* 0x0002280e01007387 */ /* 0x0001e20000100a00 */
[C---:B------:R-:W-:Y:S02]  /*478a0*/  IMAD.X R13, R11.reuse, 0x1, R8, P4 ;  /* 0x000000010b0d7824 */ /* 0x040fe400020e0608 */
[----:B------:R-:W-:Y:S02]  /*478b0*/  VIADD R5, R4, UR58 ;  /* 0x0000003a04057c36 */ /* 0x000fe40008000000 */
[----:B------:R-:W-:Y:S01]  /*478c0*/  IMAD.X R17, R11, 0x1, R9, P3 ;  /* 0x000000010b117824 */ /* 0x000fe200018e0609 */
[----:B------:R-:W-:Y:S01]  /*478d0*/  ULDC.64 UR58, c[0x0][0x228] ;  /* 0x00008a00003a7ab9 */ /* 0x000fe20000000a00 */
[----:B0-----:R-:W2:Y:S04]  /*478e0*/  LDL.LU R14, [R1+0x1214] ;  /* 0x00121400010e7983 */ /* 0x001ea80000300800 */
[----:B------:R0:W-:Y:S01]  /*478f0*/  STL.64 [R1+0x220], R12 ;  /* 0x0002200c01007387 */ /* 0x0001e20000100a00 */
[----:B------:R-:W-:-:S02]  /*47900*/  SHF.R.S32.HI R10, RZ, 0x1f, R5 ;  /* 0x0000001fff0a7819 */ /* 0x000fc40000011405 */
[C---:B------:R-:W-:Y:S01]  /*47910*/  IADD3 R18, P4, R5.reuse, R6, RZ ;  /* 0x0000000605127210 */ /* 0x040fe20007f9e0ff */
[----:B------:R-:W-:Y:S01]  /*47920*/  VIADD R4, R5, UR13 ;  /* 0x0000000d05047c36 */ /* 0x000fe20008000000 */
[----:B------:R-:W-:Y:S01]  /*47930*/  ULDC.64 UR12, c[0x0][0x228] ;  /* 0x00008a00000c7ab9 */ /* 0x000fe20000000a00 */
[----:B0-----:R-:W4:Y:S04]  /*47940*/  LDL.LU R13, [R1+0x1210] ;  /* 0x00121000010d7983 */ /* 0x001f280000300800 */
[----:B------:R-:W3:Y:S04]  /*47950*/  LDL.LU R12, [R1+0x11f0] ;  /* 0x0011f000010c7983 */ /* 0x000ee80000300800 */
[----:B------:R-:W3:Y:S04]  /*47960*/  LDL.LU R15, [R1+0x11ec] ;  /* 0x0011ec00010f7983 */ /* 0x000ee80000300800 */
[----:B------:R-:W3:Y:S04]  /*47970*/  LDL.LU R24, [R1+0x11e4] ;  /* 0x0011e40001187983 */ /* 0x000ee80000300800 */
[----:B------:R-:W3:Y:S04]  /*47980*/  LDL.LU R27, [R1+0x11e0] ;  /* 0x0011e000011b7983 */ /* 0x000ee80000300800 */
[----:B------:R0:W-:Y:S01]  /*47990*/  STL.64 [R1+0x218], R16 ;  /* 0x0002181001007387 */ /* 0x0001e20000100a00 */
[----:B------:R-:W-:Y:S01]  /*479a0*/  IMAD.X R19, R10, 0x1, R8, P4 ;  /* 0x000000010a137824 */ /* 0x000fe200020e0608 */
[----:B------:R-:W-:-:S02]  /*479b0*/  SHF.R.S32.HI R11, RZ, 0x1f, R4 ;  /* 0x0000001fff0b7819 */ /* 0x000fc40000011404 */
[----:B0-----:R-:W-:Y:S02]  /*479c0*/  IADD3 R16, P3, R5, R7, RZ ;  /* 0x0000000705107210 */ /* 0x001fe40007f7e0ff */
[----:B------:R0:W-:Y:S03]  /*479d0*/  STL.64 [R1+0x210], R18 ;  /* 0x0002101201007387 */ /* 0x0001e60000100a00 */
[----:B------:R-:W-:Y:S02]  /*479e0*/  IMAD.X R17, R10, 0x1, R9, P3 ;  /* 0x000000010a117824 */ /* 0x000fe400018e0609 */
[C---:B------:R-:W-:Y:S01]  /*479f0*/  VIADD R5, R4.reuse, UR10 ;  /* 0x0000000a04057c36 */ /* 0x040fe20008000000 */
[----:B------:R-:W-:Y:S02]  /*47a00*/  ULDC.64 UR10, c[0x0][0x228] ;  /* 0x00008a00000a7ab9 */ /* 0x000fe40000000a00 */
[----:B------:R1:W-:Y:S01]  /*47a10*/  STL.64 [R1+0x208], R16 ;  /* 0x0002081001007387 */ /* 0x0003e20000100a00 */
[----:B0-----:R-:W-:Y:S01]  /*47a20*/  IADD3 R18, P4, R4, R6, RZ ;  /* 0x0000000604127210 */ /* 0x001fe20007f9e0ff */
[----:B------:R-:W-:Y:S01]  /*47a30*/  VIADD R10, R5, UR9 ;  /* 0x00000009050a7c36 */ /* 0x000fe20008000000 */
[----:B------:R-:W-:-:S03]  /*47a40*/  ULDC.64 UR8, c[0x0][0x228] ;  /* 0x00008a0000087ab9 */ /* 0x000fc60000000a00 */
[----:B------:R-:W-:Y:S01]  /*47a50*/  IMAD.X R19, R11, 0x1, R8, P4 ;  /* 0x000000010b137824 */ /* 0x000fe200020e0608 */
[----:B-1----:R-:W-:-:S04]  /*47a60*/  IADD3 R16, P5, R4, R7, RZ ;  /* 0x0000000704107210 */ /* 0x002fc80007fbe0ff */
[----:B------:R0:W-:Y:S01]  /*47a70*/  STL.64 [R1+0x200], R18 ;  /* 0x0002001201007387 */ /* 0x0001e20000100a00 */
[----:B------:R-:W-:Y:S01]  /*47a80*/  SHF.R.S32.HI R4, RZ, 0x1f, R5 ;  /* 0x0000001fff047819 */ /* 0x000fe20000011405 */
[----:B------:R-:W-:Y:S01]  /*47a90*/  IMAD.X R17, R11, 0x1, R9, P5 ;  /* 0x000000010b117824 */ /* 0x000fe200028e0609 */
[C---:B------:R-:W-:Y:S01]  /*47aa0*/  IADD3 R20, P4, R5.reuse, R7, RZ ;  /* 0x0000000705147210 */ /* 0x040fe20007f9e0ff */
[----:B------:R-:W3:Y:S04]  /*47ab0*/  LDL.LU R11, [R1+0x1220] ;  /* 0x00122000010b7983 */ /* 0x000ee80000300800 */
[----:B------:R1:W-:Y:S01]  /*47ac0*/  STL.64 [R1+0x1f8], R16 ;  /* 0x0001f81001007387 */ /* 0x0003e20000100a00 */
[----:B0-----:R-:W-:Y:S01]  /*47ad0*/  IADD3 R18, P3, R5, R6, RZ ;  /* 0x0000000605127210 */ /* 0x001fe20007f7e0ff */
[----:B------:R-:W-:Y:S01]  /*47ae0*/  IMAD.MOV.U32 R19, RZ, RZ, R28 ;  /* 0x000000ffff137224 */ /* 0x000fe200078e001c */
[----:B------:R-:W-:-:S02]  /*47af0*/  SHF.R.S32.HI R5, RZ, 0x1f, R10 ;  /* 0x0000001fff057819 */ /* 0x000fc4000001140a */
[C---:B------:R-:W-:Y:S02]  /*47b00*/  IADD3 R28, P6, R10.reuse, R7, RZ ;  /* 0x000000070a1c7210 */ /* 0x040fe40007fde0ff */
[----:B-1----:R-:W-:Y:S01]  /*47b10*/  IADD3 R16, P5, R10, R6, RZ ;  /* 0x000000060a107210 */ /* 0x002fe20007fbe0ff */
[----:B------:R-:W-:Y:S02]  /*47b20*/  IMAD.MOV.U32 R10, RZ, RZ, R19 ;  /* 0x000000ffff0a7224 */ /* 0x000fe400078e0013 */
[----:B------:R-:W-:Y:S01]  /*47b30*/  IMAD.X R19, R4, 0x1, R8, P3 ;  /* 0x0000000104137824 */ /* 0x000fe200018e0608 */
[----:B------:R-:W3:Y:S04]  /*47b40*/  LDL.LU R6, [R1+0x121c] ;  /* 0x00121c0001067983 */ /* 0x000ee80000300800 */
[----:B------:R-:W3:Y:S04]  /*47b50*/  LDL.LU R7, [R1+0x1270] ;  /* 0x0012700001077983 */ /* 0x000ee80000300800 */
[----:B------:R0:W-:Y:S04]  /*47b60*/  STL.64 [R1+0x1f0], R18 ;  /* 0x0001f01201007387 */ /* 0x0001e80000100a00 */
[----:B0-----:R-:W3:Y:S01]  /*47b70*/  LDL.LU.64 R18, [R1+0x1860] ;  /* 0x0018600001127983 */ /* 0x001ee20000300a00 */
[----:B------:R-:W-:-:S02]  /*47b80*/  IMAD.MOV.U32 R17, RZ, RZ, R29 ;  /* 0x000000ffff117224 */ /* 0x000fc400078e001d */
[----:B------:R-:W-:Y:S02]  /*47b90*/  IMAD.X R21, R4, 0x1, R9, P4 ;  /* 0x0000000104157824 */ /* 0x000fe400020e0609 */
[----:B------:R-:W-:Y:S02]  /*47ba0*/  IMAD.MOV.U32 R4, RZ, RZ, R17 ;  /* 0x000000ffff047224 */ /* 0x000fe400078e0011 */
[C---:B------:R-:W-:Y:S02]  /*47bb0*/  IMAD.X R17, R5.reuse, 0x1, R8, P5 ;  /* 0x0000000105117824 */ /* 0x040fe400028e0608 */
[----:B------:R-:W-:Y:S01]  /*47bc0*/  IMAD.X R29, R5, 0x1, R9, P6 ;  /* 0x00000001051d7824 */ /* 0x000fe200030e0609 */
[----:B------:R0:W-:Y:S01]  /*47bd0*/  STL.64 [R1+0x1e8], R20 ;  /* 0x0001e81401007387 */ /* 0x0001e20000100a00 */
[----:B------:R-:W-:-:S03]  /*47be0*/  PRMT R5, R10, 0x5410, R4 ;  /* 0x000054100a057816 */ /* 0x000fc60000000004 */
[----:B0-----:R-:W3:Y:S04]  /*47bf0*/  LDL.LU.64 R20, [R1+0x1858] ;  /* 0x0018580001147983 */ /* 0x001ee80000300a00 */
[----:B------:R0:W-:Y:S04]  /*47c00*/  STL.64 [R1+0x1e0], R16 ;  /* 0x0001e01001007387 */ /* 0x0001e80000100a00 */
[----:B0-----:R-:W3:Y:S04]  /*47c10*/  LDL.LU.64 R16, [R1+0x1850] ;  /* 0x0018500001107983 */ /* 0x001ee80000300a00 */
[----:B------:R0:W-:Y:S04]  /*47c20*/  STL.64 [R1+0x1d0], R28 ;  /* 0x0001d01c01007387 */ /* 0x0001e80000100a00 */
[----:B0-----:R-:W3:Y:S01]  /*47c30*/  LDL.LU.64 R28, [R1+0x1848] ;  /* 0x00184800011c7983 */ /* 0x001ee20000300a00 */
[----:B--2---:R-:W-:-:S02]  /*47c40*/  LOP3.LUT R9, R14, 0xffff, RZ, 0xc0, !PT ;  /* 0x0000ffff0e097812 */ /* 0x004fc400078ec0ff */
[----:B----4-:R-:W-:Y:S02]  /*47c50*/  LOP3.LUT R8, R13, 0xffff, RZ, 0xc0, !PT ;  /* 0x0000ffff0d087812 */ /* 0x010fe400078ec0ff */
[----:B---3--:R-:W-:-:S04]  /*47c60*/  LOP3.LUT R11, R11, 0xffff, RZ, 0xc0, !PT ;  /* 0x0000ffff0b0b7812 */ /* 0x008fc800078ec0ff */
[----:B------:R-:W-:Y:S02]  /*47c70*/  SHF.R.U32.HI R13, RZ, 0x8, R11 ;  /* 0x00000008ff0d7819 */ /* 0x000fe4000001160b */
[----:B------:R-:W-:Y:S02]  /*47c80*/  LOP3.LUT R10, R6, 0xffff, RZ, 0xc0, !PT ;  /* 0x0000ffff060a7812 */ /* 0x000fe400078ec0ff */
[----:B------:R-:W-:Y:S02]  /*47c90*/  LOP3.LUT R6, R15, 0xffff, RZ, 0xc0, !PT ;  /* 0x0000ffff0f067812 */ /* 0x000fe400078ec0ff */
[----:B------:R-:W-:Y:S02]  /*47ca0*/  SHF.R.U32.HI R15, RZ, 0x8, R10 ;  /* 0x00000008ff0f7819 */ /* 0x000fe4000001160a */
[----:B------:R-:W-:Y:S02]  /*47cb0*/  SHF.R.U32.HI R14, RZ, 0x8, R6 ;  /* 0x00000008ff0e7819 */ /* 0x000fe40000011606 */
[----:B------:R-:W-:-:S02]  /*47cc0*/  PRMT R4, R7, 0x5410, R18 ;  /* 0x0000541007047816 */ /* 0x000fc40000000012 */
[----:B------:R-:W-:Y:S01]  /*47cd0*/  LOP3.LUT R7, R12, 0xffff, RZ, 0xc0, !PT ;  /* 0x0000ffff0c077812 */ /* 0x000fe200078ec0ff */
[----:B------:R-:W2:Y:S04]  /*47ce0*/  LDL.LU R18, [R1+0x1840] ;  /* 0x0018400001127983 */ /* 0x000ea80000300800 */
[----:B------:R0:W-:Y:S04]  /*47cf0*/  STL [R1+0x1c0], R5 ;  /* 0x0001c00501007387 */ /* 0x0001e80000100800 */
[----:B------:R1:W-:Y:S01]  /*47d00*/  STL [R1+0x1c4], R4 ;  /* 0x0001c40401007387 */ /* 0x0003e20000100800 */
[----:B------:R-:W-:-:S02]  /*47d10*/  PRMT R11, R11, 0x3340, R7 ;  /* 0x000033400b0b7816 */ /* 0x000fc40000000007 */
[----:B------:R-:W-:Y:S02]  /*47d20*/  SHF.R.U32.HI R12, RZ, 0x8, R7 ;  /* 0x00000008ff0c7819 */ /* 0x000fe40000011607 */
[----:B------:R-:W-:Y:S02]  /*47d30*/  PRMT R7, R10, 0x3340, R6 ;  /* 0x000033400a077816 */ /* 0x000fe40000000006 */
[----:B0-----:R-:W-:Y:S02]  /*47d40*/  LOP3.LUT R5, R24, 0xffff, RZ, 0xc0, !PT ;  /* 0x0000ffff18057812 */ /* 0x001fe400078ec0ff */
[----:B-1----:R-:W-:Y:S01]  /*47d50*/  LOP3.LUT R4, R27, 0xffff, RZ, 0xc0, !PT ;  /* 0x0000ffff1b047812 */ /* 0x002fe200078ec0ff */
[----:B------:R-:W3:Y:S01]  /*47d60*/  LDL.LU R24, [R1+0x1280] ;  /* 0x0012800001187983 */ /* 0x000ee20000300800 */
[--C-:B------:R-:W-:Y:S02]  /*47d70*/  PRMT R6, R9, 0x3340, R5.reuse ;  /* 0x0000334009067816 */ /* 0x100fe40000000005 */
[----:B------:R-:W-:-:S02]  /*47d80*/  SHF.R.U32.HI R10, RZ, 0x8, R5 ;  /* 0x00000008ff0a7819 */ /* 0x000fc40000011605 */
[----:B------:R-:W-:Y:S01]  /*47d90*/  PRMT R5, R8, 0x3340, R4 ;  /* 0x0000334008057816 */ /* 0x000fe20000000004 */
[----:B------:R0:W-:Y:S04]  /*47da0*/  STL [R1+0x13f0], R11 ;  /* 0x0013f00b01007387 */ /* 0x0001e80000100800 */
[----:B------:R-:W4:Y:S04]  /*47db0*/  LDL.LU R27, [R1+0x1278] ;  /* 0x00127800011b7983 */ /* 0x000f280000300800 */
[----:B------:R1:W-:Y:S04]  /*47dc0*/  STL [R1+0x13fc], R7 ;  /* 0x0013fc0701007387 */ /* 0x0003e80000100800 */
[----:B------:R1:W-:Y:S04]  /*47dd0*/  STL [R1+0x13ec], R6 ;  /* 0x0013ec0601007387 */ /* 0x0003e80000100800 */
[----:B------:R-:W-:Y:S01]  /*47de0*/  STL [R1+0x13f4], R5 ;  /* 0x0013f40501007387 */ /* 0x000fe20000100800 */
[----:B0-----:R-:W-:-:S02]  /*47df0*/  SHF.R.U32.HI R11, RZ, 0x8, R9 ;  /* 0x00000008ff0b7819 */ /* 0x001fc40000011609 */
[----:B------:R-:W-:Y:S02]  /*47e00*/  LOP3.LUT R9, R13, 0xffff, RZ, 0xc0, !PT ;  /* 0x0000ffff0d097812 */ /* 0x000fe400078ec0ff */
[----:B------:R-:W3:Y:S01]  /*47e10*/  LDL.LU R13, [R1+0x1244] ;  /* 0x00124400010d7983 */ /* 0x000ee20000300800 */
[----:B------:R-:W-:Y:S02]  /*47e20*/  LOP3.LUT R11, R11, 0xffff, RZ, 0xc0, !PT ;  /* 0x0000ffff0b0b7812 */ /* 0x000fe400078ec0ff */
[----:B------:R-:W-:Y:S02]  /*47e30*/  LOP3.LUT R10, R10, 0xffff, RZ, 0xc0, !PT ;  /* 0x0000ffff0a0a7812 */ /* 0x000fe400078ec0ff */
[----:B-1----:R-:W-:Y:S02]  /*47e40*/  SHF.R.U32.HI R7, RZ, 0x8, R8 ;  /* 0x00000008ff077819 */ /* 0x002fe40000011608 */
[----:B------:R-:W-:Y:S02]  /*47e50*/  LOP3.LUT R8, R12, 0xffff, RZ, 0xc0, !PT ;  /* 0x0000ffff0c087812 */ /* 0x000fe400078ec0ff */
[----:B------:R-:W-:-:S02]  /*47e60*/  SHF.R.U32.HI R6, RZ, 0x8, R4 ;  /* 0x00000008ff067819 */ /* 0x000fc40000011604 */
[----:B------:R-:W-:Y:S02]  /*47e70*/  PRMT R12, R11, 0x3340, R10 ;  /* 0x000033400b0c7816 */ /* 0x000fe4000000000a */
[----:B------:R-:W-:Y:S02]  /*47e80*/  LOP3.LUT R7, R7, 0xffff, RZ, 0xc0, !PT ;  /* 0x0000ffff07077812 */ /* 0x000fe400078ec0ff */
[----:B------:R-:W-:Y:S01]  /*47e90*/  PRMT R10, R9, 0x3340, R8 ;  /* 0x00003340090a7816 */ /* 0x000fe20000000008 */
[----:B------:R-:W4:Y:S01]  /*47ea0*/  LDL.LU R11, [R1+0x11e8] ;  /* 0x0011e800010b7983 */ /* 0x000f220000300800 */
[----:B------:R-:W-:-:S03]  /*47eb0*/  LOP3.LUT R6, R6, 0xffff, RZ, 0xc0, !PT ;  /* 0x0000ffff06067812 */ /* 0x000fc600078ec0ff */
[----:B------:R-:W-:Y:S04]  /*47ec0*/  STL [R1+0x13d4], R12 ;  /* 0x0013d40c01007387 */ /* 0x000fe80000100800 */
[----:B------:R-:W4:Y:S04]  /*47ed0*/  LDL.LU R9, [R1+0x1264] ;  /* 0x0012640001097983 */ /* 0x000f280000300800 */
[----:B------:R-:W4:Y:S04]  /*47ee0*/  LDL.LU R8, [R1+0x1218] ;  /* 0x0012180001087983 */ /* 0x000f280000300800 */
[----:B------:R0:W-:Y:S02]  /*47ef0*/  STL [R1+0x13d8], R10 ;  /* 0x0013d80a01007387 */ /* 0x0001e40000100800 */
[----:B0-----:R-:W-:-:S02]  /*47f00*/  PRMT R10, R7, 0x3340, R6 ;  /* 0x00003340070a7816 */ /* 0x001fc40000000006 */
[----:B------:R-:W4:Y:S01]  /*47f10*/  LDL.LU R7, [R1+0x123c] ;  /* 0x00123c0001077983 */ /* 0x000f220000300800 */
[----:B------:R-:W-:Y:S02]  /*47f20*/  LOP3.LUT R5, R15, 0xffff, RZ, 0xc0, !PT ;  /* 0x0000ffff0f057812 */ /* 0x000fe400078ec0ff */
[----:B------:R-:W-:Y:S01]  /*47f30*/  LOP3.LUT R4, R14, 0xffff, RZ, 0xc0, !PT ;  /* 0x0000ffff0e047812 */ /* 0x000fe200078ec0ff */
[----:B------:R-:W4:Y:S04]  /*47f40*/  LDL.LU R6, [R1+0x1228] ;  /* 0x0012280001067983 */ /* 0x000f280000300800 */
[----:B------:R0:W-:Y:S01]  /*47f50*/  STL [R1+0x13dc], R10 ;  /* 0x0013dc0a01007387 */ /* 0x0001e20000100800 */
[----:B------:R-:W-:-:S03]  /*47f60*/  PRMT R4, R5, 0x3340, R4 ;  /* 0x0000334005047816 */ /* 0x000fc60000000004 */
[----:B0-----:R-:W4:Y:S04]  /*47f70*/  LDL.LU R10, [R1+0x1230] ;  /* 0x00123000010a7983 */ /* 0x001f280000300800 */
[----:B------:R-:W4:Y:S04]  /*47f80*/  LDL.LU R14, [R1+0x126c] ;  /* 0x00126c00010e7983 */ /* 0x000f280000300800 */
[----:B------:R3:W-:Y:S04]  /*47f90*/  STL [R1+0x13e0], R4 ;  /* 0x0013e00401007387 */ /* 0x0007e80000100800 */
[----:B------:R-:W4:Y:S04]  /*47fa0*/  LDL.LU R15, [R1+0x122c] ;  /* 0x00122c00010f7983 */ /* 0x000f280000300800 */
[----:B------:R-:W4:Y:S01]  /*47fb0*/  LDL.LU R12, [R1+0x1268] ;  /* 0x00126800010c7983 */ /* 0x000f220000300800 */
[----:B---3--:R-:W-:-:S05]  /*47fc0*/  PRMT R4, R24, 0x5410, R13 ;  /* 0x0000541018047816 */ /* 0x008fca000000000d */
[----:B------:R2:W-:Y:S02]  /*47fd0*/  STL [R1+0x1c8], R4 ;  /* 0x0001c80401007387 */ /* 0x0005e40000100800 */
[----:B--2---:R-:W-:Y:S02]  /*47fe0*/  PRMT R4, R18, 0x5410, R22 ;  /* 0x0000541012047816 */ /* 0x004fe40000000016 */
[----:B------:R-:W2:Y:S04]  /*47ff0*/  LDL.LU R22, [R1+0x183c] ;  /* 0x00183c0001167983 */ /* 0x000ea80000300800 */
[----:B------:R-:W3:Y:S04]  /*48000*/  LDL.LU R18, [R1+0x1838] ;  /* 0x0018380001127983 */ /* 0x000ee80000300800 */
[----:B------:R-:W3:Y:S04]  /*48010*/  LDL.LU R13, [R1+0x120c] ;  /* 0x00120c00010d7983 */ /* 0x000ee80000300800 */
[----:B------:R-:W3:Y:S04]  /*48020*/  LDL.LU R24, [R1+0x1260] ;  /* 0x0012600001187983 */ /* 0x000ee80000300800 */
[----:B------:R0:W-:Y:S01]  /*48030*/  STL [R1+0x1b8], R4 ;  /* 0x0001b80401007387 */ /* 0x0001e20000100800 */
[----:B----4-:R-:W-:-:S03]  /*48040*/  PRMT R5, R27, 0x5410, R7 ;  /* 0x000054101b057816 */ /* 0x010fc60000000007 */
[----:B------:R-:W4:Y:S01]  /*48050*/  LDL.LU R27, [R1+0x1208] ;  /* 0x00120800011b7983 */ /* 0x000f220000300800 */
[----:B0-----:R-:W-:-:S03]  /*48060*/  PRMT R4, R9, 0x5410, R6 ;  /* 0x0000541009047816 */ /* 0x001fc60000000006 */
[----:B------:R-:W-:Y:S01]  /*48070*/  STL [R1+0x1bc], R5 ;  /* 0x0001bc0501007387 */ /* 0x000fe20000100800 */
[----:B------:R-:W-:-:S03]  /*48080*/  LOP3.LUT R6, R8, 0xffff, RZ, 0xc0, !PT ;  /* 0x0000ffff08067812 */ /* 0x000fc600078ec0ff */
[----:B------:R0:W-:Y:S01]  /*48090*/  STL [R1+0x1b0], R4 ;  /* 0x0001b00401007387 */ /* 0x0001e20000100800 */
[----:B------:R-:W-:Y:S02]  /*480a0*/  SHF.R.U32.HI R8, RZ, 0x8, R6 ;  /* 0x00000008ff087819 */ /* 0x000fe40000011606 */
[----:B0-----:R-:W-:-:S04]  /*480b0*/  LOP3.LUT R4, R11, 0xffff, RZ, 0xc0, !PT ;  /* 0x0000ffff0b047812 */ /* 0x001fc800078ec0ff */
[--C-:B------:R-:W-:Y:S02]  /*480c0*/  PRMT R11, R6, 0x3340, R4.reuse ;  /* 0x00003340060b7816 */ /* 0x100fe40000000004 */
[----:B------:R-:W-:-:S04]  /*480d0*/  SHF.R.U32.HI R6, RZ, 0x8, R4 ;  /* 0x00000008ff067819 */ /* 0x000fc80000011604 */
[----:B------:R-:W-:Y:S02]  /*480e0*/  LOP3.LUT R6, R6, 0xffff, RZ, 0xc0, !PT ;  /* 0x0000ffff06067812 */ /* 0x000fe400078ec0ff */
[----:B--2---:R-:W-:Y:S02]  /*480f0*/  LOP3.LUT R5, R22, 0xffff, RZ, 0xc0, !PT ;  /* 0x0000ffff16057812 */ /* 0x004fe400078ec0ff */
[----:B---3--:R-:W-:Y:S02]  /*48100*/  LOP3.LUT R7, R18, 0xffff, RZ, 0xc0, !PT ;  /* 0x0000ffff12077812 */ /* 0x008fe400078ec0ff */
[----:B------:R-:W2:Y:S04]  /*48110*/  LDL.LU R18, [R1+0x1834] ;  /* 0x0018340001127983 */ /* 0x000ea80000300800 */
[----:B------:R-:W3:Y:S01]  /*48120*/  LDL.LU R22, [R1+0x1830] ;  /* 0x0018300001167983 */ /* 0x000ee20000300800 */
[----:B------:R-:W-:-:S02]  /*48130*/  SHF.R.U32.HI R9, RZ, 0x8, R7 ;  /* 0x00000008ff097819 */ /* 0x000fc40000011607 */
[--C-:B------:R-:W-:Y:S01]  /*48140*/  SHF.R.U32.HI R4, RZ, 0x8, R5.reuse ;  /* 0x00000008ff047819 */ /* 0x100fe20000011605 */
[----:B------:R0:W-:Y:S03]  /*48150*/  STL [R1+0x13f8], R11 ;  /* 0x0013f80b01007387 */ /* 0x0001e60000100800 */
[----:B------:R-:W-:Y:S02]  /*48160*/  LOP3.LUT R4, R4, 0xffff, RZ, 0xc0, !PT ;  /* 0x0000ffff04047812 */ /* 0x000fe400078ec0ff */
[----:B0-----:R-:W-:Y:S02]  /*48170*/  PRMT R11, R7, 0x3340, R5 ;  /* 0x00003340070b7816 */ /* 0x001fe40000000005 */
[----:B------:R-:W-:Y:S02]  /*48180*/  LOP3.LUT R7, R8, 0xffff, RZ, 0xc0, !PT ;  /* 0x0000ffff08077812 */ /* 0x000fe400078ec0ff */
[----:B------:R-:W-:-:S02]  /*48190*/  LOP3.LUT R5, R9, 0xffff, RZ, 0xc0, !PT ;  /* 0x0000ffff09057812 */ /* 0x000fc400078ec0ff */
[----:B------:R-:W-:Y:S02]  /*481a0*/  PRMT R6, R7, 0x3340, R6 ;  /* 0x0000334007067816 */ /* 0x000fe40000000006 */
[----:B------:R-:W-:Y:S01]  /*481b0*/  PRMT R4, R5, 0x3340, R4 ;  /* 0x0000334005047816 */ /* 0x000fe20000000004 */
[----:B------:R-:W-:Y:S04]  /*481c0*/  STL [R1+0x1400], R11 ;  /* 0x0014000b01007387 */ /* 0x000fe80000100800 */
[----:B------:R-:W-:Y:S04]  /*481d0*/  STL [R1+0x13e4], R6 ;  /* 0x0013e40601007387 */ /* 0x000fe80000100800 */
[----:B------:R0:W-:Y:S01]  /*481e0*/  STL [R1+0x13e8], R4 ;  /* 0x0013e80401007387 */ /* 0x0001e20000100800 */
[----:B------:R-:W-:-:S02]  /*481f0*/  PRMT R8, R24, 0x5410, R13 ;  /* 0x0000541018087816 */ /* 0x000fc4000000000d */
[----:B0-----:R-:W-:-:S05]  /*48200*/  PRMT R4, R14, 0x5410, R10 ;  /* 0x000054100e047816 */ /* 0x001fca000000000a */
[----:B------:R0:W-:Y:S01]  /*48210*/  STL [R1+0x1b4], R4 ;  /* 0x0001b40401007387 */ /* 0x0001e20000100800 */
[----:B----4-:R-:W-:Y:S02]  /*48220*/  PRMT R9, R17, 0x5410, R27 ;  /* 0x0000541011097816 */ /* 0x010fe4000000001b */
[----:B------:R-:W-:Y:S02]  /*48230*/  PRMT R10, R28, 0x5410, R29 ;  /* 0x000054101c0a7816 */ /* 0x000fe4000000001d */
[----:B------:R-:W-:Y:S02]  /*48240*/  PRMT R5, R20, 0x5410, R21 ;  /* 0x0000541014057816 */ /* 0x000fe40000000015 */
[----:B0-----:R-:W-:Y:S02]  /*48250*/  PRMT R4, R12, 0x5410, R15 ;  /* 0x000054100c047816 */ /* 0x001fe4000000000f */
[----:B------:R-:W-:-:S03]  /*48260*/  PRMT R6, R16, 0x5410, R19 ;  /* 0x0000541010067816 */ /* 0x000fc60000000013 */
[----:B------:R0:W-:Y:S04]  /*48270*/  STL [R1], R4 ;  /* 0x0000000401007387 */ /* 0x0001e80000100800 */
[----:B------:R-:W-:Y:S04]  /*48280*/  STL [R1+0x175c], R8 ;  /* 0x00175c0801007387 */ /* 0x000fe80000100800 */
[----:B------:R-:W4:Y:S04]  /*48290*/  LDL.LU R17, [R1+0x182c] ;  /* 0x00182c0001117983 */ /* 0x000f280000300800 */
[----:B------:R-:W-:Y:S01]  /*482a0*/  STL [R1+0x1760], R9 ;  /* 0x0017600901007387 */ /* 0x000fe20000100800 */
[----:B------:R-:W-:-:S03]  /*482b0*/  PRMT R7, R0, 0x5410, R3 ;  /* 0x0000541000077816 */ /* 0x000fc60000000003 */
[----:B------:R-:W-:Y:S01]  /*482c0*/  STL [R1+0x1764], R10 ;  /* 0x0017640a01007387 */ /* 0x000fe20000100800 */
[----:B------:R-:W-:Y:S01]  /*482d0*/  VIADD R0, R23, 0xfe ;  /* 0x000000fe17007836 */ /* 0x000fe20000000000 */
[----:B0-----:R-:W-:Y:S01]  /*482e0*/  PRMT R4, R25, 0x5410, R26 ;  /* 0x0000541019047816 */ /* 0x001fe2000000001a */
[----:B------:R-:W-:-:S04]  /*482f0*/  VIADD R3, R23, 0xfd ;  /* 0x000000fd17037836 */ /* 0x000fc80000000000 */
[----:B------:R0:W-:Y:S04]  /*48300*/  STL [R1+0x1768], R4 ;  /* 0x0017680401007387 */ /* 0x0001e80000100800 */
[----:B------:R-:W-:Y:S04]  /*48310*/  STL [R1+0x176c], R5 ;  /* 0x00176c0501007387 */ /* 0x000fe80000100800 */
[----:B------:R-:W-:Y:S04]  /*48320*/  STL [R1+0x1770], R6 ;  /* 0x0017700601007387 */ /* 0x000fe80000100800 */
[----:B------:R-:W-:Y:S04]  /*48330*/  STL [R1+0x1774], R7 ;  /* 0x0017740701007387 */ /* 0x000fe80000100800 */
[----:B------:R1:W-:Y:S04]  /*48340*/  STL [R1+0x13d0], R0 ;  /* 0x0013d00001007387 */ /* 0x0003e80000100800 */
[----:B------:R1:W-:Y:S01]  /*48350*/  STL [R1+0x13cc], R3 ;  /* 0x0013cc0301007387 */ /* 0x0003e20000100800 */
[----:B0-----:R-:W-:-:S02]  /*48360*/  VIADD R4, R23, 0xfc ;  /* 0x000000fc17047836 */ /* 0x001fc40000000000 */
[C---:B-1----:R-:W-:Y:S02]  /*48370*/  VIADD R0, R23.reuse, 0xfb ;  /* 0x000000fb17007836 */ /* 0x042fe40000000000 */
[C---:B------:R-:W-:Y:S01]  /*48380*/  VIADD R3, R23.reuse, 0xf9 ;  /* 0x000000f917037836 */ /* 0x040fe20000000000 */
[----:B------:R-:W-:Y:S04]  /*48390*/  STL [R1+0x13c8], R4 ;  /* 0x0013c80401007387 */ /* 0x000fe80000100800 */
[----:B------:R0:W-:Y:S04]  /*483a0*/  STL [R1+0x13c4], R0 ;  /* 0x0013c40001007387 */ /* 0x0001e80000100800 */
[----:B------:R1:W-:Y:S01]  /*483b0*/  STL [R1+0x13bc], R3 ;  /* 0x0013bc0301007387 */ /* 0x0003e20000100800 */
[----:B0-----:R-:W-:-:S02]  /*483c0*/  VIADD R0, R23, 0xfa ;  /* 0x000000fa17007836 */ /* 0x001fc40000000000 */
[----:B-1----:R-:W-:-:S03]  /*483d0*/  VIADD R3, R23, 0xf7 ;  /* 0x000000f717037836 */ /* 0x002fc60000000000 */
[----:B------:R0:W-:Y:S04]  /*483e0*/  STL [R1+0x13c0], R0 ;  /* 0x0013c00001007387 */ /* 0x0001e80000100800 */
[----:B------:R1:W-:Y:S01]  /*483f0*/  STL [R1+0x13b4], R3 ;  /* 0x0013b40301007387 */ /* 0x0003e20000100800 */
[C---:B------:R-:W-:Y:S02]  /*48400*/  VIADD R4, R23.reuse, 0xf4 ;  /* 0x000000f417047836 */ /* 0x040fe40000000000 */
[C---:B0-----:R-:W-:Y:S02]  /*48410*/  VIADD R0, R23.reuse, 0xf8 ;  /* 0x000000f817007836 */ /* 0x041fe40000000000 */
[----:B-1----:R-:W-:-:S03]  /*48420*/  VIADD R3, R23, 0xf6 ;  /* 0x000000f617037836 */ /* 0x002fc60000000000 */
[----:B------:R0:W-:Y:S04]  /*48430*/  STL [R1+0x13b8], R0 ;  /* 0x0013b80001007387 */ /* 0x0001e80000100800 */
[----:B------:R1:W-:Y:S01]  /*48440*/  STL [R1+0x13b0], R3 ;  /* 0x0013b00301007387 */ /* 0x0003e20000100800 */
[C---:B------:R-:W-:Y:S02]  /*48450*/  VIADD R8, R23.reuse, 0x51 ;  /* 0x0000005117087836 */ /* 0x040fe40000000000 */
[C---:B0-----:R-:W-:Y:S02]  /*48460*/  VIADD R0, R23.reuse, 0xf5 ;  /* 0x000000f517007836 */ /* 0x041fe40000000000 */
[----:B-1----:R-:W-:-:S03]  /*48470*/  VIADD R3, R23, 0xf3 ;  /* 0x000000f317037836 */ /* 0x002fc60000000000 */
[----:B------:R-:W-:Y:S04]  /*48480*/  STL [R1+0x13ac], R0 ;  /* 0x0013ac0001007387 */ /* 0x000fe80000100800 */
[----:B------:R0:W-:Y:S04]  /*48490*/  STL [R1+0x13a8], R4 ;  /* 0x0013a80401007387 */ /* 0x0001e80000100800 */
[----:B------:R1:W-:Y:S04]  /*484a0*/  STL [R1+0x13a4], R3 ;  /* 0x0013a40301007387 */ /* 0x0003e80000100800 */
[----:B------:R-:W-:Y:S01]  /*484b0*/  STL [R1+0x12fc], R8 ;  /* 0x0012fc0801007387 */ /* 0x000fe20000100800 */
[----:B0-----:R-:W-:-:S02]  /*484c0*/  VIADD R4, R23, 0x4f ;  /* 0x0000004f17047836 */ /* 0x001fc40000000000 */
[----:B-1----:R-:W-:-:S03]  /*484d0*/  VIADD R3, R23, 0x4c ;  /* 0x0000004c17037836 */ /* 0x002fc60000000000 */
[----:B------:R0:W-:Y:S04]  /*484e0*/  STL [R1+0x12f8], R4 ;  /* 0x0012f80401007387 */ /* 0x0001e80000100800 */
[----:B------:R1:W-:Y:S01]  /*484f0*/  STL [R1+0x12f0], R3 ;  /* 0x0012f00301007387 */ /* 0x0003e20000100800 */
[C---:B0-----:R-:W-:Y:S02]  /*48500*/  VIADD R4, R23.reuse, 0x4a ;  /* 0x0000004a17047836 */ /* 0x041fe40000000000 */
[----:B-1----:R-:W-:-:S03]  /*48510*/  VIADD R3, R23, 0x48 ;  /* 0x0000004817037836 */ /* 0x002fc60000000000 */
[----:B------:R-:W-:Y:S04]  /*48520*/  STL [R1+0x12ec], R4 ;  /* 0x0012ec0401007387 */ /* 0x000fe80000100800 */
[----:B------:R0:W-:Y:S01]  /*48530*/  STL [R1+0x12e8], R3 ;  /* 0x0012e80301007387 */ /* 0x0001e20000100800 */
[C---:B------:R-:W-:Y:S02]  /*48540*/  VIADD R16, R23.reuse, 0xa ;  /* 0x0000000a17107836 */ /* 0x040fe40000000000 */
[C---:B------:R-:W-:Y:S02]  /*48550*/  VIADD R8, R23.reuse, 0x9 ;  /* 0x0000000917087836 */ /* 0x040fe40000000000 */
[C---:B------:R-:W-:Y:S02]  /*48560*/  VIADD R25, R23.reuse, 0x7 ;  /* 0x0000000717197836 */ /* 0x040fe40000000000 */
[----:B0-----:R-:W-:-:S05]  /*48570*/  VIADD R3, R23, 0xb ;  /* 0x0000000b17037836 */ /* 0x001fca0000000000 */
[----:B------:R0:W-:Y:S04]  /*48580*/  STL [R1+0x121c], R3 ;  /* 0x00121c0301007387 */ /* 0x0001e80000100800 */
[----:B------:R1:W-:Y:S04]  /*48590*/  STL [R1+0x1218], R16 ;  /* 0x0012181001007387 */ /* 0x0003e80000100800 */
[----:B------:R1:W-:Y:S04]  /*485a0*/  STL [R1+0x1214], R8 ;  /* 0x0012140801007387 */ /* 0x0003e80000100800 */
[----:B------:R-:W-:Y:S01]  /*485b0*/  STL [R1+0x1814], R25 ;  /* 0x0018141901007387 */ /* 0x000fe20000100800 */
[----:B0-----:R-:W-:-:S02]  /*485c0*/  VIADD R3, R23, 0x8 ;  /* 0x0000000817037836 */ /* 0x001fc40000000000 */
[C---:B-1----:R-:W-:Y:S02]  /*485d0*/  VIADD R16, R23.reuse, 0x5 ;  /* 0x0000000517107836 */ /* 0x042fe40000000000 */
[C---:B------:R-:W-:Y:S01]  /*485e0*/  VIADD R8, R23.reuse, 0x6 ;  /* 0x0000000617087836 */ /* 0x040fe20000000000 */
[----:B------:R0:W-:Y:S04]  /*485f0*/  STL [R1+0x1210], R3 ;  /* 0x0012100301007387 */ /* 0x0001e80000100800 */
[----:B------:R-:W-:Y:S04]  /*48600*/  STL [R1+0x1208], R8 ;  /* 0x0012080801007387 */ /* 0x000fe80000100800 */
[----:B------:R1:W-:Y:S01]  /*48610*/  STL [R1+0x1204], R16 ;  /* 0x0012041001007387 */ /* 0x0003e20000100800 */
[----:B0-----:R-:W-:-:S02]  /*48620*/  VIADD R3, R23, 0x4 ;  /* 0x0000000417037836 */ /* 0x001fc40000000000 */
[----:B-1----:R-:W-:-:S03]  /*48630*/  VIADD R16, R23, 0x3 ;  /* 0x0000000317107836 */ /* 0x002fc60000000000 */
[----:B------:R0:W-:Y:S01]  /*48640*/  STL [R1+0x1200], R3 ;  /* 0x0012000301007387 */ /* 0x0001e20000100800 */
[----:B------:R-:W-:-:S03]  /*48650*/  VIADD R19, R23, 0xc ;  /* 0x0000000c17137836 */ /* 0x000fc60000000000 */
[----:B------:R1:W-:Y:S01]  /*48660*/  STL [R1+0x11fc], R16 ;  /* 0x0011fc1001007387 */ /* 0x0003e20000100800 */
[C---:B------:R-:W-:Y:S02]  /*48670*/  VIADD R28, R23.reuse, 0xf ;  /* 0x0000000f171c7836 */ /* 0x040fe40000000000 */
[C---:B0-----:R-:W-:Y:S02]  /*48680*/  VIADD R3, R23.reuse, 0x4d ;  /* 0x0000004d17037836 */ /* 0x041fe40000000000 */
[----:B-1----:R-:W-:-:S03]  /*48690*/  VIADD R16, R23, 0xd ;  /* 0x0000000d17107836 */ /* 0x002fc60000000000 */
[----:B------:R0:W-:Y:S04]  /*486a0*/  STL [R1+0x12f4], R3 ;  /* 0x0012f40301007387 */ /* 0x0001e80000100800 */
[----:B------:R1:W-:Y:S04]  /*486b0*/  STL [R1+0x1220], R19 ;  /* 0x0012201301007387 */ /* 0x0003e80000100800 */
[----:B------:R1:W-:Y:S04]  /*486c0*/  STL [R1+0x1224], R16 ;  /* 0x0012241001007387 */ /* 0x0003e80000100800 */
[----:B------:R-:W-:Y:S01]  /*486d0*/  STL [R1+0x17f8], R28 ;  /* 0x0017f81c01007387 */ /* 0x000fe20000100800 */
[----:B0-----:R-:W-:-:S02]  /*486e0*/  VIADD R3, R23, 0xe ;  /* 0x0000000e17037836 */ /* 0x001fc40000000000 */
[----:B-1----:R-:W-:-:S03]  /*486f0*/  VIADD R19, R23, 0x11 ;  /* 0x0000001117137836 */ /* 0x002fc60000000000 */
[----:B------:R0:W-:Y:S01]  /*48700*/  STL [R1+0x1228], R3 ;  /* 0x0012280301007387 */ /* 0x0001e20000100800 */
[C---:B------:R-:W-:Y:S02]  /*48710*/  VIADD R16, R23.reuse, 0x12 ;  /* 0x0000001217107836 */ /* 0x040fe40000000000 */
[----:B0-----:R-:W-:-:S05]  /*48720*/  VIADD R3, R23, 0x10 ;  /* 0x0000001017037836 */ /* 0x001fca0000000000 */
[----:B------:R0:W-:Y:S04]  /*48730*/  STL [R1+0x1230], R3 ;  /* 0x0012300301007387 */ /* 0x0001e80000100800 */
[----:B------:R1:W-:Y:S04]  /*48740*/  STL [R1+0x1234], R19 ;  /* 0x0012341301007387 */ /* 0x0003e80000100800 */
[----:B------:R2:W-:Y:S01]  /*48750*/  STL [R1+0x1238], R16 ;  /* 0x0012381001007387 */ /* 0x0005e20000100800 */
[C---:B------:R-:W-:Y:S02]  /*48760*/  VIADD R29, R23.reuse, 0x17 ;  /* 0x00000017171d7836 */ /* 0x040fe40000000000 */
[----:B0-----:R-:W-:-:S02]  /*48770*/  VIADD R3, R23, 0x13 ;  /* 0x0000001317037836 */ /* 0x001fc40000000000 */
[C---:B-1----:R-:W-:Y:S02]  /*48780*/  VIADD R19, R23.reuse, 0x14 ;  /* 0x0000001417137836 */ /* 0x042fe40000000000 */
[C---:B--2---:R-:W-:Y:S01]  /*48790*/  VIADD R16, R23.reuse, 0x15 ;  /* 0x0000001517107836 */ /* 0x044fe20000000000 */
[----:B------:R0:W-:Y:S04]  /*487a0*/  STL [R1+0x123c], R3 ;  /* 0x00123c0301007387 */ /* 0x0001e80000100800 */
[----:B------:R1:W-:Y:S04]  /*487b0*/  STL [R1+0x1240], R19 ;  /* 0x0012401301007387 */ /* 0x0003e80000100800 */
[----:B------:R2:W-:Y:S04]  /*487c0*/  STL [R1+0x1244], R16 ;  /* 0x0012441001007387 */ /* 0x0005e80000100800 */
[----:B------:R-:W-:Y:S01]  /*487d0*/  STL [R1+0x17e0], R29 ;  /* 0x0017e01d01007387 */ /* 0x000fe20000100800 */
[----:B0-----:R-:W-:-:S02]  /*487e0*/  VIADD R3, R23, 0x16 ;  /* 0x0000001617037836 */ /* 0x001fc40000000000 */
[----:B-1----:R-:W-:-:S03]  /*487f0*/  VIADD R19, R23, 0x19 ;  /* 0x0000001917137836 */ /* 0x002fc60000000000 */
[----:B------:R0:W-:Y:S01]  /*48800*/  STL [R1+0x1248], R3 ;  /* 0x0012480301007387 */ /* 0x0001e20000100800 */
[C---:B--2---:R-:W-:Y:S02]  /*48810*/  VIADD R16, R23.reuse, 0x1a ;  /* 0x0000001a17107836 */ /* 0x044fe40000000000 */
        /* <DEDUP_REMOVED lines=11> */
[----:B------:R3:W-:Y:S01]  /*488d0*/  STL [R1+0x17cc], R21 ;  /* 0x0017cc1501007387 */ /* 0x0007e20000100800 */
[----:B0-----:R-:W-:-:S02]  /*488e0*/  VIADD R3, R23, 0x1e ;  /* 0x0000001e17037836 */ /* 0x001fc40000000000 */
[C---:B-1----:R-:W-:Y:S02]  /*488f0*/  VIADD R19, R23.reuse, 0x20 ;  /* 0x0000002017137836 */ /* 0x042fe40000000000 */
[C---:B--2---:R-:W-:Y:S02]  /*48900*/  VIADD R16, R23.reuse, 0x21 ;  /* 0x0000002117107836 */ /* 0x044fe40000000000 */
[C---:B---3--:R-:W-:Y:S01]  /*48910*/  VIADD R21, R23.reuse, 0x23 ;  /* 0x0000002317157836 */ /* 0x048fe20000000000 */
[----:B------:R0:W-:Y:S04]  /*48920*/  STL [R1+0x1268], R3 ;  /* 0x0012680301007387 */ /* 0x0001e80000100800 */
[----:B------:R-:W-:Y:S04]  /*48930*/  STL [R1+0x1270], R19 ;  /* 0x0012701301007387 */ /* 0x000fe80000100800 */
[----:B------:R-:W-:Y:S04]  /*48940*/  STL [R1+0x1274], R16 ;  /* 0x0012741001007387 */ /* 0x000fe80000100800 */
[----:B------:R1:W-:Y:S01]  /*48950*/  STL [R1+0x17d0], R21 ;  /* 0x0017d01501007387 */ /* 0x0003e20000100800 */
[----:B0-----:R-:W-:-:S02]  /*48960*/  VIADD R3, R23, 0x22 ;  /* 0x0000002217037836 */ /* 0x001fc40000000000 */
[----:B-1----:R-:W-:-:S03]  /*48970*/  VIADD R21, R23, 0x25 ;  /* 0x0000002517157836 */ /* 0x002fc60000000000 */
[----:B------:R0:W-:Y:S04]  /*48980*/  STL [R1+0x1278], R3 ;  /* 0x0012780301007387 */ /* 0x0001e80000100800 */
[----:B------:R1:W-:Y:S01]  /*48990*/  STL [R1+0x17d4], R21 ;  /* 0x0017d41501007387 */ /* 0x0003e20000100800 */
[C---:B0-----:R-:W-:Y:S02]  /*489a0*/  VIADD R3, R23.reuse, 0x24 ;  /* 0x0000002417037836 */ /* 0x041fe40000000000 */
[----:B-1----:R-:W-:-:S03]  /*489b0*/  VIADD R21, R23, 0x27 ;  /* 0x0000002717157836 */ /* 0x002fc60000000000 */
[----:B------:R0:W-:Y:S04]  /*489c0*/  STL [R1+0x1280], R3 ;  /* 0x0012800301007387 */ /* 0x0001e80000100800 */
[----:B------:R1:W-:Y:S01]  /*489d0*/  STL [R1+0x17d8], R21 ;  /* 0x0017d81501007387 */ /* 0x0003e20000100800 */
[C---:B0-----:R-:W-:Y:S02]  /*489e0*/  VIADD R3, R23.reuse, 0x26 ;  /* 0x0000002617037836 */ /* 0x041fe40000000000 */
[----:B-1----:R-:W-:-:S03]  /*489f0*/  VIADD R21, R23, 0x29 ;  /* 0x0000002917157836 */ /* 0x002fc60000000000 */
[----:B------:R0:W-:Y:S04]  /*48a00*/  STL [R1+0x1288], R3 ;  /* 0x0012880301007387 */ /* 0x0001e80000100800 */
[----:B------:R1:W-:Y:S01]  /*48a10*/  STL [R1+0x17e4], R21 ;  /* 0x0017e41501007387 */ /* 0x0003e20000100800 */
[C---:B------:R-:W-:Y:S02]  /*48a20*/  VIADD R29, R23.reuse, 0x2a ;  /* 0x0000002a171d7836 */ /* 0x040fe40000000000 */
[C---:B0-----:R-:W-:Y:S02]  /*48a30*/  VIADD R3, R23.reuse, 0x28 ;  /* 0x0000002817037836 */ /* 0x041fe40000000000 */
[----:B-1----:R-:W-:-:S03]  /*48a40*/  VIADD R21, R23, 0x2c ;  /* 0x0000002c17157836 */ /* 0x002fc60000000000 */
[----:B------:R0:W-:Y:S04]  /*48a50*/  STL [R1+0x1290], R3 ;  /* 0x0012900301007387 */ /* 0x0001e80000100800 */
[----:B------:R1:W-:Y:S04]  /*48a60*/  STL [R1+0x17e8], R29 ;  /* 0x0017e81d01007387 */ /* 0x0003e80000100800 */
[----:B------:R2:W-:Y:S01]  /*48a70*/  STL [R1+0x17ec], R21 ;  /* 0x0017ec1501007387 */ /* 0x0005e20000100800 */
[C---:B0-----:R-:W-:Y:S02]  /*48a80*/  VIADD R3, R23.reuse, 0x2b ;  /* 0x0000002b17037836 */ /* 0x041fe40000000000 */
[----:B-1----:R-:W-:-:S02]  /*48a90*/  VIADD R29, R23, 0x2d ;  /* 0x0000002d171d7836 */ /* 0x002fc40000000000 */
[C---:B--2---:R-:W-:Y:S01]  /*48aa0*/  VIADD R21, R23.reuse, 0x2f ;  /* 0x0000002f17157836 */ /* 0x044fe20000000000 */
[----:B------:R0:W-:Y:S04]  /*48ab0*/  STL [R1+0x129c], R3 ;  /* 0x00129c0301007387 */ /* 0x0001e80000100800 */
[----:B------:R1:W-:Y:S04]  /*48ac0*/  STL [R1+0x17f0], R29 ;  /* 0x0017f01d01007387 */ /* 0x0003e80000100800 */
[----:B------:R2:W-:Y:S01]  /*48ad0*/  STL [R1+0x17fc], R21 ;  /* 0x0017fc1501007387 */ /* 0x0005e20000100800 */
[----:B------:R-:W-:-:S02]  /*48ae0*/  VIADD R28, R23, 0x32 ;  /* 0x00000032171c7836 */ /* 0x000fc40000000000 */
[C---:B0-----:R-:W-:Y:S02]  /*48af0*/  VIADD R3, R23.reuse, 0x2e ;  /* 0x0000002e17037836 */ /* 0x041fe40000000000 */
[----:B-1----:R-:W-:-:S03]  /*48b00*/  VIADD R29, R23, 0x30 ;  /* 0x00000030171d7836 */ /* 0x002fc60000000000 */
[----:B------:R0:W-:Y:S04]  /*48b10*/  STL [R1+0x12a8], R3 ;  /* 0x0012a80301007387 */ /* 0x0001e80000100800 */
[----:B------:R1:W-:Y:S01]  /*48b20*/  STL [R1+0x1800], R29 ;  /* 0x0018001d01007387 */ /* 0x0003e20000100800 */
[----:B--2---:R-:W-:-:S03]  /*48b30*/  VIADD R21, R23, 0x33 ;  /* 0x0000003317157836 */ /* 0x004fc60000000000 */
[----:B------:R2:W-:Y:S01]  /*48b40*/  STL [R1+0x1804], R28 ;  /* 0x0018041c01007387 */ /* 0x0005e20000100800 */
[C---:B0-----:R-:W-:Y:S02]  /*48b50*/  VIADD R3, R23.reuse, 0x31 ;  /* 0x0000003117037836 */ /* 0x041fe40000000000 */
[C---:B-1----:R-:W-:Y:S02]  /*48b60*/  VIADD R29, R23.reuse, 0x34 ;  /* 0x00000034171d7836 */ /* 0x042fe40000000000 */
[C---:B--2---:R-:W-:Y:S01]  /*48b70*/  VIADD R28, R23.reuse, 0x36 ;  /* 0x00000036171c7836 */ /* 0x044fe20000000000 */
[----:B------:R0:W-:Y:S04]  /*48b80*/  STL [R1+0x12b4], R3 ;  /* 0x0012b40301007387 */ /* 0x0001e80000100800 */
[----:B------:R1:W-:Y:S04]  /*48b90*/  STL [R1+0x1808], R21 ;  /* 0x0018081501007387 */ /* 0x0003e80000100800 */
[----:B------:R2:W-:Y:S04]  /*48ba0*/  STL [R1+0x180c], R29 ;  /* 0x00180c1d01007387 */ /* 0x0005e80000100800 */
[----:B------:R-:W-:Y:S01]  /*48bb0*/  STL [R1+0x1818], R28 ;  /* 0x0018181c01007387 */ /* 0x000fe20000100800 */
[----:B0-----:R-:W-:-:S02]  /*48bc0*/  VIADD R3, R23, 0x35 ;  /* 0x0000003517037836 */ /* 0x001fc40000000000 */
[C---:B-1----:R-:W-:Y:S02]  /*48bd0*/  VIADD R21, R23.reuse, 0x37 ;  /* 0x0000003717157836 */ /* 0x042fe40000000000 */
[C---:B--2---:R-:W-:Y:S01]  /*48be0*/  VIADD R29, R23.reuse, 0x38 ;  /* 0x00000038171d7836 */ /* 0x044fe20000000000 */
[----:B------:R0:W-:Y:S04]  /*48bf0*/  STL [R1+0x12c4], R3 ;  /* 0x0012c40301007387 */ /* 0x0001e80000100800 */
[----:B------:R-:W-:Y:S04]  /*48c00*/  STL [R1+0x181c], R21 ;  /* 0x00181c1501007387 */ /* 0x000fe80000100800 */
[----:B------:R-:W-:Y:S01]  /*48c10*/  STL [R1+0x1820], R29 ;  /* 0x0018201d01007387 */ /* 0x000fe20000100800 */
[----:B0-----:R-:W-:-:S05]  /*48c20*/  VIADD R3, R23, 0x39 ;  /* 0x0000003917037836 */ /* 0x001fca0000000000 */
[----:B------:R0:W-:Y:S01]  /*48c30*/  STL [R1+0x12d4], R3 ;  /* 0x0012d40301007387 */ /* 0x0001e20000100800 */
[C---:B------:R-:W-:Y:S02]  /*48c40*/  VIADD R19, R23.reuse, 0x5a ;  /* 0x0000005a17137836 */ /* 0x040fe40000000000 */
[C---:B------:R-:W-:Y:S02]  /*48c50*/  VIADD R16, R23.reuse, 0x5b ;  /* 0x0000005b17107836 */ /* 0x040fe40000000000 */
[----:B0-----:R-:W-:-:S05]  /*48c60*/  VIADD R3, R23, 0x59 ;  /* 0x0000005917037836 */ /* 0x001fca0000000000 */
        /* <DEDUP_REMOVED lines=9> */
[----:B0-----:R-:W-:-:S02]  /*48d00*/  VIADD R3, R23, 0x5f ;  /* 0x0000005f17037836 */ /* 0x001fc40000000000 */
[C---:B-1----:R-:W-:Y:S02]  /*48d10*/  VIADD R19, R23.reuse, 0x60 ;  /* 0x0000006017137836 */ /* 0x042fe40000000000 */
        /* <DEDUP_REMOVED lines=8> */
[----:B------:R-:W-:Y:S04]  /*48da0*/  STL [R1+0x1328], R19 ;  /* 0x0013281301007387 */ /* 0x000fe80000100800 */
[----:B------:R1:W-:Y:S01]  /*48db0*/  STL [R1+0x132c], R16 ;  /* 0x00132c1001007387 */ /* 0x0003e20000100800 */
[----:B------:R-:W-:-:S02]  /*48dc0*/  VIADD R20, R23, 0x67 ;  /* 0x0000006717147836 */ /* 0x000fc40000000000 */
        /* <DEDUP_REMOVED lines=44> */
[----:B------:R-:W-:Y:S01]  /*49090*/  STL [R1+0x1390], R16 ;  /* 0x0013901001007387 */ /* 0x000fe20000100800 */
[----:B0-----:R-:W-:-:S05]  /*490a0*/  VIADD R3, R23, 0x7e ;  /* 0x0000007e17037836 */ /* 0x001fca0000000000 */
[----:B------:R0:W-:Y:S04]  /*490b0*/  STL [R1+0x1394], R3 ;  /* 0x0013940301007387 */ /* 0x0001e80000100800 */
[----:B0-----:R-:W2:Y:S01]  /*490c0*/  LDL R3, [R1+0x8b8] ;  /* 0x0008b80001037983 */ /* 0x001ea20000100800 */
[----:B------:R-:W-:Y:S02]  /*490d0*/  ISETP.GE.AND P3, PT, R2, UR34, PT ;  /* 0x0000002202007c0c */ /* 0x000fe4000bf66270 */
[----:B------:R-:W-:Y:S02]  /*490e0*/  LOP3.LUT R22, R22, 0xfeffffff, RZ, 0xc0, !PT ;  /* 0xfeffffff16167812 */ /* 0x000fe400078ec0ff */
[----:B------:R-:W-:Y:S01]  /*490f0*/  LOP3.LUT R18, R18, 0xffffbfff, RZ, 0xc0, !PT ;  /* 0xffffbfff12127812 */ /* 0x000fe200078ec0ff */
[C---:B------:R-:W-:Y:S01]  /*49100*/  VIADD R11, R23.reuse, 0x1 ;  /* 0x00000001170b7836 */ /* 0x040fe20000000000 */
[----:B------:R-:W-:-:S02]  /*49110*/  ISETP.LT.AND P4, PT, R23, UR9, !P3 ;  /* 0x0000000917007c0c */ /* 0x000fc4000df81270 */
[----:B------:R-:W-:Y:S01]  /*49120*/  ISETP.LT.AND P3, PT, R2, UR8, !P2 ;  /* 0x0000000802007c0c */ /* 0x000fe2000d761270 */
[----:B------:R-:W-:Y:S01]  /*49130*/  ULDC.64 UR8, c[0x0][0x228] ;  /* 0x00008a0000087ab9 */ /* 0x000fe20000000a00 */
[----:B------:R-:W-:Y:S01]  /*49140*/  VIADD R12, R23, 0x40 ;  /* 0x00000040170c7836 */ /* 0x000fe20000000000 */
[----:B------:R-:W-:-:S10]  /*49150*/  ULDC UR34, c[0x0][0x22c] ;  /* 0x00008b0000227ab9 */ /* 0x000fd40000000800 */
[----:B------:R-:W-:Y:S02]  /*49160*/  @P3 LOP3.LUT R22, R22, 0x1000000, RZ, 0xfc, !PT ;  /* 0x0100000016163812 */ /* 0x000fe400078efcff */
[----:B------:R-:W-:Y:S02]  /*49170*/  ISETP.LT.AND P3, PT, R2, UR12, !P1 ;  /* 0x0000000c02007c0c */ /* 0x000fe4000cf61270 */
[----:B------:R-:W-:Y:S01]  /*49180*/  @P4 LOP3.LUT R18, R18, 0x4000, RZ, 0xfc, !PT ;  /* 0x0000400012124812 */ /* 0x000fe200078efcff */
[C---:B------:R-:W-:Y:S01]  /*49190*/  VIADD R14, R23.reuse, 0x47 ;  /* 0x00000047170e7836 */ /* 0x040fe20000000000 */
[----:B------:R-:W-:Y:S01]  /*491a0*/  LOP3.LUT R22, R22, 0xfdffffff, RZ, 0xc0, !PT ;  /* 0xfdffffff16167812 */ /* 0x000fe200078ec0ff */
[C---:B------:R-:W-:Y:S01]  /*491b0*/  VIADD R7, R23.reuse, 0x58 ;  /* 0x0000005817077836 */ /* 0x040fe20000000000 */
[----:B------:R-:W-:Y:S01]  /*491c0*/  LOP3.LUT R18, R18, 0xfffff7ff, RZ, 0xc0, !PT ;  /* 0xfffff7ff12127812 */ /* 0x000fe200078ec0ff */
[C---:B------:R-:W-:Y:S02]  /*491d0*/  VIADD R0, R23.reuse, 0x57 ;  /* 0x0000005717007836 */ /* 0x040fe40000000000 */
[----:B------:R-:W-:-:S02]  /*491e0*/  VIADD R6, R23, 0x56 ;  /* 0x0000005617067836 */ /* 0x000fc40000000000 */
[C---:B------:R-:W-:Y:S02]  /*491f0*/  VIADD R24, R23.reuse, 0x4b ;  /* 0x0000004b17187836 */ /* 0x040fe40000000000 */
[C---:B------:R-:W-:Y:S02]  /*49200*/  VIADD R16, R23.reuse, 0x7f ;  /* 0x0000007f17107836 */ /* 0x040fe40000000000 */
[C---:B------:R-:W-:Y:S02]  /*49210*/  VIADD R15, R23.reuse, 0x49 ;  /* 0x00000049170f7836 */ /* 0x040fe40000000000 */
[C---:B------:R-:W-:Y:S02]  /*49220*/  VIADD R5, R23.reuse, 0x55 ;  /* 0x0000005517057836 */ /* 0x040fe40000000000 */
[----:B------:R-:W-:Y:S01]  /*49230*/  VIADD R27, R23, 0x54 ;  /* 0x00000054171b7836 */ /* 0x000fe20000000000 */
[----:B----4-:R-:W-:Y:S01]  /*49240*/  LOP3.LUT R17, R17, 0xffffffef, RZ, 0xc0, !PT ;  /* 0xffffffef11117812 */ /* 0x010fe200078ec0ff */
[----:B------:R0:W-:Y:S01]  /*49250*/  STL [R1+0x1398], R16 ;  /* 0x0013981001007387 */ /* 0x0001e20000100800 */
[----:B------:R-:W-:-:S02]  /*49260*/  VIADD R26, R23, 0x52 ;  /* 0x00000052171a7836 */ /* 0x000fc40000000000 */
[C---:B------:R-:W-:Y:S02]  /*49270*/  VIADD R13, R23.reuse, 0x41 ;  /* 0x00000041170d7836 */ /* 0x040fe40000000000 */
[C---:B------:R-:W-:Y:S02]  /*49280*/  VIADD R4, R23.reuse, 0x43 ;  /* 0x0000004317047836 */ /* 0x040fe40000000000 */
[C---:B------:R-:W-:Y:S02]  /*49290*/  VIADD R10, R23.reuse, 0x44 ;  /* 0x00000044170a7836 */ /* 0x040fe40000000000 */
[C---:B------:R-:W-:Y:S02]  /*492a0*/  VIADD R9, R23.reuse, 0x42 ;  /* 0x0000004217097836 */ /* 0x040fe40000000000 */
[C---:B------:R-:W-:Y:S02]  /*492b0*/  VIADD R8, R23.reuse, 0x46 ;  /* 0x0000004617087836 */ /* 0x040fe40000000000 */
[----:B------:R-:W-:-:S02]  /*492c0*/  VIADD R25, R23, 0x3a ;  /* 0x0000003a17197836 */ /* 0x000fc40000000000 */
[C---:B------:R-:W-:Y:S02]  /*492d0*/  VIADD R28, R23.reuse, 0x3b ;  /* 0x0000003b171c7836 */ /* 0x040fe40000000000 */
[C---:B------:R-:W-:Y:S02]  /*492e0*/  VIADD R21, R23.reuse, 0x3c ;  /* 0x0000003c17157836 */ /* 0x040fe40000000000 */
[C---:B0-----:R-:W-:Y:S02]  /*492f0*/  VIADD R16, R23.reuse, 0x80 ;  /* 0x0000008017107836 */ /* 0x041fe40000000000 */
[C---:B------:R-:W-:Y:S02]  /*49300*/  VIADD R29, R23.reuse, 0x3d ;  /* 0x0000003d171d7836 */ /* 0x040fe40000000000 */
[C---:B------:R-:W-:Y:S02]  /*49310*/  VIADD R19, R23.reuse, 0x66 ;  /* 0x0000006617137836 */ /* 0x040fe40000000000 */
[C---:B------:R-:W-:Y:S01]  /*49320*/  VIADD R20, R23.reuse, 0x76 ;  /* 0x0000007617147836 */ /* 0x040fe20000000000 */
[----:B------:R-:W-:Y:S01]  /*49330*/  ULDC UR12, c[0x0][0x22c] ;  /* 0x00008b00000c7ab9 */ /* 0x000fe20000000800 */
[----:B------:R0:W-:Y:S02]  /*49340*/  STL [R1+0x139c], R16 ;  /* 0x00139c1001007387 */ /* 0x0001e40000100800 */
[----:B0-----:R-:W-:-:S05]  /*49350*/  VIADD R16, R23, 0x81 ;  /* 0x0000008117107836 */ /* 0x001fca0000000000 */
[----:B------:R0:W-:Y:S01]  /*49360*/  STL [R1+0x13a0], R16 ;  /* 0x0013a01001007387 */ /* 0x0001e20000100800 */
[----:B--2---:R-:W-:-:S13]  /*49370*/  ISETP.LT.AND P2, PT, R3, UR8, !P2 ;  /* 0x0000000803007c0c */ /* 0x004fda000d741270 */
[----:B------:R-:W-:Y:S02]  /*49380*/  @P2 LOP3.LUT R22, R22, 0x2000000, RZ, 0xfc, !PT ;  /* 0x0200000016162812 */ /* 0x000fe400078efcff */
[C---:B------:R-:W-:Y:S02]  /*49390*/  ISETP.LT.AND P2, PT, R3.reuse, UR10, !P1 ;  /* 0x0000000a03007c0c */ /* 0x040fe4000cf41270 */
[----:B------:R-:W-:Y:S02]  /*493a0*/  LOP3.LUT R22, R22, 0xf7ffffff, RZ, 0xc0, !PT ;  /* 0xf7ffffff16167812 */ /* 0x000fe400078ec0ff */
[----:B------:R-:W-:Y:S02]  /*493b0*/  ISETP.LT.AND P1, PT, R3, UR16, !P0 ;  /* 0x0000001003007c0c */ /* 0x000fe4000c721270 */
[----:B------:R-:W-:Y:S01]  /*493c0*/  ISETP.GE.AND P5, PT, R9, UR41, PT ;  /* 0x0000002909007c0c */ /* 0x000fe2000bfa6270 */
[----:B0-----:R-:W-:Y:S01]  /*493d0*/  VIADD R16, R23, 0xa3 ;  /* 0x000000a317107836 */ /* 0x001fe20000000000 */
[----:B------:R-:W-:-:S02]  /*493e0*/  @P3 LOP3.LUT R22, R22, 0x8000000, RZ, 0xfc, !PT ;  /* 0x0800000016163812 */ /* 0x000fc400078efcff */
[----:B------:R-:W-:Y:S01]  /*493f0*/  ISETP.LT.AND P0, PT, R2, UR14, !P0 ;  /* 0x0000000e02007c0c */ /* 0x000fe2000c701270 */
[----:B------:R-:W-:Y:S01]  /*49400*/  UMOV UR8, UR58 ;  /* 0x0000003a00087c82 */ /* 0x000fe20008000000 */
[----:B------:R-:W-:Y:S01]  /*49410*/  ULDC UR16, c[0x0][0x228] ;  /* 0x00008a0000107ab9 */ /* 0x000fe20000000800 */
[----:B------:R-:W-:Y:S01]  /*49420*/  LOP3.LUT R22, R22, 0xfbffffff, RZ, 0xc0, !PT ;  /* 0xfbffffff16167812 */ /* 0x000fe200078ec0ff */
[----:B------:R-:W-:-:S03]  /*49430*/  ULDC UR10, c[0x0][0x22c] ;  /* 0x00008b00000a7ab9 */ /* 0x000fc60000000800 */
[----:B------:R-:W-:Y:S02]  /*49440*/  @P1 LOP3.LUT R18, R18, 0x800, RZ, 0xfc, !PT ;  /* 0x0000080012121812 */ /* 0x000fe400078efcff */
[----:B------:R-:W-:Y:S01]  /*49450*/  @P2 LOP3.LUT R22, R22, 0x4000000, RZ, 0xfc, !PT ;  /* 0x0400000016162812 */ /* 0x000fe200078efcff */
[----:B------:R-:W-:Y:S01]  /*49460*/  VIADD R9, R23, 0xf2 ;  /* 0x000000f217097836 */ /* 0x000fe20000000000 */
[----:B------:R-:W-:Y:S02]  /*49470*/  ULDC UR14, c[0x0][0x228] ;  /* 0x00008a00000e7ab9 */ /* 0x000fe40000000800 */
[----:B------:R-:W-:-:S04]  /*49480*/  LOP3.LUT R22, R22, 0xefffffff, RZ, 0xc0, !PT ;  /* 0xefffffff16167812 */ /* 0x000fc800078ec0ff */
[----:B------:R-:W-:Y:S02]  /*49490*/  @P0 LOP3.LUT R22, R22, 0x10000000, RZ, 0xfc, !PT ;  /* 0x1000000016160812 */ /* 0x000fe400078efcff */
[----:B------:R-:W-:-:S04]  /*494a0*/  ISETP.GE.AND P0, PT, R11, UR33, PT ;  /* 0x000000210b007c0c */ /* 0x000fc8000bf06270 */
[----:B------:R-:W-:Y:S02]  /*494b0*/  ISETP.LT.AND P1, PT, R2, UR20, !P0 ;  /* 0x0000001402007c0c */ /* 0x000fe4000c721270 */
[----:B------:R-:W-:Y:S02]  /*494c0*/  ISETP.LT.AND P0, PT, R3, UR18, !P0 ;  /* 0x0000001203007c0c */ /* 0x000fe4000c701270 */
[----:B------:R-:W-:Y:S02]  /*494d0*/  LOP3.LUT R22, R22, 0xdfffffff, RZ, 0xc0, !PT ;  /* 0xdfffffff16167812 */ /* 0x000fe400078ec0ff */
[----:B------:R-:W-:Y:S01]  /*494e0*/  LOP3.LUT R18, R18, 0xffffdfff, RZ, 0xc0, !PT ;  /* 0xffffdfff12127812 */ /* 0x000fe200078ec0ff */
[----:B------:R-:W-:Y:S01]  /*494f0*/  VIADD R11, R23, 0x82 ;  /* 0x00000082170b7836 */ /* 0x000fe20000000000 */
[----:B------:R-:W-:Y:S01]  /*49500*/  ISETP.GE.AND P2, PT, R5, UR43, PT ;  /* 0x0000002b05007c0c */ /* 0x000fe2000bf46270 */
[----:B------:R-:W-:-:S06]  /*49510*/  ULDC UR20, c[0x0][0x228] ;  /* 0x00008a0000147ab9 */ /* 0x000fcc0000000800 */
[----:B------:R-:W-:Y:S02]  /*49520*/  @P0 LOP3.LUT R22, R22, 0x20000000, RZ, 0xfc, !PT ;  /* 0x2000000016160812 */ /* 0x000fe400078efcff */
[----:B------:R-:W-:Y:S02]  /*49530*/  ISETP.GE.AND P0, PT, R12, UR34, PT ;  /* 0x000000220c007c0c */ /* 0x000fe4000bf06270 */
[----:B------:R-:W-:Y:S02]  /*49540*/  @P1 LOP3.LUT R18, R18, 0x2000, RZ, 0xfc, !PT ;  /* 0x0000200012121812 */ /* 0x000fe400078efcff */
[----:B------:R-:W-:Y:S02]  /*49550*/  ISETP.LT.AND P1, PT, R3, UR24, !P0 ;  /* 0x0000001803007c0c */ /* 0x000fe4000c721270 */
[----:B------:R-:W-:Y:S02]  /*49560*/  ISETP.LT.AND P0, PT, R2, UR22, !P0 ;  /* 0x0000001602007c0c */ /* 0x000fe4000c701270 */
[----:B------:R-:W-:Y:S01]  /*49570*/  LOP3.LUT R18, R18, 0xffffefff, RZ, 0xc0, !PT ;  /* 0xffffefff12127812 */ /* 0x000fe200078ec0ff */
[----:B------:R0:W-:Y:S01]  /*49580*/  STL [R1+0x11f8], R11 ;  /* 0x0011f80b01007387 */ /* 0x0001e20000100800 */
[----:B------:R-:W-:Y:S01]  /*49590*/  LOP3.LUT R22, R22, 0x7fffffff, RZ, 0xc0, !PT ;  /* 0x7fffffff16167812 */ /* 0x000fe200078ec0ff */
[----:B------:R-:W-:Y:S01]  /*495a0*/  VIADD R12, R23, 0x53 ;  /* 0x00000053170c7836 */ /* 0x000fe20000000000 */
[----:B------:R-:W-:Y:S01]  /*495b0*/  @P2 LOP3.LUT R17, R17, 0x10, RZ, 0xfc, !PT ;  /* 0x0000001011112812 */ /* 0x000fe200078efcff */
[----:B------:R-:W-:Y:S01]  /*495c0*/  VIADD R5, R23, 0xe8 ;  /* 0x000000e817057836 */ /* 0x000fe20000000000 */
[----:B------:R-:W-:Y:S01]  /*495d0*/  UMOV UR18, UR59 ;  /* 0x0000003b00127c82 */ /* 0x000fe20008000000 */
[----:B------:R-:W-:Y:S01]  /*495e0*/  ULDC.64 UR58, c[0x0][0x228] ;  /* 0x00008a00003a7ab9 */ /* 0x000fe20000000a00 */
[----:B------:R-:W-:Y:S01]  /*495f0*/  ULDC UR24, c[0x0][0x228] ;  /* 0x00008a0000187ab9 */ /* 0x000fe20000000800 */
[----:B------:R-:W-:Y:S01]  /*49600*/  ULDC UR22, c[0x0][0x22c] ;  /* 0x00008b0000167ab9 */ /* 0x000fe20000000800 */
[----:B------:R-:W-:-:S04]  /*49610*/  @P1 LOP3.LUT R18, R18, 0x1000, RZ, 0xfc, !PT ;  /* 0x0000100012121812 */ /* 0x000fc800078efcff */
[----:B------:R-:W-:-:S04]  /*49620*/  LOP3.LUT R18, R18, 0xfffffdff, RZ, 0xc0, !PT ;  /* 0xfffffdff12127812 */ /* 0x000fc800078ec0ff */
[----:B------:R-:W-:Y:S02]  /*49630*/  @P0 LOP3.LUT R18, R18, 0x200, RZ, 0xfc, !PT ;  /* 0x0000020012120812 */ /* 0x000fe400078efcff */
[----:B------:R-:W-:-:S04]  /*49640*/  ISETP.GE.AND P0, PT, R14, UR51, PT ;  /* 0x000000330e007c0c */ /* 0x000fc8000bf06270 */
[----:B------:R-:W-:Y:S02]  /*49650*/  ISETP.LT.AND P1, PT, R2, UR32, !P0 ;  /* 0x0000002002007c0c */ /* 0x000fe4000c721270 */
[----:B------:R-:W-:Y:S02]  /*49660*/  ISETP.LT.AND P0, PT, R3, UR38, !P0 ;  /* 0x0000002603007c0c */ /* 0x000fe4000c701270 */
[----:B------:R-:W-:Y:S01]  /*49670*/  LOP3.LUT R18, R18, 0xfffffbff, RZ, 0xc0, !PT ;  /* 0xfffffbff12127812 */ /* 0x000fe200078ec0ff */
[----:B------:R-:W-:-:S08]  /*49680*/  ULDC.64 UR32, c[0x0][0x228] ;  /* 0x00008a0000207ab9 */ /* 0x000fd00000000a00 */
[----:B------:R-:W-:-:S04]  /*49690*/  @P1 LOP3.LUT R18, R18, 0x400, RZ, 0xfc, !PT ;  /* 0x0000040012121812 */ /* 0x000fc800078efcff */
[----:B------:R-:W-:-:S04]  /*496a0*/  LOP3.LUT R18, R18, 0xffffff7f, RZ, 0xc0, !PT ;  /* 0xffffff7f12127812 */ /* 0x000fc800078ec0ff */
[----:B------:R-:W-:Y:S02]  /*496b0*/  @P0 LOP3.LUT R18, R18, 0x80, RZ, 0xfc, !PT ;  /* 0x0000008012120812 */ /* 0x000fe400078efcff */
[----:B------:R-:W-:-:S04]  /*496c0*/  ISETP.GE.AND P0, PT, R7, UR37, PT ;  /* 0x0000002507007c0c */ /* 0x000fc8000bf06270 */
[----:B------:R-:W-:Y:S02]  /*496d0*/  ISETP.LT.AND P1, PT, R3, UR36, !P0 ;  /* 0x0000002403007c0c */ /* 0x000fe4000c721270 */
[----:B------:R-:W-:Y:S02]  /*496e0*/  ISETP.LT.AND P0, PT, R2, UR30, !P0 ;  /* 0x0000001e02007c0c */ /* 0x000fe4000c701270 */
[----:B------:R-:W-:Y:S01]  /*496f0*/  LOP3.LUT R18, R18, 0xfffffeff, RZ, 0xc0, !PT ;  /* 0xfffffeff12127812 */ /* 0x000fe200078ec0ff */
[C---:B0-----:R-:W-:Y:S02]  /*49700*/  VIADD R11, R23.reuse, 0x83 ;  /* 0x00000083170b7836 */ /* 0x041fe40000000000 */
[----:B------:R-:W-:Y:S01]  /*49710*/  VIADD R7, R23, 0x85 ;  /* 0x0000008517077836 */ /* 0x000fe20000000000 */
[----:B------:R-:W-:-:S05]  /*49720*/  ULDC.64 UR36, c[0x0][0x228] ;  /* 0x00008a0000247ab9 */ /* 0x000fca0000000a00 */
[----:B------:R-:W-:-:S04]  /*49730*/  @P1 LOP3.LUT R18, R18, 0x100, RZ, 0xfc, !PT ;  /* 0x0000010012121812 */ /* 0x000fc800078efcff */
[----:B------:R-:W-:-:S04]  /*49740*/  LOP3.LUT R18, R18, 0xffffffbf, RZ, 0xc0, !PT ;  /* 0xffffffbf12127812 */ /* 0x000fc800078ec0ff */
[----:B------:R-:W-:Y:S02]  /*49750*/  @P0 LOP3.LUT R18, R18, 0x40, RZ, 0xfc, !PT ;  /* 0x0000004012120812 */ /* 0x000fe400078efcff */
[----:B------:R-:W-:Y:S01]  /*49760*/  ISETP.GE.AND P0, PT, R0, UR35, PT ;  /* 0x0000002300007c0c */ /* 0x000fe2000bf06270 */
[----:B------:R-:W-:-:S03]  /*49770*/  ULDC.64 UR34, c[0x0][0x228] ;  /* 0x00008a0000227ab9 */ /* 0x000fc60000000a00 */
[----:B------:R-:W-:Y:S02]  /*49780*/  ISETP.LT.AND P1, PT, R3, UR42, !P0 ;  /* 0x0000002a03007c0c */ /* 0x000fe4000c721270 */
[----:B------:R-:W-:Y:S02]  /*49790*/  ISETP.LT.AND P0, PT, R2, UR54, !P0 ;  /* 0x0000003602007c0c */ /* 0x000fe4000c701270 */
[----:B------:R-:W-:Y:S01]  /*497a0*/  LOP3.LUT R18, R18, 0xffffffdf, RZ, 0xc0, !PT ;  /* 0xffffffdf12127812 */ /* 0x000fe200078ec0ff */
[----:B------:R0:W-:Y:S01]  /*497b0*/  STL [R1+0x11f4], R11 ;  /* 0x0011f40b01007387 */ /* 0x0001e20000100800 */
[----:B------:R-:W-:Y:S02]  /*497c0*/  ISETP.GE.AND P2, PT, R12, UR33, PT ;  /* 0x000000210c007c0c */ /* 0x000fe4000bf46270 */
[----:B------:R-:W-:Y:S01]  /*497d0*/  LOP3.LUT R17, R17, 0xfffffff7, RZ, 0xc0, !PT ;  /* 0xfffffff711117812 */ /* 0x000fe200078ec0ff */
[----:B------:R-:W-:Y:S01]  /*497e0*/  VIADD R14, R23, 0x50 ;  /* 0x00000050170e7836 */ /* 0x000fe20000000000 */
[----:B------:R-:W-:-:S03]  /*497f0*/  ULDC.64 UR42, c[0x0][0x228] ;  /* 0x00008a00002a7ab9 */ /* 0x000fc60000000a00 */
[----:B------:R-:W-:-:S04]  /*49800*/  @P1 LOP3.LUT R18, R18, 0x20, RZ, 0xfc, !PT ;  /* 0x0000002012121812 */ /* 0x000fc800078efcff */
[----:B------:R-:W-:-:S04]  /*49810*/  LOP3.LUT R18, R18, 0xffffffef, RZ, 0xc0, !PT ;  /* 0xffffffef12127812 */ /* 0x000fc800078ec0ff */
[----:B------:R-:W-:Y:S02]  /*49820*/  @P0 LOP3.LUT R18, R18, 0x10, RZ, 0xfc, !PT ;  /* 0x0000001012120812 */ /* 0x000fe400078efcff */
[----:B------:R-:W-:Y:S02]  /*49830*/  ISETP.GE.AND P0, PT, R6, UR31, PT ;  /* 0x0000001f06007c0c */ /* 0x000fe4000bf06270 */
[----:B------:R-:W-:Y:S02]  /*49840*/  LOP3.LUT R18, R18, 0xfffffff7, RZ, 0xc0, !PT ;  /* 0xfffffff712127812 */ /* 0x000fe400078ec0ff */
[----:B------:R-:W-:Y:S02]  /*49850*/  ISETP.LT.AND P1, PT, R3, UR32, !P0 ;  /* 0x0000002003007c0c */ /* 0x000fe4000c721270 */
[----:B------:R-:W-:Y:S01]  /*49860*/  ISETP.LT.AND P0, PT, R2, UR44, !P0 ;  /* 0x0000002c02007c0c */ /* 0x000fe2000c701270 */
[C---:B0-----:R-:W-:Y:S02]  /*49870*/  VIADD R11, R23.reuse, 0x84 ;  /* 0x00000084170b7836 */ /* 0x041fe40000000000 */
[----:B------:R-:W-:-:S02]  /*49880*/  VIADD R6, R23, 0x87 ;  /* 0x0000008717067836 */ /* 0x000fc40000000000 */
[C---:B------:R-:W-:Y:S01]  /*49890*/  VIADD R12, R23.reuse, 0xea ;  /* 0x000000ea170c7836 */ /* 0x040fe20000000000 */
[----:B------:R-:W-:Y:S02]  /*498a0*/  ISETP.GE.AND P4, PT, R4, UR37, PT ;  /* 0x0000002504007c0c */ /* 0x000fe4000bf86270 */
[----:B------:R-:W-:Y:S01]  /*498b0*/  ISETP.GE.AND P3, PT, R10, UR35, PT ;  /* 0x000000230a007c0c */ /* 0x000fe2000bf66270 */
[----:B------:R-:W-:Y:S01]  /*498c0*/  VIADD R0, R23, 0x86 ;  /* 0x0000008617007836 */ /* 0x000fe20000000000 */
[----:B------:R-:W-:Y:S01]  /*498d0*/  ULDC.64 UR30, c[0x0][0x228] ;  /* 0x00008a00001e7ab9 */ /* 0x000fe20000000a00 */
[----:B------:R-:W-:Y:S01]  /*498e0*/  ULDC.64 UR32, c[0x0][0x228] ;  /* 0x00008a0000207ab9 */ /* 0x000fe20000000a00 */
[----:B------:R-:W-:-:S04]  /*498f0*/  @P1 LOP3.LUT R18, R18, 0x8, RZ, 0xfc, !PT ;  /* 0x0000000812121812 */ /* 0x000fc800078efcff */
[----:B------:R-:W-:-:S04]  /*49900*/  LOP3.LUT R18, R18, 0xfffffffb, RZ, 0xc0, !PT ;  /* 0xfffffffb12127812 */ /* 0x000fc800078ec0ff */
[----:B------:R-:W-:Y:S02]  /*49910*/  @P0 LOP3.LUT R18, R18, 0x4, RZ, 0xfc, !PT ;  /* 0x0000000412120812 */ /* 0x000fe400078efcff */
[----:B------:R-:W-:-:S04]  /*49920*/  ISETP.GE.AND P0, PT, R24, UR47, PT ;  /* 0x0000002f18007c0c */ /* 0x000fc8000bf06270 */
[----:B------:R-:W-:Y:S02]  /*49930*/  ISETP.LT.AND P1, PT, R3, UR52, !P0 ;  /* 0x0000003403007c0c */ /* 0x000fe4000c721270 */
[----:B------:R-:W-:Y:S02]  /*49940*/  ISETP.LT.AND P0, PT, R2, UR34, !P0 ;  /* 0x0000002202007c0c */ /* 0x000fe4000c701270 */
[----:B------:R-:W-:Y:S01]  /*49950*/  LOP3.LUT R18, R18, 0xfffffffd, RZ, 0xc0, !PT ;  /* 0xfffffffd12127812 */ /* 0x000fe200078ec0ff */
[----:B------:R-:W-:Y:S01]  /*49960*/  STL [R1+0x11ec], R11 ;  /* 0x0011ec0b01007387 */ /* 0x000fe20000100800 */
[C---:B------:R-:W-:Y:S02]  /*49970*/  VIADD R24, R23.reuse, 0x4e ;  /* 0x0000004e17187836 */ /* 0x040fe40000000000 */
[C---:B------:R-:W-:Y:S02]  /*49980*/  VIADD R4, R23.reuse, 0xf0 ;  /* 0x000000f017047836 */ /* 0x040fe40000000000 */
[----:B------:R-:W-:Y:S01]  /*49990*/  VIADD R10, R23, 0xf1 ;  /* 0x000000f1170a7836 */ /* 0x000fe20000000000 */
[----:B------:R-:W-:-:S02]  /*499a0*/  ULDC.64 UR34, c[0x0][0x228] ;  /* 0x00008a0000227ab9 */ /* 0x000fc40000000a00 */
[----:B------:R-:W-:-:S04]  /*499b0*/  @P1 LOP3.LUT R18, R18, 0x2, RZ, 0xfc, !PT ;  /* 0x0000000212121812 */ /* 0x000fc800078efcff */
[----:B------:R-:W-:Y:S01]  /*499c0*/  LOP3.LUT R18, R18, 0xfffffffe, RZ, 0xc0, !PT ;  /* 0xfffffffe12127812 */ /* 0x000fe200078ec0ff */
[----:B------:R-:W-:Y:S03]  /*499d0*/  STL [R1+0x11e4], R7 ;  /* 0x0011e40701007387 */ /* 0x000fe60000100800 */
[----:B------:R-:W-:Y:S02]  /*499e0*/  @P0 LOP3.LUT R18, R18, 0x1, RZ, 0xfc, !PT ;  /* 0x0000000112120812 */ /* 0x000fe400078efcff */
[----:B------:R-:W-:Y:S01]  /*499f0*/  ISETP.GE.AND P0, PT, R15, UR49, PT ;  /* 0x000000310f007c0c */ /* 0x000fe2000bf06270 */
[----:B------:R0:W-:Y:S03]  /*49a00*/  STL [R1+0x1ac], R6 ;  /* 0x0001ac0601007387 */ /* 0x0001e60000100800 */
[----:B------:R-:W-:-:S02]  /*49a10*/  ISETP.LT.AND P1, PT, R3, UR36, !P0 ;  /* 0x0000002403007c0c */ /* 0x000fc4000c721270 */
[----:B------:R-:W-:Y:S01]  /*49a20*/  ISETP.LT.AND P0, PT, R2, UR40, !P0 ;  /* 0x0000002802007c0c */ /* 0x000fe2000c701270 */
[C---:B------:R-:W-:Y:S02]  /*49a30*/  VIADD R2, R23.reuse, 0x89 ;  /* 0x0000008917027836 */ /* 0x040fe40000000000 */
[C---:B0-----:R-:W-:Y:S02]  /*49a40*/  VIADD R6, R23.reuse, 0x88 ;  /* 0x0000008817067836 */ /* 0x041fe40000000000 */
[C---:B------:R-:W-:Y:S02]  /*49a50*/  VIADD R3, R23.reuse, 0x8a ;  /* 0x0000008a17037836 */ /* 0x040fe40000000000 */
[C---:B------:R-:W-:Y:S02]  /*49a60*/  VIADD R7, R23.reuse, 0x92 ;  /* 0x0000009217077836 */ /* 0x040fe40000000000 */
[C---:B------:R-:W-:Y:S02]  /*49a70*/  VIADD R11, R23.reuse, 0x9d ;  /* 0x0000009d170b7836 */ /* 0x040fe40000000000 */
[----:B------:R-:W-:Y:S01]  /*49a80*/  VIADD R15, R23, 0xed ;  /* 0x000000ed170f7836 */ /* 0x000fe20000000000 */
[----:B------:R0:W-:Y:S04]  /*49a90*/  STL [R1+0x1a4], R6 ;  /* 0x0001a40601007387 */ /* 0x0001e80000100800 */
[----:B------:R-:W-:Y:S04]  /*49aa0*/  STL [R1+0x1778], R18 ;  /* 0x0017781201007387 */ /* 0x000fe80000100800 */
[----:B------:R1:W-:Y:S04]  /*49ab0*/  STL [R1+0x28], R2 ;  /* 0x0000280201007387 */ /* 0x0003e80000100800 */
[----:B------:R2:W-:Y:S01]  /*49ac0*/  STL [R1+0x2c], R3 ;  /* 0x00002c0301007387 */ /* 0x0005e20000100800 */
[----:B------:R-:W-:-:S02]  /*49ad0*/  @P1 LOP3.LUT R22, R22, 0x80000000, RZ, 0xfc, !PT ;  /* 0x8000000016161812 */ /* 0x000fc400078efcff */
[----:B------:R-:W-:Y:S01]  /*49ae0*/  ISETP.GE.AND P6, PT, R8, UR35, PT ;  /* 0x0000002308007c0c */ /* 0x000fe2000bfc6270 */
[----:B------:R-:W-:Y:S01]  /*49af0*/  ULDC.64 UR36, c[0x0][0x228] ;  /* 0x00008a0000247ab9 */ /* 0x000fe20000000a00 */
[----:B------:R-:W-:Y:S01]  /*49b00*/  ULDC.64 UR40, c[0x0][0x228] ;  /* 0x00008a0000287ab9 */ /* 0x000fe20000000a00 */
[C---:B0-----:R-:W-:Y:S02]  /*49b10*/  VIADD R6, R23.reuse, 0x8c ;  /* 0x0000008c17067836 */ /* 0x041fe40000000000 */
[C---:B-1----:R-:W-:Y:S02]  /*49b20*/  VIADD R2, R23.reuse, 0x8b ;  /* 0x0000008b17027836 */ /* 0x042fe40000000000 */
[C---:B--2---:R-:W-:Y:S02]  /*49b30*/  VIADD R3, R23.reuse, 0x8d ;  /* 0x0000008d17037836 */ /* 0x044fe40000000000 */
[----:B------:R-:W-:Y:S01]  /*49b40*/  VIADD R18, R23, 0xe5 ;  /* 0x000000e517127836 */ /* 0x000fe20000000000 */
[----:B------:R-:W-:-:S02]  /*49b50*/  ISETP.GE.AND P1, PT, R27, UR55, PT ;  /* 0x000000371b007c0c */ /* 0x000fc4000bf26270 */
[----:B------:R-:W-:Y:S01]  /*49b60*/  LOP3.LUT R22, R22, 0xbfffffff, RZ, 0xc0, !PT ;  /* 0xbfffffff16167812 */ /* 0x000fe200078ec0ff */
[----:B------:R0:W-:Y:S04]  /*49b70*/  STL [R1+0x30], R2 ;  /* 0x0000300201007387 */ /* 0x0001e80000100800 */
[----:B------:R1:W-:Y:S04]  /*49b80*/  STL [R1+0x34], R6 ;  /* 0x0000340601007387 */ /* 0x0003e80000100800 */
[----:B------:R2:W-:Y:S01]  /*49b90*/  STL [R1+0x38], R3 ;  /* 0x0000380301007387 */ /* 0x0005e20000100800 */
[----:B------:R-:W-:-:S02]  /*49ba0*/  VIADD R27, R23, 0xef ;  /* 0x000000ef171b7836 */ /* 0x000fc40000000000 */
[C---:B------:R-:W-:Y:S01]  /*49bb0*/  VIADD R8, R23.reuse, 0xff ;  /* 0x000000ff17087836 */ /* 0x040fe20000000000 */
[----:B------:R-:W-:Y:S01]  /*49bc0*/  ULDC.64 UR54, c[0x0][0x228] ;  /* 0x00008a0000367ab9 */ /* 0x000fe20000000a00 */
[----:B------:R-:W-:Y:S01]  /*49bd0*/  ULDC UR35, c[0x0][0x228] ;  /* 0x00008a0000237ab9 */ /* 0x000fe20000000800 */
[C---:B0-----:R-:W-:Y:S02]  /*49be0*/  VIADD R2, R23.reuse, 0x8e ;  /* 0x0000008e17027836 */ /* 0x041fe40000000000 */
[C---:B-1----:R-:W-:Y:S02]  /*49bf0*/  VIADD R6, R23.reuse, 0x8f ;  /* 0x0000008f17067836 */ /* 0x042fe40000000000 */
[C---:B--2---:R-:W-:Y:S01]  /*49c00*/  VIADD R3, R23.reuse, 0x90 ;  /* 0x0000009017037836 */ /* 0x044fe20000000000 */
[----:B------:R-:W-:Y:S04]  /*49c10*/  STL [R1+0x3c], R2 ;  /* 0x00003c0201007387 */ /* 0x000fe80000100800 */
        /* <DEDUP_REMOVED lines=159> */
[----:B------:R1:W-:Y:S04]  /*4a610*/  STL [R1+0x190], R7 ;  /* 0x0001900701007387 */ /* 0x0003e80000100800 */
[----:B------:R-:W-:Y:S01]  /*4a620*/  STL [R1+0x177c], R18 ;  /* 0x00177c1201007387 */ /* 0x000fe20000100800 */
[----:B0-----:R-:W-:-:S02]  /*4a630*/  VIADD R6, R23, 0xe4 ;  /* 0x000000e417067836 */ /* 0x001fc40000000000 */
[----:B-1----:R-:W-:-:S03]  /*4a640*/  VIADD R7, R23, 0xe6 ;  /* 0x000000e617077836 */ /* 0x002fc60000000000 */
[----:B------:R0:W-:Y:S01]  /*4a650*/  STL [R1+0x194], R6 ;  /* 0x0001940601007387 */ /* 0x0001e20000100800 */
[----:B------:R-:W-:-:S03]  /*4a660*/  VIADD R11, R23, 0xe9 ;  /* 0x000000e9170b7836 */ /* 0x000fc60000000000 */
[----:B------:R-:W-:Y:S01]  /*4a670*/  STL [R1+0x1780], R7 ;  /* 0x0017800701007387 */ /* 0x000fe20000100800 */
[----:B------:R-:W-:Y:S01]  /*4a680*/  @P1 LOP3.LUT R17, R17, 0x8, RZ, 0xfc, !PT ;  /* 0x0000000811111812 */ /* 0x000fe200078efcff */
[----:B0-----:R-:W-:Y:S01]  /*4a690*/  VIADD R6, R23, 0xe7 ;  /* 0x000000e717067836 */ /* 0x001fe20000000000 */
[----:B------:R-:W-:Y:S02]  /*4a6a0*/  ISETP.GE.AND P1, PT, R26, UR45, PT ;  /* 0x0000002d1a007c0c */ /* 0x000fe4000bf26270 */
[----:B------:R-:W-:Y:S02]  /*4a6b0*/  LOP3.LUT R17, R17, 0xfffffffb, RZ, 0xc0, !PT ;  /* 0xfffffffb11117812 */ /* 0x000fe400078ec0ff */
[----:B------:R-:W-:Y:S01]  /*4a6c0*/  @P0 LOP3.LUT R22, R22, 0x40000000, RZ, 0xfc, !PT ;  /* 0x4000000016160812 */ /* 0x000fe200078efcff */
[----:B------:R-:W-:Y:S04]  /*4a6d0*/  STL [R1+0x1784], R6 ;  /* 0x0017840601007387 */ /* 0x000fe80000100800 */
[----:B------:R-:W-:Y:S04]  /*4a6e0*/  STL [R1+0x1788], R5 ;  /* 0x0017880501007387 */ /* 0x000fe80000100800 */
[----:B------:R0:W-:Y:S04]  /*4a6f0*/  STL [R1+0x178c], R11 ;  /* 0x00178c0b01007387 */ /* 0x0001e80000100800 */
[----:B------:R1:W-:Y:S04]  /*4a700*/  STL [R1+0x1790], R12 ;  /* 0x0017900c01007387 */ /* 0x0003e80000100800 */
[----:B------:R-:W2:Y:S01]  /*4a710*/  LDL.LU R26, [R1+0x1828] ;  /* 0x00182800011a7983 */ /* 0x000ea20000300800 */
[----:B------:R-:W-:-:S02]  /*4a720*/  ISETP.GE.AND P0, PT, R13, UR56, PT ;  /* 0x000000380d007c0c */ /* 0x000fc4000bf06270 */
[----:B------:R-:W-:Y:S01]  /*4a730*/  @P2 LOP3.LUT R17, R17, 0x4, RZ, 0xfc, !PT ;  /* 0x0000000411112812 */ /* 0x000fe200078efcff */
[C---:B------:R-:W-:Y:S01]  /*4a740*/  VIADD R13, R23.reuse, 0xeb ;  /* 0x000000eb170d7836 */ /* 0x040fe20000000000 */
[----:B------:R-:W-:Y:S01]  /*4a750*/  ISETP.GE.AND P2, PT, R14, UR43, PT ;  /* 0x0000002b0e007c0c */ /* 0x000fe2000bf46270 */
[C---:B------:R-:W-:Y:S01]  /*4a760*/  VIADD R14, R23.reuse, 0xec ;  /* 0x000000ec170e7836 */ /* 0x040fe20000000000 */
[----:B------:R-:W-:Y:S01]  /*4a770*/  ULDC.64 UR44, c[0x0][0x228] ;  /* 0x00008a00002c7ab9 */ /* 0x000fe20000000a00 */
[----:B------:R-:W-:Y:S01]  /*4a780*/  VIADD R2, R23, 0x91 ;  /* 0x0000009117027836 */ /* 0x000fe20000000000 */
[----:B------:R-:W-:Y:S04]  /*4a790*/  STL [R1+0x1794], R13 ;  /* 0x0017940d01007387 */ /* 0x000fe80000100800 */
[----:B------:R3:W-:Y:S04]  /*4a7a0*/  STL [R1+0x1798], R14 ;  /* 0x0017980e01007387 */ /* 0x0007e80000100800 */
[----:B0-----:R-:W4:Y:S04]  /*4a7b0*/  LDL R11, [R1+0x8b8] ;  /* 0x0008b800010b7983 */ /* 0x001f280000100800 */
[----:B------:R-:W-:Y:S04]  /*4a7c0*/  STL [R1+0x179c], R15 ;  /* 0x00179c0f01007387 */ /* 0x000fe80000100800 */
[----:B-1----:R-:W3:Y:S01]  /*4a7d0*/  LDL R12, [R1+0x8b4] ;  /* 0x0008b400010c7983 */ /* 0x002ee20000100800 */
[----:B------:R-:W-:Y:S01]  /*4a7e0*/  LOP3.LUT R17, R17, 0xfffffffd, RZ, 0xc0, !PT ;  /* 0xfffffffd11117812 */ /* 0x000fe200078ec0ff */
[----:B------:R-:W-:Y:S01]  /*4a7f0*/  VIADD R3, R23, 0x9a ;  /* 0x0000009a17037836 */ /* 0x000fe20000000000 */
[----:B------:R-:W-:Y:S01]  /*4a800*/  LOP3.LUT R22, R22, 0xffbfffff, RZ, 0xc0, !PT ;  /* 0xffbfffff16167812 */ /* 0x000fe200078ec0ff */
[----:B------:R-:W-:Y:S01]  /*4a810*/  ULDC.64 UR56, c[0x0][0x228] ;  /* 0x00008a0000387ab9 */ /* 0x000fe20000000a00 */
[----:B------:R-:W-:-:S02]  /*4a820*/  @P1 LOP3.LUT R17, R17, 0x2, RZ, 0xfc, !PT ;  /* 0x0000000211111812 */ /* 0x000fc400078efcff */
[----:B------:R-:W-:Y:S02]  /*4a830*/  ISETP.GE.AND P1, PT, R24, UR45, PT ;  /* 0x0000002d18007c0c */ /* 0x000fe4000bf26270 */
[----:B------:R-:W-:-:S04]  /*4a840*/  LOP3.LUT R17, R17, 0xfffffffe, RZ, 0xc0, !PT ;  /* 0xfffffffe11117812 */ /* 0x000fc800078ec0ff */
[----:B------:R-:W-:Y:S01]  /*4a850*/  @P2 LOP3.LUT R17, R17, 0x1, RZ, 0xfc, !PT ;  /* 0x0000000111112812 */ /* 0x000fe200078efcff */
[----:B------:R-:W-:-:S05]  /*4a860*/  VIADD R24, R23, 0x45 ;  /* 0x0000004517187836 */ /* 0x000fca0000000000 */
[----:B------:R-:W-:Y:S01]  /*4a870*/  ISETP.GE.AND P2, PT, R24, UR53, PT ;  /* 0x0000003518007c0c */ /* 0x000fe2000bf46270 */
[----:B------:R-:W-:Y:S01]  /*4a880*/  VIADD R24, R23, 0xee ;  /* 0x000000ee17187836 */ /* 0x000fe20000000000 */
[----:B------:R-:W-:-:S04]  /*4a890*/  ULDC.64 UR52, c[0x0][0x228] ;  /* 0x00008a0000347ab9 */ /* 0x000fc80000000a00 */
[----:B------:R-:W-:Y:S04]  /*4a8a0*/  STL [R1+0x17a0], R24 ;  /* 0x0017a01801007387 */ /* 0x000fe80000100800 */
[----:B------:R-:W-:Y:S04]  /*4a8b0*/  STL [R1+0x17a4], R27 ;  /* 0x0017a41b01007387 */ /* 0x000fe80000100800 */
[----:B------:R0:W-:Y:S04]  /*4a8c0*/  STL [R1+0x17a8], R4 ;  /* 0x0017a80401007387 */ /* 0x0001e80000100800 */
[----:B------:R1:W-:Y:S01]  /*4a8d0*/  STL [R1+0x17ac], R10 ;  /* 0x0017ac0a01007387 */ /* 0x0003e20000100800 */
[----:B--2---:R-:W-:-:S04]  /*4a8e0*/  LOP3.LUT R26, R26, 0xfffeffff, RZ, 0xc0, !PT ;  /* 0xfffeffff1a1a7812 */ /* 0x004fc800078ec0ff */
[----:B------:R-:W-:Y:S02]  /*4a8f0*/  @P1 LOP3.LUT R26, R26, 0x10000, RZ, 0xfc, !PT ;  /* 0x000100001a1a1812 */ /* 0x000fe400078efcff */
[----:B------:R-:W-:Y:S02]  /*4a900*/  LOP3.LUT P1, RZ, R17, 0x2, RZ, 0xc0, !PT ;  /* 0x0000000211ff7812 */ /* 0x000fe4000782c0ff */
[----:B------:R-:W-:-:S11]  /*4a910*/  LOP3.LUT R26, R26, 0xfffbffff, RZ, 0xc0, !PT ;  /* 0xfffbffff1a1a7812 */ /* 0x000fd600078ec0ff */
[----:B------:R-:W-:Y:S02]  /*4a920*/  @P1 LOP3.LUT R26, R26, 0x40000, RZ, 0xfc, !PT ;  /* 0x000400001a1a1812 */ /* 0x000fe400078efcff */
[----:B------:R-:W-:Y:S02]  /*4a930*/  LOP3.LUT P1, RZ, R17, 0x10, RZ, 0xc0, !PT ;  /* 0x0000001011ff7812 */ /* 0x000fe4000782c0ff */
[----:B------:R-:W-:-:S11]  /*4a940*/  LOP3.LUT R26, R26, 0xfff7ffff, RZ, 0xc0, !PT ;  /* 0xfff7ffff1a1a7812 */ /* 0x000fd600078ec0ff */
[----:B------:R-:W-:Y:S02]  /*4a950*/  @P1 LOP3.LUT R26, R26, 0x80000, RZ, 0xfc, !PT ;  /* 0x000800001a1a1812 */ /* 0x000fe400078efcff */
[----:B------:R-:W-:Y:S01]  /*4a960*/  ISETP.GE.AND P1, PT, R23, UR39, PT ;  /* 0x0000002717007c0c */ /* 0x000fe2000bf26270 */
[----:B------:R-:W-:Y:S01]  /*4a970*/  ULDC.64 UR38, c[0x0][0x228] ;  /* 0x00008a0000267ab9 */ /* 0x000fe20000000a00 */
[----:B------:R-:W2:Y:S04]  /*4a980*/  LDL.LU R23, [R1+0x1824] ;  /* 0x0018240001177983 */ /* 0x000ea80000300800 */
[----:B------:R-:W2:Y:S01]  /*4a990*/  LDL.LU R7, [R1+0x12fc] ;  /* 0x0012fc0001077983 */ /* 0x000ea20000300800 */
[----:B----4-:R-:W-:Y:S02]  /*4a9a0*/  ISETP.LT.AND P1, PT, R11, UR26, !P1 ;  /* 0x0000001a0b007c0c */ /* 0x010fe4000cf21270 */
[----:B------:R-:W-:Y:S01]  /*4a9b0*/  LOP3.LUT R26, R26, 0xffff7fff, RZ, 0xc0, !PT ;  /* 0xffff7fff1a1a7812 */ /* 0x000fe200078ec0ff */
[----:B------:R-:W4:Y:S04]  /*4a9c0*/  LDL.LU R18, [R1+0x12f8] ;  /* 0x0012f80001127983 */ /* 0x000f280000300800 */
[----:B------:R-:W4:Y:S01]  /*4a9d0*/  LDL.LU R6, [R1+0x12f4] ;  /* 0x0012f40001067983 */ /* 0x000f220000300800 */
[----:B------:R-:W-:Y:S01]  /*4a9e0*/  ULDC UR26, c[0x0][0x228] ;  /* 0x00008a00001a7ab9 */ /* 0x000fe20000000800 */
[----:B------:R-:W-:-:S02]  /*4a9f0*/  @P2 LOP3.LUT R26, R26, 0x8000, RZ, 0xfc, !PT ;  /* 0x000080001a1a2812 */ /* 0x000fc400078efcff */
[----:B------:R-:W-:Y:S02]  /*4aa00*/  LOP3.LUT P2, RZ, R17, 0x1, RZ, 0xc0, !PT ;  /* 0x0000000111ff7812 */ /* 0x000fe4000784c0ff */
[----:B------:R-:W-:Y:S02]  /*4aa10*/  @P1 LOP3.LUT R22, R22, 0x400000, RZ, 0xfc, !PT ;  /* 0x0040000016161812 */ /* 0x000fe400078efcff */
[----:B------:R-:W-:Y:S02]  /*4aa20*/  ISETP.LT.AND P1, PT, R11, UR30, !P0 ;  /* 0x0000001e0b007c0c */ /* 0x000fe4000c721270 */
[----:B---3--:R-:W-:Y:S02]  /*4aa30*/  ISETP.LT.AND P0, PT, R12, UR28, !P0 ;  /* 0x0000001c0c007c0c */ /* 0x008fe4000c701270 */
[----:B------:R-:W-:Y:S02]  /*4aa40*/  LOP3.LUT R26, R26, 0xfffdffff, RZ, 0xc0, !PT ;  /* 0xfffdffff1a1a7812 */ /* 0x000fe400078ec0ff */
[----:B------:R-:W-:Y:S01]  /*4aa50*/  LOP3.LUT R22, R22, 0xff7fffff, RZ, 0xc0, !PT ;  /* 0xff7fffff16167812 */ /* 0x000fe200078ec0ff */
[----:B------:R-:W-:Y:S01]  /*4aa60*/  ULDC UR30, c[0x0][0x22c] ;  /* 0x00008b00001e7ab9 */ /* 0x000fe20000000800 */
[----:B------:R-:W-:Y:S01]  /*4aa70*/  ULDC UR28, c[0x0][0x22c] ;  /* 0x00008b00001c7ab9 */ /* 0x000fe20000000800 */
[----:B------:R-:W-:-:S04]  /*4aa80*/  @P2 LOP3.LUT R26, R26, 0x20000, RZ, 0xfc, !PT ;  /* 0x000200001a1a2812 */ /* 0x000fc800078efcff */
[----:B------:R-:W-:Y:S02]  /*4aa90*/  @P1 LOP3.LUT R22, R22, 0x800000, RZ, 0xfc, !PT ;  /* 0x0080000016161812 */ /* 0x000fe400078efcff */
[----:B------:R-:W-:Y:S02]  /*4aaa0*/  LOP3.LUT P1, RZ, R26, 0x80000, RZ, 0xc0, !PT ;  /* 0x000800001aff7812 */ /* 0x000fe4000782c0ff */
[----:B------:R-:W-:-:S04]  /*4aab0*/  LOP3.LUT R22, R22, 0xffefffff, RZ, 0xc0, !PT ;  /* 0xffefffff16167812 */ /* 0x000fc800078ec0ff */
[----:B------:R-:W-:Y:S02]  /*4aac0*/  @P0 LOP3.LUT R22, R22, 0x100000, RZ, 0xfc, !PT ;  /* 0x0010000016160812 */ /* 0x000fe400078efcff */
[----:B------:R-:W-:Y:S02]  /*4aad0*/  ISETP.LT.AND P0, PT, R12, UR42, !P1 ;  /* 0x0000002a0c007c0c */ /* 0x000fe4000cf01270 */
[----:B------:R-:W-:Y:S02]  /*4aae0*/  ISETP.LT.AND P1, PT, R11, UR8, !P1 ;  /* 0x000000080b007c0c */ /* 0x000fe4000cf21270 */
[----:B------:R-:W-:Y:S02]  /*4aaf0*/  LOP3.LUT P2, RZ, R17, 0x8, RZ, 0xc0, !PT ;  /* 0x0000000811ff7812 */ /* 0x000fe4000784c0ff */
[----:B------:R-:W-:Y:S01]  /*4ab00*/  LOP3.LUT R22, R22, 0xffdfffff, RZ, 0xc0, !PT ;  /* 0xffdfffff16167812 */ /* 0x000fe200078ec0ff */
[----:B------:R-:W-:Y:S01]  /*4ab10*/  ULDC.64 UR42, c[0x0][0x228] ;  /* 0x00008a00002a7ab9 */ /* 0x000fe20000000a00 */
[----:B------:R-:W-:-:S05]  /*4ab20*/  ULDC UR8, c[0x0][0x228] ;  /* 0x00008a0000087ab9 */ /* 0x000fca0000000800 */
[----:B------:R-:W-:-:S04]  /*4ab30*/  @P0 LOP3.LUT R22, R22, 0x200000, RZ, 0xfc, !PT ;  /* 0x0020000016160812 */ /* 0x000fc800078efcff */
[----:B------:R-:W-:-:S04]  /*4ab40*/  LOP3.LUT R22, R22, 0xfff7ffff, RZ, 0xc0, !PT ;  /* 0xfff7ffff16167812 */ /* 0x000fc800078ec0ff */
[----:B------:R-:W-:Y:S02]  /*4ab50*/  @P1 LOP3.LUT R22, R22, 0x80000, RZ, 0xfc, !PT ;  /* 0x0008000016161812 */ /* 0x000fe400078efcff */
[----:B------:R-:W-:Y:S02]  /*4ab60*/  ISETP.LT.AND P1, PT, R12, UR44, !P2 ;  /* 0x0000002c0c007c0c */ /* 0x000fe4000d721270 */
[----:B------:R-:W-:Y:S01]  /*4ab70*/  ISETP.LT.AND P2, PT, R11, UR32, !P2 ;  /* 0x000000200b007c0c */ /* 0x000fe2000d741270 */
[----:B------:R-:W-:Y:S01]  /*4ab80*/  ULDC.64 UR44, c[0x0][0x228] ;  /* 0x00008a00002c7ab9 */ /* 0x000fe20000000a00 */
[----:B------:R-:W-:Y:S02]  /*4ab90*/  LOP3.LUT R22, R22, 0xfffbffff, RZ, 0xc0, !PT ;  /* 0xfffbffff16167812 */ /* 0x000fe400078ec0ff */
[----:B------:R-:W-:Y:S01]  /*4aba0*/  LOP3.LUT P0, RZ, R17, 0x4, RZ, 0xc0, !PT ;  /* 0x0000000411ff7812 */ /* 0x000fe2000780c0ff */
[----:B------:R-:W-:-:S06]  /*4abb0*/  ULDC UR32, c[0x0][0x228] ;  /* 0x00008a0000207ab9 */ /* 0x000fcc0000000800 */
[----:B------:R-:W-:Y:S02]  /*4abc0*/  @P1 LOP3.LUT R22, R22, 0x40000, RZ, 0xfc, !PT ;  /* 0x0004000016161812 */ /* 0x000fe400078efcff */
[----:B------:R-:W-:Y:S02]  /*4abd0*/  LOP3.LUT P1, RZ, R26, 0x40000, RZ, 0xc0, !PT ;  /* 0x000400001aff7812 */ /* 0x000fe4000782c0ff */
[----:B------:R-:W-:-:S04]  /*4abe0*/  LOP3.LUT R22, R22, 0xfffdffff, RZ, 0xc0, !PT ;  /* 0xfffdffff16167812 */ /* 0x000fc800078ec0ff */
[----:B------:R-:W-:Y:S02]  /*4abf0*/  @P2 LOP3.LUT R22, R22, 0x20000, RZ, 0xfc, !PT ;  /* 0x0002000016162812 */ /* 0x000fe400078efcff */
[----:B------:R-:W-:Y:S02]  /*4ac00*/  ISETP.LT.AND P2, PT, R12, UR46, !P1 ;  /* 0x0000002e0c007c0c */ /* 0x000fe4000cf41270 */
[----:B------:R-:W-:Y:S01]  /*4ac10*/  ISETP.LT.AND P1, PT, R11, UR36, !P1 ;  /* 0x000000240b007c0c */ /* 0x000fe2000cf21270 */
[----:B------:R-:W-:Y:S01]  /*4ac20*/  ULDC.64 UR46, c[0x0][0x228] ;  /* 0x00008a00002e7ab9 */ /* 0x000fe20000000a00 */
[----:B------:R-:W-:Y:S01]  /*4ac30*/  LOP3.LUT R22, R22, 0xfffeffff, RZ, 0xc0, !PT ;  /* 0xfffeffff16167812 */ /* 0x000fe200078ec0ff */
[----:B------:R-:W-:-:S08]  /*4ac40*/  ULDC UR36, c[0x0][0x22c] ;  /* 0x00008b0000247ab9 */ /* 0x000fd00000000800 */
        /* <DEDUP_REMOVED lines=18> */
[----:B------:R-:W-:-:S04]  /*4ad70*/  @P2 LOP3.LUT R22, R22, 0x1000, RZ, 0xfc, !PT ;  /* 0x0000100016162812 */ /* 0x000fc800078efcff */
[----:B------:R-:W-:-:S04]  /*4ad80*/  LOP3.LUT R22, R22, 0xfffff7ff, RZ, 0xc0, !PT ;  /* 0xfffff7ff16167812 */ /* 0x000fc800078ec0ff */
[----:B------:R-:W-:Y:S02]  /*4ad90*/  @P1 LOP3.LUT R22, R22, 0x800, RZ, 0xfc, !PT ;  /* 0x0000080016161812 */ /* 0x000fe400078efcff */
[----:B------:R-:W-:Y:S02]  /*4ada0*/  ISETP.LT.AND P1, PT, R11, UR44, !P5 ;  /* 0x0000002c0b007c0c */ /* 0x000fe4000ef21270 */
[----:B------:R-:W-:Y:S01]  /*4adb0*/  LOP3.LUT P2, RZ, R26, 0x8000, RZ, 0xc0, !PT ;  /* 0x000080001aff7812 */ /* 0x000fe2000784c0ff */
[----:B------:R-:W-:Y:S01]  /*4adc0*/  ULDC UR44, c[0x0][0x228] ;  /* 0x00008a00002c7ab9 */ /* 0x000fe20000000800 */
[----:B------:R-:W-:-:S09]  /*4add0*/  LOP3.LUT R22, R22, 0xfffffbff, RZ, 0xc0, !PT ;  /* 0xfffffbff16167812 */ /* 0x000fd200078ec0ff */
[----:B------:R-:W-:Y:S02]  /*4ade0*/  @P1 LOP3.LUT R22, R22, 0x400, RZ, 0xfc, !PT ;  /* 0x0000040016161812 */ /* 0x000fe400078efcff */
[----:B------:R-:W-:Y:S02]  /*4adf0*/  ISETP.LT.AND P1, PT, R12, UR42, !P5 ;  /* 0x0000002a0c007c0c */ /* 0x000fe4000ef21270 */
[----:B------:R-:W-:Y:S01]  /*4ae00*/  ISETP.LT.AND P5, PT, R11, UR48, !P4 ;  /* 0x000000300b007c0c */ /* 0x000fe2000e7a1270 */
[----:B------:R-:W-:Y:S01]  /*4ae10*/  ULDC UR42, c[0x0][0x228] ;  /* 0x00008a00002a7ab9 */ /* 0x000fe20000000800 */
[----:B------:R-:W-:Y:S01]  /*4ae20*/  LOP3.LUT R22, R22, 0xfffffeff, RZ, 0xc0, !PT ;  /* 0xfffffeff16167812 */ /* 0x000fe200078ec0ff */
[----:B------:R-:W-:-:S08]  /*4ae30*/  ULDC UR48, c[0x0][0x228] ;  /* 0x00008a0000307ab9 */ /* 0x000fd00000000800 */
[----:B------:R-:W-:Y:S02]  /*4ae40*/  @P1 LOP3.LUT R22, R22, 0x100, RZ, 0xfc, !PT ;  /* 0x0000010016161812 */ /* 0x000fe400078efcff */
[----:B------:R-:W-:Y:S02]  /*4ae50*/  ISETP.LT.AND P1, PT, R12, UR46, !P4 ;  /* 0x0000002e0c007c0c */ /* 0x000fe4000e721270 */
[----:B------:R-:W-:Y:S02]  /*4ae60*/  LOP3.LUT R22, R22, 0xfffffdff, RZ, 0xc0, !PT ;  /* 0xfffffdff16167812 */ /* 0x000fe400078ec0ff */
[----:B------:R-:W-:Y:S01]  /*4ae70*/  ISETP.LT.AND P4, PT, R11, UR52, !P3 ;  /* 0x000000340b007c0c */ /* 0x000fe2000df81270 */
[----:B------:R-:W-:Y:S01]  /*4ae80*/  ULDC UR46, c[0x0][0x228] ;  /* 0x00008a00002e7ab9 */ /* 0x000fe20000000800 */
[----:B------:R-:W-:Y:S01]  /*4ae90*/  ULDC UR52, c[0x0][0x22c] ;  /* 0x00008b0000347ab9 */ /* 0x000fe20000000800 */
[----:B------:R-:W-:-:S04]  /*4aea0*/  @P5 LOP3.LUT R22, R22, 0x200, RZ, 0xfc, !PT ;  /* 0x0000020016165812 */ /* 0x000fc800078efcff */
[----:B------:R-:W-:-:S04]  /*4aeb0*/  LOP3.LUT R22, R22, 0xffffffbf, RZ, 0xc0, !PT ;  /* 0xffffffbf16167812 */ /* 0x000fc800078ec0ff */
        /* <DEDUP_REMOVED lines=12> */
[----:B------:R-:W-:Y:S01]  /*4af80*/  ULDC.64 UR60, c[0x0][0x228] ;  /* 0x00008a00003c7ab9 */ /* 0x000fe20000000a00 */
[----:B------:R-:W-:Y:S01]  /*4af90*/  ULDC UR56, c[0x0][0x22c] ;  /* 0x00008b0000387ab9 */ /* 0x000fe20000000800 */
[----:B------:R-:W-:-:S04]  /*4afa0*/  @P3 LOP3.LUT R22, R22, 0x20, RZ, 0xfc, !PT ;  /* 0x0000002016163812 */ /* 0x000fc800078efcff */
[----:B------:R-:W-:-:S04]  /*4afb0*/  LOP3.LUT R22, R22, 0xfffffffb, RZ, 0xc0, !PT ;  /* 0xfffffffb16167812 */ /* 0x000fc800078ec0ff */
[----:B------:R-:W-:Y:S02]  /*4afc0*/  @P1 LOP3.LUT R22, R22, 0x4, RZ, 0xfc, !PT ;  /* 0x0000000416161812 */ /* 0x000fe400078efcff */
[----:B------:R-:W-:Y:S01]  /*4afd0*/  ISETP.LT.AND P1, PT, R12, UR58, !P6 ;  /* 0x0000003a0c007c0c */ /* 0x000fe2000f721270 */
[----:B------:R-:W-:Y:S01]  /*4afe0*/  ULDC UR58, c[0x0][0x22c] ;  /* 0x00008b00003a7ab9 */ /* 0x000fe20000000800 */
[----:B------:R-:W-:-:S04]  /*4aff0*/  LOP3.LUT R22, R22, 0xfffffff7, RZ, 0xc0, !PT ;  /* 0xfffffff716167812 */ /* 0x000fc800078ec0ff */
[----:B------:R-:W-:-:S04]  /*4b000*/  @P2 LOP3.LUT R22, R22, 0x8, RZ, 0xfc, !PT ;  /* 0x0000000816162812 */ /* 0x000fc800078efcff */
[----:B------:R-:W-:-:S04]  /*4b010*/  LOP3.LUT R22, R22, 0xfffffffe, RZ, 0xc0, !PT ;  /* 0xfffffffe16167812 */ /* 0x000fc800078ec0ff */
[----:B------:R-:W-:Y:S02]  /*4b020*/  @P1 LOP3.LUT R22, R22, 0x1, RZ, 0xfc, !PT ;  /* 0x0000000116161812 */ /* 0x000fe400078efcff */
[----:B------:R-:W-:Y:S02]  /*4b030*/  ISETP.LT.AND P1, PT, R11, UR60, !P0 ;  /* 0x0000003c0b007c0c */ /* 0x000fe4000c721270 */
[----:B------:R-:W-:Y:S01]  /*4b040*/  ISETP.LT.AND P0, PT, R12, UR8, !P0 ;  /* 0x000000080c007c0c */ /* 0x000fe2000c701270 */
[----:B------:R-:W-:Y:S01]  /*4b050*/  ULDC UR60, c[0x0][0x22c] ;  /* 0x00008b00003c7ab9 */ /* 0x000fe20000000800 */
[----:B------:R-:W-:Y:S01]  /*4b060*/  LOP3.LUT R22, R22, 0xfffffffd, RZ, 0xc0, !PT ;  /* 0xfffffffd16167812 */ /* 0x000fe200078ec0ff */
[----:B------:R-:W-:Y:S01]  /*4b070*/  ULDC UR8, c[0x0][0x22c] ;  /* 0x00008b0000087ab9 */ /* 0x000fe20000000800 */
[----:B--2---:R-:W-:-:S09]  /*4b080*/  LOP3.LUT R23, R23, 0x7fffffff, RZ, 0xc0, !PT ;  /* 0x7fffffff17177812 */ /* 0x004fd200078ec0ff */
[----:B------:R-:W-:Y:S02]  /*4b090*/  @P0 LOP3.LUT R23, R23, 0x80000000, RZ, 0xfc, !PT ;  /* 0x8000000017170812 */ /* 0x000fe400078efcff */
[----:B------:R-:W-:Y:S02]  /*4b0a0*/  ISETP.GE.AND P0, PT, R7, UR18, PT ;  /* 0x0000001207007c0c */ /* 0x000fe4000bf06270 */
[----:B------:R-:W-:Y:S01]  /*4b0b0*/  @P1 LOP3.LUT R22, R22, 0x2, RZ, 0xfc, !PT ;  /* 0x0000000216161812 */ /* 0x000fe200078efcff */
[----:B------:R-:W2:Y:S01]  /*4b0c0*/  LDL.LU R7, [R1+0x12f0] ;  /* 0x0012f00001077983 */ /* 0x000ea20000300800 */
[----:B------:R-:W-:Y:S02]  /*4b0d0*/  LOP3.LUT R23, R23, 0xbfffffff, RZ, 0xc0, !PT ;  /* 0xbfffffff17177812 */ /* 0x000fe400078ec0ff */
[----:B------:R-:W-:Y:S02]  /*4b0e0*/  ISETP.LT.AND P1, PT, R11, UR14, !P0 ;  /* 0x0000000e0b007c0c */ /* 0x000fe4000c721270 */
[----:B------:R-:W-:Y:S01]  /*4b0f0*/  ISETP.LT.AND P0, PT, R12, UR16, !P0 ;  /* 0x000000100c007c0c */ /* 0x000fe2000c701270 */
[----:B------:R-:W-:Y:S01]  /*4b100*/  ULDC UR18, c[0x0][0x22c] ;  /* 0x00008b0000127ab9 */ /* 0x000fe20000000800 */
[----:B------:R-:W-:Y:S01]  /*4b110*/  ULDC UR16, c[0x0][0x22c] ;  /* 0x00008b0000107ab9 */ /* 0x000fe20000000800 */
[----:B------:R-:W-:-:S08]  /*4b120*/  ULDC UR14, c[0x0][0x22c] ;  /* 0x00008b00000e7ab9 */ /* 0x000fd00000000800 */
[----:B------:R-:W-:-:S04]  /*4b130*/  @P1 LOP3.LUT R23, R23, 0x40000000, RZ, 0xfc, !PT ;  /* 0x4000000017171812 */ /* 0x000fc800078efcff */
[----:B------:R-:W-:-:S04]  /*4b140*/  LOP3.LUT R23, R23, 0xdfffffff, RZ, 0xc0, !PT ;  /* 0xdfffffff17177812 */ /* 0x000fc800078ec0ff */
[----:B------:R-:W-:Y:S02]  /*4b150*/  @P0 LOP3.LUT R23, R23, 0x20000000, RZ, 0xfc, !PT ;  /* 0x2000000017170812 */ /* 0x000fe400078efcff */
[----:B----4-:R-:W-:Y:S02]  /*4b160*/  ISETP.GE.AND P0, PT, R18, UR33, PT ;  /* 0x0000002112007c0c */ /* 0x010fe4000bf06270 */
[----:B------:R-:W3:Y:S02]  /*4b170*/  LDL.LU R18, [R1+0x12ec] ;  /* 0x0012ec0001127983 */ /* 0x000ee40000300800 */
[----:B------:R-:W-:Y:S02]  /*4b180*/  ISETP.LT.AND P1, PT, R11, UR24, !P0 ;  /* 0x000000180b007c0c */ /* 0x000fe4000c721270 */
[----:B------:R-:W-:Y:S02]  /*4b190*/  ISETP.LT.AND P0, PT, R12, UR20, !P0 ;  /* 0x000000140c007c0c */ /* 0x000fe4000c701270 */
[----:B------:R-:W-:Y:S01]  /*4b1a0*/  LOP3.LUT R23, R23, 0xefffffff, RZ, 0xc0, !PT ;  /* 0xefffffff17177812 */ /* 0x000fe200078ec0ff */
[----:B------:R-:W-:Y:S01]  /*4b1b0*/  ULDC UR24, c[0x0][0x22c] ;  /* 0x00008b0000187ab9 */ /* 0x000fe20000000800 */
[----:B------:R-:W-:-:S07]  /*4b1c0*/  ULDC UR20, c[0x0][0x22c] ;  /* 0x00008b0000147ab9 */ /* 0x000fce0000000800 */
[----:B------:R-:W-:-:S04]  /*4b1d0*/  @P1 LOP3.LUT R23, R23, 0x10000000, RZ, 0xfc, !PT ;  /* 0x1000000017171812 */ /* 0x000fc800078efcff */
[----:B------:R-:W-:-:S04]  /*4b1e0*/  LOP3.LUT R23, R23, 0xf7ffffff, RZ, 0xc0, !PT ;  /* 0xf7ffffff17177812 */ /* 0x000fc800078ec0ff */
[----:B------:R-:W-:Y:S02]  /*4b1f0*/  @P0 LOP3.LUT R23, R23, 0x8000000, RZ, 0xfc, !PT ;  /* 0x0800000017170812 */ /* 0x000fe400078efcff */
[----:B------:R-:W-:Y:S01]  /*4b200*/  ISETP.GE.AND P0, PT, R6, UR61, PT ;  /* 0x0000003d06007c0c */ /* 0x000fe2000bf06270 */
[----:B------:R-:W-:Y:S01]  /*4b210*/  ULDC UR61, c[0x0][0x22c] ;  /* 0x00008b00003d7ab9 */ /* 0x000fe20000000800 */
[----:B------:R-:W4:Y:S02]  /*4b220*/  LDL.LU R6, [R1+0x12e8] ;  /* 0x0012e80001067983 */ /* 0x000f240000300800 */
[----:B------:R-:W-:Y:S02]  /*4b230*/  ISETP.LT.AND P1, PT, R11, UR26, !P0 ;  /* 0x0000001a0b007c0c */ /* 0x000fe4000c721270 */
[----:B------:R-:W-:Y:S02]  /*4b240*/  ISETP.LT.AND P0, PT, R12, UR35, !P0 ;  /* 0x000000230c007c0c */ /* 0x000fe4000c701270 */
[----:B------:R-:W-:Y:S01]  /*4b250*/  LOP3.LUT R23, R23, 0xfbffffff, RZ, 0xc0, !PT ;  /* 0xfbffffff17177812 */ /* 0x000fe200078ec0ff */
[----:B------:R-:W-:Y:S01]  /*4b260*/  ULDC UR35, c[0x0][0x228] ;  /* 0x00008a0000237ab9 */ /* 0x000fe20000000800 */
[----:B------:R-:W-:-:S07]  /*4b270*/  ULDC UR26, c[0x0][0x22c] ;  /* 0x00008b00001a7ab9 */ /* 0x000fce0000000800 */
[----:B------:R-:W-:-:S04]  /*4b280*/  @P1 LOP3.LUT R23, R23, 0x4000000, RZ, 0xfc, !PT ;  /* 0x0400000017171812 */ /* 0x000fc800078efcff */
[----:B------:R-:W-:-:S04]  /*4b290*/  LOP3.LUT R23, R23, 0xfdffffff, RZ, 0xc0, !PT ;  /* 0xfdffffff17177812 */ /* 0x000fc800078ec0ff */
[----:B------:R-:W-:-:S04]  /*4b2a0*/  @P0 LOP3.LUT R23, R23, 0x2000000, RZ, 0xfc, !PT ;  /* 0x0200000017170812 */ /* 0x000fc800078efcff */
[----:B------:R-:W-:Y:S02]  /*4b2b0*/  LOP3.LUT R23, R23, 0xfeffffff, RZ, 0xc0, !PT ;  /* 0xfeffffff17177812 */ /* 0x000fe400078ec0ff */
[----:B--2---:R-:W-:Y:S01]  /*4b2c0*/  ISETP.GE.AND P0, PT, R7, UR37, PT ;  /* 0x0000002507007c0c */ /* 0x004fe2000bf06270 */
[----:B------:R-:W-:Y:S01]  /*4b2d0*/  ULDC UR37, c[0x0][0x22c] ;  /* 0x00008b0000257ab9 */ /* 0x000fe20000000800 */
[----:B------:R-:W2:Y:S02]  /*4b2e0*/  LDL.LU R7, [R1+0x11fc] ;  /* 0x0011fc0001077983 */ /* 0x000ea40000300800 */
[----:B------:R-:W-:Y:S02]  /*4b2f0*/  ISETP.LT.AND P1, PT, R11, UR34, !P0 ;  /* 0x000000220b007c0c */ /* 0x000fe4000c721270 */
[----:B------:R-:W-:Y:S01]  /*4b300*/  ISETP.LT.AND P0, PT, R12, UR35, !P0 ;  /* 0x000000230c007c0c */ /* 0x000fe2000c701270 */
[----:B------:R-:W-:Y:S01]  /*4b310*/  ULDC UR35, c[0x0][0x22c] ;  /* 0x00008b0000237ab9 */ /* 0x000fe20000000800 */
[----:B------:R-:W-:-:S09]  /*4b320*/  ULDC UR34, c[0x0][0x22c] ;  /* 0x00008b0000227ab9 */ /* 0x000fd20000000800 */
[----:B------:R-:W-:-:S04]  /*4b330*/  @P1 LOP3.LUT R23, R23, 0x1000000, RZ, 0xfc, !PT ;  /* 0x0100000017171812 */ /* 0x000fc800078efcff */
[----:B------:R-:W-:-:S04]  /*4b340*/  LOP3.LUT R23, R23, 0xff7fffff, RZ, 0xc0, !PT ;  /* 0xff7fffff17177812 */ /* 0x000fc800078ec0ff */
[----:B------:R-:W-:Y:S02]  /*4b350*/  @P0 LOP3.LUT R23, R23, 0x800000, RZ, 0xfc, !PT ;  /* 0x0080000017170812 */ /* 0x000fe400078efcff */
[----:B---3--:R-:W-:Y:S01]  /*4b360*/  ISETP.GE.AND P0, PT, R18, UR39, PT ;  /* 0x0000002712007c0c */ /* 0x008fe2000bf06270 */
[----:B------:R-:W-:Y:S01]  /*4b370*/  ULDC UR39, c[0x0][0x22c] ;  /* 0x00008b0000277ab9 */ /* 0x000fe20000000800 */
        /* <DEDUP_REMOVED lines=9> */
[----:B----4-:R-:W-:Y:S01]  /*4b410*/  ISETP.GE.AND P0, PT, R6, UR41, PT ;  /* 0x0000002906007c0c */ /* 0x010fe2000bf06270 */
[----:B------:R-:W-:-:S03]  /*4b420*/  ULDC UR41, c[0x0][0x228] ;  /* 0x00008a0000297ab9 */ /* 0x000fc60000000800 */
[----:B------:R-:W-:Y:S02]  /*4b430*/  ISETP.LT.AND P1, PT, R11, UR40, !P0 ;  /* 0x000000280b007c0c */ /* 0x000fe4000c721270 */
[----:B------:R-:W-:Y:S02]  /*4b440*/  ISETP.LT.AND P0, PT, R12, UR32, !P0 ;  /* 0x000000200c007c0c */ /* 0x000fe4000c701270 */
[----:B------:R-:W-:Y:S01]  /*4b450*/  LOP3.LUT R23, R23, 0xffefffff, RZ, 0xc0, !PT ;  /* 0xffefffff17177812 */ /* 0x000fe200078ec0ff */
[----:B------:R-:W-:Y:S01]  /*4b460*/  ULDC.64 UR32, c[0x0][0x228] ;  /* 0x00008a0000207ab9 */ /* 0x000fe20000000a00 */
[----:B------:R-:W-:-:S07]  /*4b470*/  ULDC UR40, c[0x0][0x228] ;  /* 0x00008a0000287ab9 */ /* 0x000fce0000000800 */
[----:B------:R-:W-:-:S04]  /*4b480*/  @P1 LOP3.LUT R23, R23, 0x100000, RZ, 0xfc, !PT ;  /* 0x0010000017171812 */ /* 0x000fc800078efcff */
[----:B------:R-:W-:-:S04]  /*4b490*/  LOP3.LUT R23, R23, 0xfff7ffff, RZ, 0xc0, !PT ;  /* 0xfff7ffff17177812 */ /* 0x000fc800078ec0ff */
[----:B------:R-:W-:-:S04]  /*4b4a0*/  @P0 LOP3.LUT R23, R23, 0x80000, RZ, 0xfc, !PT ;  /* 0x0008000017170812 */ /* 0x000fc800078efcff */
[----:B------:R-:W-:Y:S02]  /*4b4b0*/  LOP3.LUT R23, R23, 0xfffbffff, RZ, 0xc0, !PT ;  /* 0xfffbffff17177812 */ /* 0x000fe400078ec0ff */
[----:B--2---:R-:W-:Y:S01]  /*4b4c0*/  ISETP.GE.AND P0, PT, R7, UR59, PT ;  /* 0x0000003b07007c0c */ /* 0x004fe2000bf06270 */
[----:B------:R-:W-:-:S03]  /*4b4d0*/  ULDC UR59, c[0x0][0x228] ;  /* 0x00008a00003b7ab9 */ /* 0x000fc60000000800 */
[----:B------:R-:W-:Y:S02]  /*4b4e0*/  ISETP.LT.AND P1, PT, R12, UR32, !P0 ;  /* 0x000000200c007c0c */ /* 0x000fe4000c721270 */
[----:B------:R-:W-:Y:S01]  /*4b4f0*/  ISETP.LT.AND P0, PT, R11, UR40, !P0 ;  /* 0x000000280b007c0c */ /* 0x000fe2000c701270 */
[----:B------:R-:W-:Y:S01]  /*4b500*/  ULDC UR32, c[0x0][0x22c] ;  /* 0x00008b0000207ab9 */ /* 0x000fe20000000800 */
[----:B------:R-:W-:-:S09]  /*4b510*/  ULDC UR40, c[0x0][0x228] ;  /* 0x00008a0000287ab9 */ /* 0x000fd20000000800 */
[----:B------:R-:W-:-:S04]  /*4b520*/  @P1 LOP3.LUT R23, R23, 0x40000, RZ, 0xfc, !PT ;  /* 0x0004000017171812 */ /* 0x000fc800078efcff */
[----:B------:R-:W-:-:S04]  /*4b530*/  LOP3.LUT R23, R23, 0xfffeffff, RZ, 0xc0, !PT ;  /* 0xfffeffff17177812 */ /* 0x000fc800078ec0ff */
[----:B------:R-:W-:Y:S02]  /*4b540*/  @P0 LOP3.LUT R23, R23, 0x10000, RZ, 0xfc, !PT ;  /* 0x0001000017170812 */ /* 0x000fe400078efcff */
[----:B------:R-:W-:Y:S01]  /*4b550*/  ISETP.GE.AND P0, PT, R29, UR32, PT ;  /* 0x000000201d007c0c */ /* 0x000fe2000bf06270 */
[----:B------:R-:W-:Y:S01]  /*4b560*/  ULDC UR32, c[0x0][0x22c] ;  /* 0x00008b0000207ab9 */ /* 0x000fe20000000800 */
[----:B------:R-:W2:Y:S04]  /*4b570*/  LDL.LU R29, [R1+0x1820] ;  /* 0x00182000011d7983 */ /* 0x000ea80000300800 */
[----:B------:R-:W4:Y:S01]  /*4b580*/  LDL.LU R7, [R1+0x1204] ;  /* 0x0012040001077983 */ /* 0x000f220000300800 */
[----:B------:R-:W-:Y:S02]  /*4b590*/  ISETP.LT.AND P1, PT, R11, UR40, !P0 ;  /* 0x000000280b007c0c */ /* 0x000fe4000c721270 */
[----:B------:R-:W-:-:S02]  /*4b5a0*/  ISETP.LT.AND P0, PT, R12, UR41, !P0 ;  /* 0x000000290c007c0c */ /* 0x000fc4000c701270 */
[----:B------:R-:W-:Y:S01]  /*4b5b0*/  LOP3.LUT R23, R23, 0xfffdffff, RZ, 0xc0, !PT ;  /* 0xfffdffff17177812 */ /* 0x000fe200078ec0ff */
[----:B------:R-:W-:Y:S01]  /*4b5c0*/  ULDC UR40, c[0x0][0x228] ;  /* 0x00008a0000287ab9 */ /* 0x000fe20000000800 */
[----:B------:R-:W-:-:S07]  /*4b5d0*/  ULDC UR41, c[0x0][0x228] ;  /* 0x00008a0000297ab9 */ /* 0x000fce0000000800 */
        /* <DEDUP_REMOVED lines=16> */
[----:B------:R-:W2:Y:S02]  /*4b6e0*/  LDL.LU R21, [R1+0x181c] ;  /* 0x00181c0001157983 */ /* 0x000ea40000300800 */
        /* <DEDUP_REMOVED lines=9> */
[----:B----4-:R-:W-:Y:S01]  /*4b780*/  ISETP.GE.AND P0, PT, R7, UR57, PT ;  /* 0x0000003907007c0c */ /* 0x010fe2000bf06270 */
        /* <DEDUP_REMOVED lines=10> */
[----:B------:R-:W4:Y:S01]  /*4b830*/  LDL.LU R28, [R1+0x1818] ;  /* 0x00181800011c7983 */ /* 0x000f220000300800 */
[----:B------:R-:W-:Y:S02]  /*4b840*/  LOP3.LUT R23, R23, 0xfffffdff, RZ, 0xc0, !PT ;  /* 0xfffffdff17177812 */ /* 0x000fe400078ec0ff */
[----:B------:R-:W-:Y:S02]  /*4b850*/  ISETP.LT.AND P1, PT, R11, UR42, !P0 ;  /* 0x0000002a0b007c0c */ /* 0x000fe4000c721270 */
[----:B------:R-:W-:Y:S01]  /*4b860*/  ISETP.LT.AND P0, PT, R12, UR44, !P0 ;  /* 0x0000002c0c007c0c */ /* 0x000fe2000c701270 */
[----:B------:R-:W-:Y:S01]  /*4b870*/  ULDC UR42, c[0x0][0x228] ;  /* 0x00008a00002a7ab9 */ /* 0x000fe20000000800 */
[----:B------:R-:W-:Y:S01]  /*4b880*/  ULDC UR44, c[0x0][0x228] ;  /* 0x00008a00002c7ab9 */ /* 0x000fe20000000800 */
[----:B------:R-:W2:Y:S08]  /*4b890*/  LDL.LU R7, [R1+0x12d4] ;  /* 0x0012d40001077983 */ /* 0x000eb00000300800 */
[----:B------:R-:W-:-:S04]  /*4b8a0*/  @P1 LOP3.LUT R23, R23, 0x200, RZ, 0xfc, !PT ;  /* 0x0000020017171812 */ /* 0x000fc800078efcff */
[----:B------:R-:W-:-:S04]  /*4b8b0*/  LOP3.LUT R23, R23, 0xffffff7f, RZ, 0xc0, !PT ;  /* 0xffffff7f17177812 */ /* 0x000fc800078ec0ff */
[----:B------:R-:W-:Y:S02]  /*4b8c0*/  @P0 LOP3.LUT R23, R23, 0x80, RZ, 0xfc, !PT ;  /* 0x0000008017170812 */ /* 0x000fe400078efcff */
[----:B---3--:R-:W-:Y:S01]  /*4b8d0*/  ISETP.GE.AND P0, PT, R18, UR53, PT ;  /* 0x0000003512007c0c */ /* 0x008fe2000bf06270 */
[----:B------:R-:W-:-:S03]  /*4b8e0*/  ULDC UR53, c[0x0][0x22c] ;  /* 0x00008b0000357ab9 */ /* 0x000fc60000000800 */
        /* <DEDUP_REMOVED lines=10> */
[----:B------:R-:W3:Y:S01]  /*4b990*/  LDL.LU R25, [R1+0x1814] ;  /* 0x0018140001197983 */ /* 0x000ee20000300800 */
[----:B------:R-:W-:Y:S02]  /*4b9a0*/  LOP3.LUT R23, R23, 0xffffffef, RZ, 0xc0, !PT ;  /* 0xffffffef17177812 */ /* 0x000fe400078ec0ff */
[----:B------:R-:W-:Y:S02]  /*4b9b0*/  ISETP.LT.AND P1, PT, R11, UR44, !P0 ;  /* 0x0000002c0b007c0c */ /* 0x000fe4000c721270 */
[----:B------:R-:W-:Y:S01]  /*4b9c0*/  ISETP.LT.AND P0, PT, R12, UR46, !P0 ;  /* 0x0000002e0c007c0c */ /* 0x000fe2000c701270 */
[----:B------:R-:W4:Y:S01]  /*4b9d0*/  LDL.LU R18, [R1+0x1210] ;  /* 0x0012100001127983 */ /* 0x000f220000300800 */
[----:B------:R-:W-:Y:S01]  /*4b9e0*/  ULDC UR44, c[0x0][0x228] ;  /* 0x00008a00002c7ab9 */ /* 0x000fe20000000800 */
[----:B------:R-:W-:-:S08]  /*4b9f0*/  ULDC UR46, c[0x0][0x228] ;  /* 0x00008a00002e7ab9 */ /* 0x000fd00000000800 */
[----:B------:R-:W-:-:S04]  /*4ba00*/  @P1 LOP3.LUT R23, R23, 0x10, RZ, 0xfc, !PT ;  /* 0x0000001017171812 */ /* 0x000fc800078efcff */
[----:B------:R-:W-:-:S04]  /*4ba10*/  LOP3.LUT R23, R23, 0xfffffffb, RZ, 0xc0, !PT ;  /* 0xfffffffb17177812 */ /* 0x000fc800078ec0ff */
[----:B------:R-:W-:-:S04]  /*4ba20*/  @P0 LOP3.LUT R23, R23, 0x4, RZ, 0xfc, !PT ;  /* 0x0000000417170812 */ /* 0x000fc800078efcff */
[----:B------:R-:W-:Y:S02]  /*4ba30*/  LOP3.LUT R23, R23, 0xfffffff7, RZ, 0xc0, !PT ;  /* 0xfffffff717177812 */ /* 0x000fe400078ec0ff */
[----:B---3--:R-:W-:Y:S01]  /*4ba40*/  ISETP.GE.AND P0, PT, R25, UR51, PT ;  /* 0x0000003319007c0c */ /* 0x008fe2000bf06270 */
[----:B------:R-:W-:Y:S01]  /*4ba50*/  ULDC UR51, c[0x0][0x22c] ;  /* 0x00008b0000337ab9 */ /* 0x000fe20000000800 */
[----:B------:R-:W3:Y:S02]  /*4ba60*/  LDL.LU R25, [R1+0x1810] ;  /* 0x0018100001197983 */ /* 0x000ee40000300800 */
[----:B------:R-:W-:Y:S02]  /*4ba70*/  ISETP.LT.AND P1, PT, R12, UR44, !P0 ;  /* 0x0000002c0c007c0c */ /* 0x000fe4000c721270 */
[----:B------:R-:W-:Y:S01]  /*4ba80*/  ISETP.LT.AND P0, PT, R11, UR46, !P0 ;  /* 0x0000002e0b007c0c */ /* 0x000fe2000c701270 */
[----:B------:R-:W-:Y:S01]  /*4ba90*/  ULDC UR44, c[0x0][0x22c] ;  /* 0x00008b00002c7ab9 */ /* 0x000fe20000000800 */
[----:B------:R-:W-:-:S09]  /*4baa0*/  ULDC UR46, c[0x0][0x228] ;  /* 0x00008a00002e7ab9 */ /* 0x000fd20000000800 */
[----:B------:R-:W-:-:S04]  /*4bab0*/  @P1 LOP3.LUT R23, R23, 0x8, RZ, 0xfc, !PT ;  /* 0x0000000817171812 */ /* 0x000fc800078efcff */
[----:B------:R-:W-:-:S04]  /*4bac0*/  LOP3.LUT R23, R23, 0xfffffffe, RZ, 0xc0, !PT ;  /* 0xfffffffe17177812 */ /* 0x000fc800078ec0ff */
[----:B------:R-:W-:Y:S02]  /*4bad0*/  @P0 LOP3.LUT R23, R23, 0x1, RZ, 0xfc, !PT ;  /* 0x0000000117170812 */ /* 0x000fe400078efcff */
[----:B--2---:R-:W-:Y:S01]  /*4bae0*/  ISETP.GE.AND P0, PT, R7, UR44, PT ;  /* 0x0000002c07007c0c */ /* 0x004fe2000bf06270 */
[----:B------:R-:W-:Y:S01]  /*4baf0*/  ULDC UR44, c[0x0][0x22c] ;  /* 0x00008b00002c7ab9 */ /* 0x000fe20000000800 */
[----:B------:R-:W2:Y:S02]  /*4bb00*/  LDL.LU R7, [R1+0x1214] ;  /* 0x0012140001077983 */ /* 0x000ea40000300800 */
[----:B------:R-:W-:Y:S02]  /*4bb10*/  ISETP.LT.AND P1, PT, R11, UR46, !P0 ;  /* 0x0000002e0b007c0c */ /* 0x000fe4000c721270 */
[----:B------:R-:W-:Y:S02]  /*4bb20*/  ISETP.LT.AND P0, PT, R12, UR48, !P0 ;  /* 0x000000300c007c0c */ /* 0x000fe4000c701270 */
[----:B------:R-:W-:Y:S01]  /*4bb30*/  LOP3.LUT R23, R23, 0xfffffffd, RZ, 0xc0, !PT ;  /* 0xfffffffd17177812 */ /* 0x000fe200078ec0ff */
[----:B------:R-:W-:Y:S01]  /*4bb40*/  ULDC UR46, c[0x0][0x228] ;  /* 0x00008a00002e7ab9 */ /* 0x000fe20000000800 */
[----:B------:R-:W-:-:S07]  /*4bb50*/  ULDC UR48, c[0x0][0x228] ;  /* 0x00008a0000307ab9 */ /* 0x000fce0000000800 */
[----:B------:R-:W-:Y:S02]  /*4bb60*/  @P1 LOP3.LUT R23, R23, 0x2, RZ, 0xfc, !PT ;  /* 0x0000000217171812 */ /* 0x000fe400078efcff */
[----:B---3--:R-:W-:-:S04]  /*4bb70*/  LOP3.LUT R25, R25, 0x7fffffff, RZ, 0xc0, !PT ;  /* 0x7fffffff19197812 */ /* 0x008fc800078ec0ff */
[----:B------:R-:W-:Y:S02]  /*4bb80*/  @P0 LOP3.LUT R25, R25, 0x80000000, RZ, 0xfc, !PT ;  /* 0x8000000019190812 */ /* 0x000fe400078efcff */
[----:B----4-:R-:W-:Y:S01]  /*4bb90*/  ISETP.GE.AND P0, PT, R18, UR49, PT ;  /* 0x0000003112007c0c */ /* 0x010fe2000bf06270 */
        /* <DEDUP_REMOVED lines=11> */
[----:B------:R-:W3:Y:S04]  /*4bc50*/  LDL.LU R29, [R1+0x180c] ;  /* 0x00180c00011d7983 */ /* 0x000ee80000300800 */
        /* <DEDUP_REMOVED lines=9> */
[----:B--2---:R-:W-:Y:S01]  /*4bcf0*/  ISETP.GE.AND P0, PT, R7, UR47, PT ;  /* 0x0000002f07007c0c */ /* 0x004fe2000bf06270 */
        /* <DEDUP_REMOVED lines=11> */
[----:B------:R-:W2:Y:S04]  /*4bdb0*/  LDL.LU R21, [R1+0x1808] ;  /* 0x0018080001157983 */ /* 0x000ea80000300800 */
[----:B------:R-:W3:Y:S01]  /*4bdc0*/  LDL.LU R6, [R1+0x121c] ;  /* 0x00121c0001067983 */ /* 0x000ee20000300800 */
[----:B------:R-:W-:Y:S02]  /*4bdd0*/  ISETP.LT.AND P1, PT, R11, UR48, !P0 ;  /* 0x000000300b007c0c */ /* 0x000fe4000c721270 */
[----:B------:R-:W-:-:S02]  /*4bde0*/  ISETP.LT.AND P0, PT, R12, UR49, !P0 ;  /* 0x000000310c007c0c */ /* 0x000fc4000c701270 */
[----:B------:R-:W-:Y:S01]  /*4bdf0*/  LOP3.LUT R25, R25, 0xfdffffff, RZ, 0xc0, !PT ;  /* 0xfdffffff19197812 */ /* 0x000fe200078ec0ff */
[----:B------:R-:W-:Y:S01]  /*4be00*/  ULDC UR48, c[0x0][0x228] ;  /* 0x00008a0000307ab9 */ /* 0x000fe20000000800 */
[----:B------:R-:W2:Y:S01]  /*4be10*/  LDL.LU R7, [R1+0x12c4] ;  /* 0x0012c40001077983 */ /* 0x000ea20000300800 */
[----:B------:R-:W-:-:S06]  /*4be20*/  ULDC UR49, c[0x0][0x228] ;  /* 0x00008a0000317ab9 */ /* 0x000fcc0000000800 */
        /* <DEDUP_REMOVED lines=15> */
[----:B------:R-:W4:Y:S04]  /*4bf20*/  LDL.LU R28, [R1+0x1804] ;  /* 0x00180400011c7983 */ /* 0x000f280000300800 */
        /* <DEDUP_REMOVED lines=75> */
[----:B------:R-:W-:Y:S01]  /*4c3e0*/  ULDC UR50, c[0x0][0x22c] ;  /* 0x00008b0000327ab9 */ /* 0x000fe20000000800 */
[----:B------:R-:W4:Y:S02]  /*4c3f0*/  LDL.LU R18, [R1+0x12b4] ;  /* 0x0012b40001127983 */ /* 0x000f240000300800 */
        /* <DEDUP_REMOVED lines=13> */
[----:B------:R-:W2:Y:S01]  /*4c4d0*/  LDL.LU R7, [R1+0x1230] ;  /* 0x0012300001077983 */ /* 0x000ea20000300800 */
        /* <DEDUP_REMOVED lines=16> */
[----:B----4-:R-:W-:Y:S01]  /*4c5e0*/  ISETP.GE.AND P0, PT, R18, UR46, PT ;  /* 0x0000002e12007c0c */ /* 0x010fe2000bf06270 */
[----:B------:R-:W-:Y:S01]  /*4c5f0*/  ULDC UR46, c[0x0][0x22c] ;  /* 0x00008b00002e7ab9 */ /* 0x000fe20000000800 */
[----:B------:R-:W4:Y:S02]  /*4c600*/  LDL.LU R18, [R1+0x1234] ;  /* 0x0012340001127983 */ /* 0x000f240000300800 */
        /* <DEDUP_REMOVED lines=44> */
[----:B------:R-:W2:Y:S01]  /*4c8d0*/  LDL.LU R7, [R1+0x123c] ;  /* 0x00123c0001077983 */ /* 0x000ea20000300800 */
[----:B------:R-:W-:Y:S02]  /*4c8e0*/  ISETP.LT.AND P1, PT, R11, UR43, !P0 ;  /* 0x0000002b0b007c0c */ /* 0x000fe4000c721270 */
[----:B------:R-:W-:-:S02]  /*4c8f0*/  ISETP.LT.AND P0, PT, R12, UR44, !P0 ;  /* 0x0000002c0c007c0c */ /* 0x000fc4000c701270 */
[----:B------:R-:W-:Y:S01]  /*4c900*/  LOP3.LUT R28, R28, 0xfdffffff, RZ, 0xc0, !PT ;  /* 0xfdffffff1c1c7812 */ /* 0x000fe200078ec0ff */
[----:B------:R-:W-:Y:S01]  /*4c910*/  ULDC UR43, c[0x0][0x228] ;  /* 0x00008a00002b7ab9 */ /* 0x000fe20000000800 */
[----:B------:R-:W-:-:S07]  /*4c920*/  ULDC UR44, c[0x0][0x22c] ;  /* 0x00008b00002c7ab9 */ /* 0x000fce0000000800 */
[----:B------:R-:W-:-:S04]  /*4c930*/  @P1 LOP3.LUT R28, R28, 0x2000000, RZ, 0xfc, !PT ;  /* 0x020000001c1c1812 */ /* 0x000fc800078efcff */
[----:B------:R-:W-:-:S04]  /*4c940*/  LOP3.LUT R28, R28, 0xff7fffff, RZ, 0xc0, !PT ;  /* 0xff7fffff1c1c7812 */ /* 0x000fc800078ec0ff */
[----:B------:R-:W-:-:S04]  /*4c950*/  @P0 LOP3.LUT R28, R28, 0x800000, RZ, 0xfc, !PT ;  /* 0x008000001c1c0812 */ /* 0x000fc800078efcff */
[----:B------:R-:W-:Y:S02]  /*4c960*/  LOP3.LUT R28, R28, 0xffbfffff, RZ, 0xc0, !PT ;  /* 0xffbfffff1c1c7812 */ /* 0x000fe400078ec0ff */
[----:B---3--:R-:W-:Y:S01]  /*4c970*/  ISETP.GE.AND P0, PT, R6, UR56, PT ;  /* 0x0000003806007c0c */ /* 0x008fe2000bf06270 */
        /* <DEDUP_REMOVED lines=96> */
[----:B------:R-:W2:Y:S01]  /*4cf80*/  LDL.LU R29, [R1+0x17e0] ;  /* 0x0017e000011d7983 */ /* 0x000ea20000300800 */
[----:B------:R-:W-:Y:S02]  /*4cf90*/  LOP3.LUT R28, R28, 0xffffffef, RZ, 0xc0, !PT ;  /* 0xffffffef1c1c7812 */ /* 0x000fe400078ec0ff */
[----:B------:R-:W-:Y:S02]  /*4cfa0*/  ISETP.LT.AND P1, PT, R11, UR59, !P0 ;  /* 0x0000003b0b007c0c */ /* 0x000fe4000c721270 */
[----:B------:R-:W-:Y:S01]  /*4cfb0*/  ISETP.LT.AND P0, PT, R12, UR60, !P0 ;  /* 0x0000003c0c007c0c */ /* 0x000fe2000c701270 */
[----:B------:R-:W3:Y:S01]  /*4cfc0*/  LDL.LU R7, [R1+0x1250] ;  /* 0x0012500001077983 */ /* 0x000ee20000300800 */
[----:B------:R-:W-:Y:S01]  /*4cfd0*/  ULDC UR59, c[0x0][0x228] ;  /* 0x00008a00003b7ab9 */ /* 0x000fe20000000800 */
[----:B------:R-:W-:-:S08]  /*4cfe0*/  ULDC UR60, c[0x0][0x228] ;  /* 0x00008a00003c7ab9 */ /* 0x000fd00000000800 */
[----:B------:R-:W-:-:S04]  /*4cff0*/  @P1 LOP3.LUT R28, R28, 0x10, RZ, 0xfc, !PT ;  /* 0x000000101c1c1812 */ /* 0x000fc800078efcff */
[----:B------:R-:W-:-:S04]  /*4d000*/  LOP3.LUT R28, R28, 0xfffffffb, RZ, 0xc0, !PT ;  /* 0xfffffffb1c1c7812 */ /* 0x000fc800078ec0ff */
[----:B------:R-:W-:-:S04]  /*4d010*/  @P0 LOP3.LUT R28, R28, 0x4, RZ, 0xfc, !PT ;  /* 0x000000041c1c0812 */ /* 0x000fc800078efcff */
[----:B------:R-:W-:Y:S02]  /*4d020*/  LOP3.LUT R28, R28, 0xfffffff7, RZ, 0xc0, !PT ;  /* 0xfffffff71c1c7812 */ /* 0x000fe400078ec0ff */
[----:B--2---:R-:W-:Y:S01]  /*4d030*/  ISETP.GE.AND P0, PT, R29, UR61, PT ;  /* 0x0000003d1d007c0c */ /* 0x004fe2000bf06270 */
[----:B------:R-:W-:Y:S01]  /*4d040*/  ULDC UR61, c[0x0][0x22c] ;  /* 0x00008b00003d7ab9 */ /* 0x000fe20000000800 */
[----:B------:R-:W2:Y:S04]  /*4d050*/  LDL.LU R29, [R1+0x17dc] ;  /* 0x0017dc00011d7983 */ /* 0x000ea80000300800 */
[----:B------:R-:W4:Y:S01]  /*4d060*/  LDL.LU R18, [R1+0x1290] ;  /* 0x0012900001127983 */ /* 0x000f220000300800 */
        /* <DEDUP_REMOVED lines=16> */
[----:B------:R-:W-:Y:S02]  /*4d170*/  @P1 LOP3.LUT R28, R28, 0x2, RZ, 0xfc, !PT ;  /* 0x000000021c1c1812 */ /* 0x000fe400078efcff */
[----:B--2---:R-:W-:-:S04]  /*4d180*/  LOP3.LUT R29, R29, 0x7fffffff, RZ, 0xc0, !PT ;  /* 0x7fffffff1d1d7812 */ /* 0x004fc800078ec0ff */
[----:B------:R-:W-:Y:S02]  /*4d190*/  @P0 LOP3.LUT R29, R29, 0x80000000, RZ, 0xfc, !PT ;  /* 0x800000001d1d0812 */ /* 0x000fe400078efcff */
[----:B---3--:R-:W-:Y:S01]  /*4d1a0*/  ISETP.GE.AND P0, PT, R7, UR61, PT ;  /* 0x0000003d07007c0c */ /* 0x008fe2000bf06270 */
        /* <DEDUP_REMOVED lines=127> */
[----:B------:R-:W4:Y:S08]  /*4d9a0*/  LDL.LU R6, [R1+0x1274] ;  /* 0x0012740001067983 */ /* 0x000f300000300800 */
        /* <DEDUP_REMOVED lines=24> */
[----:B----4-:R-:W-:Y:S02]  /*4db30*/  ISETP.GE.AND P0, PT, R21, UR14, PT ;  /* 0x0000000e15007c0c */ /* 0x010fe4000bf06270 */
[----:B------:R-:W-:Y:S01]  /*4db40*/  LOP3.LUT R29, R29, 0xfffffff7, RZ, 0xc0, !PT ;  /* 0xfffffff71d1d7812 */ /* 0x000fe200078ec0ff */
[----:B------:R-:W3:Y:S04]  /*4db50*/  LDL.LU R21, [R1+0x17c8] ;  /* 0x0017c80001157983 */ /* 0x000ee80000300800 */
[----:B------:R-:W4:Y:S01]  /*4db60*/  LDL.LU R18, [R1+0x1300] ;  /* 0x0013000001127983 */ /* 0x000f220000300800 */
[----:B------:R-:W-:-:S02]  /*4db70*/  ISETP.LT.AND P1, PT, R12, UR8, !P0 ;  /* 0x000000080c007c0c */ /* 0x000fc4000c721270 */
[----:B------:R-:W-:Y:S01]  /*4db80*/  ISETP.LT.AND P0, PT, R11, UR10, !P0 ;  /* 0x0000000a0b007c0c */ /* 0x000fe2000c701270 */
[----:B------:R-:W-:Y:S01]  /*4db90*/  ULDC UR8, c[0x0][0x228] ;  /* 0x00008a0000087ab9 */ /* 0x000fe20000000800 */
[----:B------:R-:W-:Y:S01]  /*4dba0*/  ULDC UR10, c[0x0][0x228] ;  /* 0x00008a00000a7ab9 */ /* 0x000fe20000000800 */
[----:B------:R-:W-:-:S08]  /*4dbb0*/  ULDC UR14, c[0x0][0x228] ;  /* 0x00008a00000e7ab9 */ /* 0x000fd00000000800 */
        /* <DEDUP_REMOVED lines=498> */
[----:B--2---:R-:W-:Y:S02]  /*4fae0*/  ISETP.GE.AND P0, PT, R18, UR12, PT ;  /* 0x0000000c12007c0c */ /* 0x004fe4000bf06270 */
[----:B------:R-:W-:Y:S01]  /*4faf0*/  LOP3.LUT R17, R17, 0x7fffffff, RZ, 0xc0, !PT ;  /* 0x7fffffff11117812 */ /* 0x000fe200078ec0ff */
[----:B------:R-:W2:Y:S04]  /*4fb00*/  LDL.LU R18, [R1+0x1ac] ;  /* 0x0001ac0001127983 */ /* 0x000ea80000300800 */
        /* <DEDUP_REMOVED lines=31> */
[----:B--2---:R-:W-:Y:S02]  /*4fd00*/  ISETP.GE.AND P0, PT, R18, UR18, PT ;  /* 0x0000001212007c0c */ /* 0x004fe4000bf06270 */
[----:B------:R-:W-:Y:S01]  /*4fd10*/  LOP3.LUT R20, R20, 0xfffffffe, RZ, 0xc0, !PT ;  /* 0xfffffffe14147812 */ /* 0x000fe200078ec0ff */
[----:B------:R-:W2:Y:S01]  /*4fd20*/  LDL.LU R18, [R1+0x2c] ;  /* 0x00002c0001127983 */ /* 0x000ea20000300800 */
[----:B------:R-:W-:Y:S01]  /*4fd30*/  ULDC UR18, c[0x0][0x22c] ;  /* 0x00008b0000127ab9 */ /* 0x000fe20000000800 */
[----:B------:R-:W-:Y:S02]  /*4fd40*/  ISETP.LT.AND P1, PT, R12, UR60, !P0 ;  /* 0x0000003c0c007c0c */ /* 0x000fe4000c721270 */
[----:B------:R-:W-:Y:S01]  /*4fd50*/  ISETP.LT.AND P0, PT, R11, UR61, !P0 ;  /* 0x0000003d0b007c0c */ /* 0x000fe2000c701270 */
[----:B------:R-:W-:Y:S01]  /*4fd60*/  ULDC UR60, c[0x0][0x228] ;  /* 0x00008a00003c7ab9 */ /* 0x000fe20000000800 */
[----:B------:R-:W-:-:S09]  /*4fd70*/  ULDC UR61, c[0x0][0x228] ;  /* 0x00008a00003d7ab9 */ /* 0x000fd20000000800 */
[----:B------:R-:W-:Y:S02]  /*4fd80*/  @P1 LOP3.LUT R20, R20, 0x1, RZ, 0xfc, !PT ;  /* 0x0000000114141812 */ /* 0x000fe400078efcff */
[----:B---3--:R-:W-:-:S04]  /*4fd90*/  LOP3.LUT R0, R0, 0x7fffffff, RZ, 0xc0, !PT ;  /* 0x7fffffff00007812 */ /* 0x008fc800078ec0ff */
        /* <DEDUP_REMOVED lines=63> */
[----:B------:R-:W-:Y:S01]  /*50190*/  ULDC UR61, c[0x0][0x228] ;  /* 0x00008a00003d7ab9 */ /* 0x000fe20000000800 */
[----:B------:R-:W2:Y:S08]  /*501a0*/  LDL.LU R5, [R1+0x4c] ;  /* 0x00004c0001057983 */ /* 0x000eb00000300800 */
        /* <DEDUP_REMOVED lines=125> */
[----:B------:R-:W3:Y:S01]  /*50980*/  LDL.LU R18, [R1+0x78] ;  /* 0x0000780001127983 */ /* 0x000ee20000300800 */
        /* <DEDUP_REMOVED lines=11> */
[----:B------:R-:W4:Y:S04]  /*50a40*/  LDL.LU R3, [R1+0x17b4] ;  /* 0x0017b40001037983 */ /* 0x000f280000300800 */
        /* <DEDUP_REMOVED lines=13> */
[----:B------:R-:W-:Y:S01]  /*50b20*/  ISETP.LT.AND P0, PT, R11, UR32, !P0 ;  /* 0x000000200b007c0c */ /* 0x000fe2000c701270 */
[----:B------:R-:W-:Y:S01]  /*50b30*/  ULDC UR30, c[0x0][0x228] ;  /* 0x00008a00001e7ab9 */ /* 0x000fe20000000800 */
[----:B------:R-:W-:Y:S01]  /*50b40*/  ULDC UR32, c[0x0][0x228] ;  /* 0x00008a0000207ab9 */ /* 0x000fe20000000800 */
[----:B----4-:R-:W-:-:S08]  /*50b50*/  LOP3.LUT R3, R3, 0x7fffffff, RZ, 0xc0, !PT ;  /* 0x7fffffff03037812 */ /* 0x010fd000078ec0ff */
[----:B------:R-:W-:-:S04]  /*50b60*/  @P1 LOP3.LUT R3, R3, 0x80000000, RZ, 0xfc, !PT ;  /* 0x8000000003031812 */ /* 0x000fc800078efcff */
[----:B------:R-:W-:-:S04]  /*50b70*/  LOP3.LUT R3, R3, 0xdfffffff, RZ, 0xc0, !PT ;  /* 0xdfffffff03037812 */ /* 0x000fc800078ec0ff */
[----:B------:R-:W-:Y:S02]  /*50b80*/  @P0 LOP3.LUT R3, R3, 0x20000000, RZ, 0xfc, !PT ;  /* 0x2000000003030812 */ /* 0x000fe400078efcff */
[----:B--2---:R-:W-:Y:S02]  /*50b90*/  ISETP.GE.AND P0, PT, R6, UR56, PT ;  /* 0x0000003806007c0c */ /* 0x004fe4000bf06270 */
[----:B------:R-:W-:Y:S01]  /*50ba0*/  LOP3.LUT R2, R2, 0xfffffffe, RZ, 0xc0, !PT ;  /* 0xfffffffe02027812 */ /* 0x000fe200078ec0ff */
        /* <DEDUP_REMOVED lines=54> */
[----:B------:R-:W2:Y:S01]  /*50f10*/  LDL.LU R18, [R1+0x94] ;  /* 0x0000940001127983 */ /* 0x000ea20000300800 */
[----:B------:R-:W-:Y:S02]  /*50f20*/  LOP3.LUT R3, R3, 0xfffffdff, RZ, 0xc0, !PT ;  /* 0xfffffdff03037812 */ /* 0x000fe400078ec0ff */
[----:B------:R-:W-:Y:S02]  /*50f30*/  ISETP.LT.AND P1, PT, R12, UR30, !P0 ;  /* 0x0000001e0c007c0c */ /* 0x000fe4000c721270 */
[----:B------:R-:W-:Y:S01]  /*50f40*/  ISETP.LT.AND P0, PT, R11, UR32, !P0 ;  /* 0x000000200b007c0c */ /* 0x000fe2000c701270 */
[----:B------:R-:W-:Y:S01]  /*50f50*/  ULDC UR30, c[0x0][0x228] ;  /* 0x00008a00001e7ab9 */ /* 0x000fe20000000800 */
[----:B------:R-:W-:Y:S01]  /*50f60*/  ULDC UR32, c[0x0][0x228] ;  /* 0x00008a0000207ab9 */ /* 0x000fe20000000800 */
[----:B------:R-:W3:Y:S08]  /*50f70*/  LDL.LU R6, [R1+0x98] ;  /* 0x0000980001067983 */ /* 0x000ef00000300800 */
        /* <DEDUP_REMOVED lines=26> */
[----:B----4-:R-:W-:Y:S01]  /*51120*/  LOP3.LUT R16, R16, 0x7fffffff, RZ, 0xc0, !PT ;  /* 0x7fffffff10107812 */ /* 0x010fe200078ec0ff */
[----:B------:R-:W2:Y:S01]  /*51130*/  LDL.LU R18, [R1+0xa0] ;  /* 0x0000a00001127983 */ /* 0x000ea20000300800 */
[----:B------:R-:W-:Y:S02]  /*51140*/  ISETP.LT.AND P1, PT, R12, UR34, !P0 ;  /* 0x000000220c007c0c */ /* 0x000fe4000c721270 */
[----:B------:R-:W-:Y:S01]  /*51150*/  ISETP.LT.AND P0, PT, R11, UR35, !P0 ;  /* 0x000000230b007c0c */ /* 0x000fe2000c701270 */
[----:B------:R-:W-:Y:S01]  /*51160*/  ULDC UR35, c[0x0][0x228] ;  /* 0x00008a0000237ab9 */ /* 0x000fe20000000800 */
[----:B------:R-:W-:Y:S01]  /*51170*/  ULDC UR34, c[0x0][0x22c] ;  /* 0x00008b0000227ab9 */ /* 0x000fe20000000800 */
[----:B------:R-:W-:Y:S01]  /*51180*/  LOP3.LUT R3, R3, 0xfffffffd, RZ, 0xc0, !PT ;  /* 0xfffffffd03037812 */ /* 0x000fe200078ec0ff */
        /* <DEDUP_REMOVED lines=88> */
[----:B------:R-:W-:-:S09]  /*51710*/  ULDC UR42, c[0x0][0x228] ;  /* 0x00008a00002a7ab9 */ /* 0x000fd20000000800 */
[----:B------:R-:W-:Y:S02]  /*51720*/  @P0 LOP3.LUT R17, R17, 0x80000000, RZ, 0xfc, !PT ;  /* 0x8000000011110812 */ /* 0x000fe400078efcff */
[----:B------:R-:W-:Y:S02]  /*51730*/  @P1 LOP3.LUT R16, R16, 0x2, RZ, 0xfc, !PT ;  /* 0x0000000210101812 */ /* 0x000fe400078efcff */
[----:B--2---:R-:W-:Y:S02]  /*51740*/  ISETP.GE.AND P0, PT, R18, UR12, PT ;  /* 0x0000000c12007c0c */ /* 0x004fe4000bf06270 */
[----:B------:R-:W-:Y:S01]  /*51750*/  LOP3.LUT R17, R17, 0xdfffffff, RZ, 0xc0, !PT ;  /* 0xdfffffff11117812 */ /* 0x000fe200078ec0ff */
[----:B------:R-:W2:Y:S01]  /*51760*/  LDL.LU R18, [R1+0xc4] ;  /* 0x0000c40001127983 */ /* 0x000ea20000300800 */
[----:B------:R-:W-:Y:S02]  /*51770*/  LOP3.LUT R16, R16, 0xfffffffe, RZ, 0xc0, !PT ;  /* 0xfffffffe10107812 */ /* 0x000fe400078ec0ff */
        /* <DEDUP_REMOVED lines=32> */
[----:B------:R-:W2:Y:S04]  /*51980*/  LDL.LU R18, [R1+0xd0] ;  /* 0x0000d00001127983 */ /* 0x000ea80000300800 */
[----:B------:R-:W2:Y:S01]  /*51990*/  LDL.LU R14, [R1+0xd4] ;  /* 0x0000d400010e7983 */ /* 0x000ea20000300800 */
[----:B------:R-:W-:-:S02]  /*519a0*/  ISETP.LT.AND P1, PT, R12, UR41, !P0 ;  /* 0x000000290c007c0c */ /* 0x000fc4000c721270 */
[----:B------:R-:W-:Y:S01]  /*519b0*/  ISETP.LT.AND P0, PT, R11, UR42, !P0 ;  /* 0x0000002a0b007c0c */ /* 0x000fe2000c701270 */
[----:B------:R-:W-:Y:S01]  /*519c0*/  ULDC UR41, c[0x0][0x228] ;  /* 0x00008a0000297ab9 */ /* 0x000fe20000000800 */
[----:B------:R-:W-:Y:S01]  /*519d0*/  ULDC UR42, c[0x0][0x228] ;  /* 0x00008a00002a7ab9 */ /* 0x000fe20000000800 */
[----:B------:R-:W2:Y:S01]  /*519e0*/  LDL.LU R13, [R1+0xd8] ;  /* 0x0000d800010d7983 */ /* 0x000ea20000300800 */
        /* <DEDUP_REMOVED lines=16> */
[----:B------:R-:W3:Y:S01]  /*51af0*/  LDL.LU R7, [R1+0x1528] ;  /* 0x0015280001077983 */ /* 0x000ee20000300800 */
[----:B------:R-:W-:Y:S02]  /*51b00*/  LOP3.LUT R17, R17, 0xfffff7ff, RZ, 0xc0, !PT ;  /* 0xfffff7ff11117812 */ /* 0x000fe400078ec0ff */
[----:B------:R-:W-:Y:S02]  /*51b10*/  ISETP.LT.AND P1, PT, R12, UR41, !P0 ;  /* 0x000000290c007c0c */ /* 0x000fe4000c721270 */
[----:B------:R-:W-:Y:S01]  /*51b20*/  ISETP.LT.AND P0, PT, R11, UR42, !P0 ;  /* 0x0000002a0b007c0c */ /* 0x000fe2000c701270 */
[----:B------:R-:W4:Y:S04]  /*51b30*/  LDL.LU R6, [R1+0x14ac] ;  /* 0x0014ac0001067983 */ /* 0x000f280000300800 */
[----:B------:R-:W0:Y:S01]  /*51b40*/  LDL.LU R5, [R1+0x1570] ;  /* 0x0015700001057983 */ /* 0x000e220000300800 */
[----:B------:R-:W-:Y:S01]  /*51b50*/  ULDC UR41, c[0x0][0x228] ;  /* 0x00008a0000297ab9 */ /* 0x000fe20000000800 */
[----:B------:R-:W-:-:S04]  /*51b60*/  ULDC UR42, c[0x0][0x228] ;  /* 0x00008a00002a7ab9 */ /* 0x000fc80000000800 */
        /* <DEDUP_REMOVED lines=24> */
[----:B------:R-:W-:Y:S02]  /*51cf0*/  ISETP.GE.AND P0, PT, R13, UR28, PT ;  /* 0x0000001c0d007c0c */ /* 0x000fe4000bf06270 */
[----:B---3--:R-:W-:Y:S01]  /*51d00*/  LOP3.LUT R7, R7, 0xffff, RZ, 0xc0, !PT ;  /* 0x0000ffff07077812 */ /* 0x008fe200078ec0ff */
[----:B------:R-:W-:Y:S01]  /*51d10*/  ULDC UR28, c[0x0][0x228] ;  /* 0x00008a00001c7ab9 */ /* 0x000fe20000000800 */
[----:B------:R-:W-:Y:S02]  /*51d20*/  ISETP.LT.AND P1, PT, R12, UR41, !P0 ;  /* 0x000000290c007c0c */ /* 0x000fe4000c721270 */
[----:B----4-:R-:W-:Y:S02]  /*51d30*/  LOP3.LUT R6, R6, 0xffff, RZ, 0xc0, !PT ;  /* 0x0000ffff06067812 */ /* 0x010fe400078ec0ff */
[----:B------:R-:W-:-:S02]  /*51d40*/  ISETP.LT.AND P0, PT, R11, UR42, !P0 ;  /* 0x0000002a0b007c0c */ /* 0x000fc4000c701270 */
[----:B0-----:R-:W-:Y:S02]  /*51d50*/  LOP3.LUT R4, R5, 0xffff, RZ, 0xc0, !PT ;  /* 0x0000ffff05047812 */ /* 0x001fe400078ec0ff */
[----:B------:R-:W-:Y:S02]  /*51d60*/  SHF.R.U32.HI R11, RZ, 0x8, R7 ;  /* 0x00000008ff0b7819 */ /* 0x000fe40000011607 */
[--C-:B-1----:R-:W-:Y:S02]  /*51d70*/  PRMT R10, R7, 0x3340, R6.reuse ;  /* 0x00003340070a7816 */ /* 0x102fe40000000006 */
[----:B------:R-:W-:Y:S02]  /*51d80*/  SHF.R.U32.HI R7, RZ, 0x8, R6 ;  /* 0x00000008ff077819 */ /* 0x000fe40000011606 */
[----:B------:R-:W-:Y:S02]  /*51d90*/  SHF.R.U32.HI R6, RZ, 0x8, R4 ;  /* 0x00000008ff067819 */ /* 0x000fe40000011604 */
[----:B------:R-:W-:Y:S01]  /*51da0*/  LOP3.LUT R17, R17, 0xfffffffb, RZ, 0xc0, !PT ;  /* 0xfffffffb11117812 */ /* 0x000fe200078ec0ff */
[----:B------:R-:W-:Y:S01]  /*51db0*/  STL [R1+0x2c], R11 ;  /* 0x00002c0b01007387 */ /* 0x000fe20000100800 */
[----:B------:R-:W-:Y:S01]  /*51dc0*/  ULDC UR41, c[0x0][0x22c] ;  /* 0x00008b0000297ab9 */ /* 0x000fe20000000800 */
[----:B------:R-:W-:Y:S01]  /*51dd0*/  ULDC UR42, c[0x0][0x22c] ;  /* 0x00008b00002a7ab9 */ /* 0x000fe20000000800 */
[----:B--2---:R-:W-:-:S05]  /*51de0*/  LOP3.LUT R5, R18, 0xffff, RZ, 0xc0, !PT ;  /* 0x0000ffff12057812 */ /* 0x004fca00078ec0ff */
[----:B------:R0:W-:Y:S04]  /*51df0*/  STL [R1+0x1c], R5 ;  /* 0x00001c0501007387 */ /* 0x0001e80000100800 */
[----:B------:R1:W-:Y:S04]  /*51e00*/  STL [R1+0x11e0], R10 ;  /* 0x0011e00a01007387 */ /* 0x0003e80000100800 */
[----:B------:R-:W-:Y:S01]  /*51e10*/  STL [R1+0x14], R7 ;  /* 0x0000140701007387 */ /* 0x000fe20000100800 */
[----:B0-----:R-:W-:-:S03]  /*51e20*/  PRMT R5, R4, 0x3340, R5 ;  /* 0x0000334004057816 */ /* 0x001fc60000000005 */
[----:B-1----:R-:W2:Y:S04]  /*51e30*/  LDL.LU R10, [R1+0x13d0] ;  /* 0x0013d000010a7983 */ /* 0x002ea80000300800 */
[----:B------:R-:W-:Y:S04]  /*51e40*/  STL [R1+0x24], R6 ;  /* 0x0000240601007387 */ /* 0x000fe80000100800 */
[----:B------:R-:W3:Y:S04]  /*51e50*/  LDL.LU R4, [R1+0x13cc] ;  /* 0x0013cc0001047983 */ /* 0x000ee80000300800 */
[----:B------:R0:W-:Y:S04]  /*51e60*/  STL [R1+0x11e4], R5 ;  /* 0x0011e40501007387 */ /* 0x0001e80000100800 */
[----:B------:R-:W4:Y:S04]  /*51e70*/  LDL.LU R27, [R1+0x13c8] ;  /* 0x0013c800011b7983 */ /* 0x000f280000300800 */
[----:B------:R-:W4:Y:S04]  /*51e80*/  LDL.LU R24, [R1+0x13c4] ;  /* 0x0013c40001187983 */ /* 0x000f280000300800 */
[----:B------:R-:W4:Y:S04]  /*51e90*/  LDL.LU R15, [R1+0x13bc] ;  /* 0x0013bc00010f7983 */ /* 0x000f280000300800 */
[----:B0-----:R-:W4:Y:S04]  /*51ea0*/  LDL.LU R5, [R1+0x13c0] ;  /* 0x0013c00001057983 */ /* 0x001f280000300800 */
[----:B------:R-:W4:Y:S04]  /*51eb0*/  LDL.LU R6, [R1+0x13b4] ;  /* 0x0013b40001067983 */ /* 0x000f280000300800 */
[----:B------:R-:W4:Y:S04]  /*51ec0*/  LDL.LU R7, [R1+0x13b8] ;  /* 0x0013b80001077983 */ /* 0x000f280000300800 */
[----:B------:R-:W4:Y:S04]  /*51ed0*/  LDL.LU R18, [R1+0x13b0] ;  /* 0x0013b00001127983 */ /* 0x000f280000300800 */
[----:B------:R-:W4:Y:S04]  /*51ee0*/  LDL.LU R14, [R1+0x13ac] ;  /* 0x0013ac00010e7983 */ /* 0x000f280000300800 */
[----:B------:R-:W4:Y:S04]  /*51ef0*/  LDL.LU R13, [R1+0x13a8] ;  /* 0x0013a800010d7983 */ /* 0x000f280000300800 */
[----:B------:R-:W4:Y:S04]  /*51f00*/  LDL.LU R12, [R1+0x13a4] ;  /* 0x0013a400010c7983 */ /* 0x000f280000300800 */
[----:B------:R-:W4:Y:S01]  /*51f10*/  LDL.LU R11, [R1+0xdc] ;  /* 0x0000dc00010b7983 */ /* 0x000f220000300800 */
[----:B------:R-:W-:-:S04]  /*51f20*/  @P1 LOP3.LUT R17, R17, 0x4, RZ, 0xfc, !PT ;  /* 0x0000000411111812 */ /* 0x000fc800078efcff */
[----:B------:R-:W-:-:S04]  /*51f30*/  LOP3.LUT R17, R17, 0xfffffffd, RZ, 0xc0, !PT ;  /* 0xfffffffd11117812 */ /* 0x000fc800078ec0ff */
[----:B------:R-:W-:Y:S02]  /*51f40*/  @P0 LOP3.LUT R17, R17, 0x2, RZ, 0xfc, !PT ;  /* 0x0000000211110812 */ /* 0x000fe400078efcff */
[----:B--2---:R-:W-:Y:S01]  /*51f50*/  ISETP.GE.AND P4, PT, R10, UR9, PT ;  /* 0x000000090a007c0c */ /* 0x004fe2000bf86270 */
[----:B------:R-:W-:Y:S01]  /*51f60*/  ULDC UR9, c[0x0][0x22c] ;  /* 0x00008b0000097ab9 */ /* 0x000fe20000000800 */
[----:B------:R-:W2:Y:S01]  /*51f70*/  LDL.LU R10, [R1+0x17ac] ;  /* 0x0017ac00010a7983 */ /* 0x000ea20000300800 */
[----:B---3--:R-:W-:-:S03]  /*51f80*/  ISETP.GE.AND P3, PT, R4, UR11, PT ;  /* 0x0000000b04007c0c */ /* 0x008fc6000bf66270 */
[----:B------:R-:W3:Y:S01]  /*51f90*/  LDL.LU R4, [R1+0x17a8] ;  /* 0x0017a80001047983 */ /* 0x000ee20000300800 */
[----:B----4-:R-:W-:Y:S02]  /*51fa0*/  ISETP.GE.AND P0, PT, R5, UR19, PT ;  /* 0x0000001305007c0c */ /* 0x010fe4000bf06270 */
[----:B------:R-:W-:Y:S01]  /*51fb0*/  ISETP.GE.AND P6, PT, R15, UR17, PT ;  /* 0x000000110f007c0c */ /* 0x000fe2000bfc6270 */
[----:B------:R-:W4:Y:S01]  /*51fc0*/  LDL.LU R5, [R1+0xe0] ;  /* 0x0000e00001057983 */ /* 0x000f220000300800 */
[----:B------:R-:W-:-:S03]  /*51fd0*/  ISETP.GE.AND P5, PT, R6, UR21, PT ;  /* 0x0000001506007c0c */ /* 0x000fc6000bfa6270 */
[----:B------:R-:W2:Y:S01]  /*51fe0*/  LDL.LU R6, [R1+0xe4] ;  /* 0x0000e40001067983 */ /* 0x000ea20000300800 */
[----:B------:R-:W-:Y:S02]  /*51ff0*/  LOP3.LUT R17, R17, 0xfffffffe, RZ, 0xc0, !PT ;  /* 0xfffffffe11117812 */ /* 0x000fe400078ec0ff */
[----:B------:R-:W-:Y:S01]  /*52000*/  ISETP.GE.AND P1, PT, R24, UR15, PT ;  /* 0x0000000f18007c0c */ /* 0x000fe2000bf26270 */
[----:B------:R-:W-:Y:S01]  /*52010*/  ULDC UR15, c[0x0][0x22c] ;  /* 0x00008b00000f7ab9 */ /* 0x000fe20000000800 */
[----:B------:R-:W-:Y:S01]  /*52020*/  ISETP.GE.AND P2, PT, R27, UR13, PT ;  /* 0x0000000d1b007c0c */ /* 0x000fe2000bf46270 */
[----:B------:R-:W-:Y:S01]  /*52030*/  ULDC UR13, c[0x0][0x22c] ;  /* 0x00008b00000d7ab9 */ /* 0x000fe20000000800 */
[----:B------:R-:W-:Y:S01]  /*52040*/  ULDC UR11, c[0x0][0x22c] ;  /* 0x00008b00000b7ab9 */ /* 0x000fe20000000800 */
[----:B------:R-:W-:Y:S02]  /*52050*/  @P6 LOP3.LUT R0, R0, 0x100000, RZ, 0xfc, !PT ;  /* 0x0010000000006812 */ /* 0x000fe400078efcff */
[----:B------:R-:W-:-:S02]  /*52060*/  ISETP.GE.AND P6, PT, R7, UR23, PT ;  /* 0x0000001707007c0c */ /* 0x000fc4000bfc6270 */
[----:B------:R-:W3:Y:S01]  /*52070*/  LDL.LU R7, [R1+0xe8] ;  /* 0x0000e80001077983 */ /* 0x000ee20000300800 */
[----:B------:R-:W-:-:S04]  /*52080*/  LOP3.LUT R0, R0, 0xfffeffff, RZ, 0xc0, !PT ;  /* 0xfffeffff00007812 */ /* 0x000fc800078ec0ff */
[----:B------:R-:W-:Y:S02]  /*52090*/  @P5 LOP3.LUT R0, R0, 0x10000, RZ, 0xfc, !PT ;  /* 0x0001000000005812 */ /* 0x000fe400078efcff */
[----:B------:R-:W-:Y:S02]  /*520a0*/  ISETP.GE.AND P5, PT, R18, UR25, PT ;  /* 0x0000001912007c0c */ /* 0x000fe4000bfa6270 */
        /* <DEDUP_REMOVED lines=15> */
[----:B------:R-:W-:Y:S01]  /*521a0*/  ISETP.GE.AND P5, PT, R11, UR9, PT ;  /* 0x000000090b007c0c */ /* 0x000fe2000bfa6270 */
[----:B------:R-:W-:Y:S01]  /*521b0*/  ULDC UR9, c[0x0][0x22c] ;  /* 0x00008b0000097ab9 */ /* 0x000fe20000000800 */
[----:B------:R-:W3:Y:S01]  /*521c0*/  LDL.LU R11, [R1+0xfc] ;  /* 0x0000fc00010b7983 */ /* 0x000ee20000300800 */
[----:B------:R-:W-:-:S10]  /*521d0*/  LOP3.LUT R0, R0, 0xffffff7f, RZ, 0xc0, !PT ;  /* 0xffffff7f00007812 */ /* 0x000fd400078ec0ff */
[----:B------:R-:W-:Y:S02]  /*521e0*/  @P5 LOP3.LUT R17, R17, 0x1, RZ, 0xfc, !PT ;  /* 0x0000000111115812 */ /* 0x000fe400078efcff */
[----:B------:R-:W-:Y:S02]  /*521f0*/  @P6 LOP3.LUT R0, R0, 0x80, RZ, 0xfc, !PT ;  /* 0x0000008000006812 */ /* 0x000fe400078efcff */
[----:B------:R-:W-:Y:S02]  /*52200*/  LOP3.LUT R17, R17, 0xffffffef, RZ, 0xc0, !PT ;  /* 0xffffffef11117812 */ /* 0x000fe400078ec0ff */
[----:B----4-:R-:W-:Y:S01]  /*52210*/  ISETP.GE.AND P5, PT, R5, UR15, PT ;  /* 0x0000000f05007c0c */ /* 0x010fe2000bfa6270 */
[----:B------:R-:W-:Y:S01]  /*52220*/  ULDC UR15, c[0x0][0x22c] ;  /* 0x00008b00000f7ab9 */ /* 0x000fe20000000800 */
[----:B------:R-:W4:Y:S01]  /*52230*/  LDL.LU R5, [R1+0x100] ;  /* 0x0001000001057983 */ /* 0x000f220000300800 */
[----:B--2---:R-:W-:-:S03]  /*52240*/  ISETP.GE.AND P6, PT, R6, UR13, PT ;  /* 0x0000000d06007c0c */ /* 0x004fc6000bfc6270 */
[----:B------:R-:W2:Y:S01]  /*52250*/  LDL.LU R6, [R1+0x104] ;  /* 0x0001040001067983 */ /* 0x000ea20000300800 */
[----:B------:R-:W-:-:S09]  /*52260*/  ULDC UR13, c[0x0][0x22c] ;  /* 0x00008b00000d7ab9 */ /* 0x000fd20000000800 */
[----:B------:R-:W-:Y:S02]  /*52270*/  @P6 LOP3.LUT R17, R17, 0x10, RZ, 0xfc, !PT ;  /* 0x0000001011116812 */ /* 0x000fe400078efcff */
[----:B---3--:R-:W-:Y:S01]  /*52280*/  ISETP.GE.AND P6, PT, R7, UR11, PT ;  /* 0x0000000b07007c0c */ /* 0x008fe2000bfc6270 */
[----:B------:R-:W-:Y:S01]  /*52290*/  ULDC UR11, c[0x0][0x22c] ;  /* 0x00008b00000b7ab9 */ /* 0x000fe20000000800 */
[----:B------:R-:W3:Y:S01]  /*522a0*/  LDL.LU R7, [R1+0x108] ;  /* 0x0001080001077983 */ /* 0x000ee20000300800 */
[----:B------:R-:W-:-:S10]  /*522b0*/  LOP3.LUT R17, R17, 0xfffffeff, RZ, 0xc0, !PT ;  /* 0xfffffeff11117812 */ /* 0x000fd400078ec0ff */
[----:B------:R-:W-:Y:S02]  /*522c0*/  @P6 LOP3.LUT R17, R17, 0x100, RZ, 0xfc, !PT ;  /* 0x0000010011116812 */ /* 0x000fe400078efcff */
[----:B------:R-:W-:Y:S01]  /*522d0*/  ISETP.GE.AND P6, PT, R18, UR9, PT ;  /* 0x0000000912007c0c */ /* 0x000fe2000bfc6270 */
[----:B------:R-:W-:Y:S01]  /*522e0*/  ULDC UR9, c[0x0][0x22c] ;  /* 0x00008b0000097ab9 */ /* 0x000fe20000000800 */
[----:B------:R-:W3:Y:S01]  /*522f0*/  LDL.LU R18, [R1+0x10c] ;  /* 0x00010c0001127983 */ /* 0x000ee20000300800 */
[----:B------:R-:W-:-:S10]  /*52300*/  LOP3.LUT R17, R17, 0xfffffbff, RZ, 0xc0, !PT ;  /* 0xfffffbff11117812 */ /* 0x000fd400078ec0ff */
[----:B------:R-:W-:Y:S02]  /*52310*/  @P6 LOP3.LUT R17, R17, 0x400, RZ, 0xfc, !PT ;  /* 0x0000040011116812 */ /* 0x000fe400078efcff */
[----:B------:R-:W-:Y:S01]  /*52320*/  ISETP.GE.AND P6, PT, R14, UR15, PT ;  /* 0x0000000f0e007c0c */ /* 0x000fe2000bfc6270 */
[----:B------:R-:W-:Y:S01]  /*52330*/  ULDC UR15, c[0x0][0x22c] ;  /* 0x00008b00000f7ab9 */ /* 0x000fe20000000800 */
[----:B------:R-:W-:-:S11]  /*52340*/  LOP3.LUT R17, R17, 0xffffefff, RZ, 0xc0, !PT ;  /* 0xffffefff11117812 */ /* 0x000fd600078ec0ff */
        /* <DEDUP_REMOVED lines=15> */
[----:B------:R-:W-:-:S04]  /*52440*/  @P6 LOP3.LUT R17, R17, 0x40000, RZ, 0xfc, !PT ;  /* 0x0004000011116812 */ /* 0x000fc800078efcff */
[----:B------:R-:W-:Y:S02]  /*52450*/  LOP3.LUT R17, R17, 0xffdfffff, RZ, 0xc0, !PT ;  /* 0xffdfffff11117812 */ /* 0x000fe400078ec0ff */
[----:B----4-:R-:W-:Y:S01]  /*52460*/  ISETP.GE.AND P6, PT, R5, UR15, PT ;  /* 0x0000000f05007c0c */ /* 0x010fe2000bfc6270 */
[----:B------:R-:W-:Y:S01]  /*52470*/  ULDC UR15, c[0x0][0x22c] ;  /* 0x00008b00000f7ab9 */ /* 0x000fe20000000800 */
[----:B------:R-:W4:Y:S11]  /*52480*/  LDL.LU R5, [R1+0x11c] ;  /* 0x00011c0001057983 */ /* 0x000f360000300800 */
[----:B------:R-:W-:-:S02]  /*52490*/  @P6 LOP3.LUT R17, R17, 0x200000, RZ, 0xfc, !PT ;  /* 0x0020000011116812 */ /* 0x000fc400078efcff */
[----:B--2---:R-:W-:Y:S01]  /*524a0*/  ISETP.GE.AND P6, PT, R6, UR13, PT ;  /* 0x0000000d06007c0c */ /* 0x004fe2000bfc6270 */
[----:B------:R-:W-:Y:S01]  /*524b0*/  ULDC UR13, c[0x0][0x22c] ;  /* 0x00008b00000d7ab9 */ /* 0x000fe20000000800 */
[----:B------:R-:W2:Y:S01]  /*524c0*/  LDL.LU R6, [R1+0x120] ;  /* 0x0001200001067983 */ /* 0x000ea20000300800 */
[----:B------:R-:W-:-:S10]  /*524d0*/  LOP3.LUT R17, R17, 0xfeffffff, RZ, 0xc0, !PT ;  /* 0xfeffffff11117812 */ /* 0x000fd400078ec0ff */
        /* <DEDUP_REMOVED lines=11> */
[----:B------:R-:W-:Y:S02]  /*52590*/  ISETP.GE.AND P6, PT, R13, UR15, PT ;  /* 0x0000000f0d007c0c */ /* 0x000fe4000bfc6270 */
[----:B------:R-:W-:Y:S01]  /*525a0*/  LOP3.LUT R17, R17, 0xbfffffff, RZ, 0xc0, !PT ;  /* 0xbfffffff11117812 */ /* 0x000fe200078ec0ff */
[----:B------:R-:W3:Y:S04]  /*525b0*/  LDL.LU R13, [R1+0x12c] ;  /* 0x00012c00010d7983 */ /* 0x000ee80000300800 */
[----:B------:R-:W3:Y:S01]  /*525c0*/  LDL.LU R15, [R1+0x130] ;  /* 0x00013000010f7983 */ /* 0x000ee20000300800 */
[----:B------:R-:W-:-:S05]  /*525d0*/  ULDC UR15, c[0x0][0x22c] ;  /* 0x00008b00000f7ab9 */ /* 0x000fca0000000800 */
[----:B------:R-:W-:Y:S02]  /*525e0*/  @P6 LOP3.LUT R17, R17, 0x40000000, RZ, 0xfc, !PT ;  /* 0x4000000011116812 */ /* 0x000fe400078efcff */
[----:B------:R-:W-:Y:S01]  /*525f0*/  ISETP.GE.AND P6, PT, R12, UR13, PT ;  /* 0x0000000d0c007c0c */ /* 0x000fe2000bfc6270 */
[----:B------:R-:W-:Y:S01]  /*52600*/  ULDC UR13, c[0x0][0x22c] ;  /* 0x00008b00000d7ab9 */ /* 0x000fe20000000800 */
[----:B------:R-:W3:Y:S11]  /*52610*/  LDL.LU R12, [R1+0x134] ;  /* 0x00013400010c7983 */ /* 0x000ef60000300800 */
[----:B------:R-:W-:-:S02]  /*52620*/  @P6 LOP3.LUT R16, R16, 0x1, RZ, 0xfc, !PT ;  /* 0x0000000110106812 */ /* 0x000fc400078efcff */
        /* <DEDUP_REMOVED lines=10> */
[----:B--2---:R-:W-:Y:S02]  /*526d0*/  ISETP.GE.AND P6, PT, R6, UR15, PT ;  /* 0x0000000f06007c0c */ /* 0x004fe4000bfc6270 */
[----:B------:R-:W2:Y:S01]  /*526e0*/  LDL.LU R6, [R1+0x140] ;  /* 0x0001400001067983 */ /* 0x000ea20000300800 */
[----:B------:R-:W-:-:S10]  /*526f0*/  LOP3.LUT R16, R16, 0xffffffbf, RZ, 0xc0, !PT ;  /* 0xffffffbf10107812 */ /* 0x000fd400078ec0ff */
[----:B------:R-:W-:Y:S02]  /*52700*/  @P6 LOP3.LUT R16, R16, 0x40, RZ, 0xfc, !PT ;  /* 0x0000004010106812 */ /* 0x000fe400078efcff */
[----:B---3--:R-:W-:Y:S02]  /*52710*/  ISETP.GE.AND P6, PT, R7, UR13, PT ;  /* 0x0000000d07007c0c */ /* 0x008fe4000bfc6270 */
[----:B------:R-:W3:Y:S01]  /*52720*/  LDL.LU R7, [R1+0x144] ;  /* 0x0001440001077983 */ /* 0x000ee20000300800 */
[----:B------:R-:W-:-:S10]  /*52730*/  LOP3.LUT R16, R16, 0xfffffeff, RZ, 0xc0, !PT ;  /* 0xfffffeff10107812 */ /* 0x000fd400078ec0ff */
[----:B------:R-:W-:Y:S02]  /*52740*/  @P6 LOP3.LUT R16, R16, 0x100, RZ, 0xfc, !PT ;  /* 0x0000010010106812 */ /* 0x000fe400078efcff */
[----:B------:R-:W-:Y:S02]  /*52750*/  ISETP.GE.AND P6, PT, R18, UR11, PT ;  /* 0x0000000b12007c0c */ /* 0x000fe4000bfc6270 */
[----:B------:R-:W3:Y:S01]  /*52760*/  LDL.LU R18, [R1+0x148] ;  /* 0x0001480001127983 */ /* 0x000ee20000300800 */
[----:B------:R-:W-:-:S03]  /*52770*/  LOP3.LUT R16, R16, 0xfffff7ff, RZ, 0xc0, !PT ;  /* 0xfffff7ff10107812 */ /* 0x000fc600078ec0ff */
[----:B------:R-:W3:Y:S07]  /*52780*/  LDL.LU R14, [R1+0x14c] ;  /* 0x00014c00010e7983 */ /* 0x000eee0000300800 */
[----:B------:R-:W-:Y:S02]  /*52790*/  @P6 LOP3.LUT R16, R16, 0x800, RZ, 0xfc, !PT ;  /* 0x0000080010106812 */ /* 0x000fe400078efcff */
[----:B------:R-:W-:Y:S02]  /*527a0*/  ISETP.GE.AND P6, PT, R13, UR9, PT ;  /* 0x000000090d007c0c */ /* 0x000fe4000bfc6270 */
[----:B------:R-:W-:Y:S01]  /*527b0*/  LOP3.LUT R16, R16, 0xffffbfff, RZ, 0xc0, !PT ;  /* 0xffffbfff10107812 */ /* 0x000fe200078ec0ff */
[----:B------:R-:W3:Y:S10]  /*527c0*/  LDL.LU R13, [R1+0x150] ;  /* 0x00015000010d7983 */ /* 0x000ef40000300800 */
[----:B------:R-:W-:-:S02]  /*527d0*/  @P6 LOP3.LUT R16, R16, 0x4000, RZ, 0xfc, !PT ;  /* 0x0000400010106812 */ /* 0x000fc400078efcff */
[----:B------:R-:W-:Y:S02]  /*527e0*/  ISETP.GE.AND P6, PT, R15, UR30, PT ;  /* 0x0000001e0f007c0c */ /* 0x000fe4000bfc6270 */
[----:B------:R-:W-:-:S11]  /*527f0*/  LOP3.LUT R16, R16, 0xffff7fff, RZ, 0xc0, !PT ;  /* 0xffff7fff10107812 */ /* 0x000fd600078ec0ff */
[----:B------:R-:W-:Y:S02]  /*52800*/  @P6 LOP3.LUT R16, R16, 0x8000, RZ, 0xfc, !PT ;  /* 0x0000800010106812 */ /* 0x000fe400078efcff */
[----:B------:R-:W-:Y:S02]  /*52810*/  ISETP.GE.AND P6, PT, R12, UR32, PT ;  /* 0x000000200c007c0c */ /* 0x000fe4000bfc6270 */
[----:B------:R-:W3:Y:S01]  /*52820*/  LDL.LU R12, [R1+0x154] ;  /* 0x00015400010c7983 */ /* 0x000ee20000300800 */
[----:B------:R-:W-:-:S10]  /*52830*/  LOP3.LUT R16, R16, 0xfffbffff, RZ, 0xc0, !PT ;  /* 0xfffbffff10107812 */ /* 0x000fd400078ec0ff */
[----:B------:R-:W-:Y:S02]  /*52840*/  @P6 LOP3.LUT R16, R16, 0x40000, RZ, 0xfc, !PT ;  /* 0x0004000010106812 */ /* 0x000fe400078efcff */
[----:B------:R-:W-:Y:S02]  /*52850*/  ISETP.GE.AND P6, PT, R11, UR34, PT ;  /* 0x000000220b007c0c */ /* 0x000fe4000bfc6270 */
[----:B------:R-:W3:Y:S01]  /*52860*/  LDL.LU R11, [R1+0x158] ;  /* 0x00015800010b7983 */ /* 0x000ee20000300800 */
[----:B------:R-:W-:-:S10]  /*52870*/  LOP3.LUT R16, R16, 0xffefffff, RZ, 0xc0, !PT ;  /* 0xffefffff10107812 */ /* 0x000fd400078ec0ff */
[----:B------:R-:W-:-:S04]  /*52880*/  @P6 LOP3.LUT R16, R16, 0x100000, RZ, 0xfc, !PT ;  /* 0x0010000010106812 */ /* 0x000fc800078efcff */
[----:B------:R-:W-:Y:S02]  /*52890*/  LOP3.LUT R16, R16, 0xffbfffff, RZ, 0xc0, !PT ;  /* 0xffbfffff10107812 */ /* 0x000fe400078ec0ff */
[----:B----4-:R-:W-:Y:S02]  /*528a0*/  ISETP.GE.AND P6, PT, R5, UR35, PT ;  /* 0x0000002305007c0c */ /* 0x010fe4000bfc6270 */
        /* <DEDUP_REMOVED lines=11> */
[----:B------:R-:W3:Y:S04]  /*52960*/  LDL.LU R18, [R1+0x168] ;  /* 0x0001680001127983 */ /* 0x000ee80000300800 */
[----:B------:R-:W3:Y:S04]  /*52970*/  LDL.LU R27, [R1+0x16c] ;  /* 0x00016c00011b7983 */ /* 0x000ee80000300800 */
[----:B------:R-:W3:Y:S04]  /*52980*/  LDL.LU R24, [R1+0x170] ;  /* 0x0001700001187983 */ /* 0x000ee80000300800 */
[----:B------:R-:W3:Y:S01]  /*52990*/  LDL.LU R15, [R1+0x174] ;  /* 0x00017400010f7983 */ /* 0x000ee20000300800 */
[----:B------:R-:W-:-:S04]  /*529a0*/  LOP3.LUT R16, R16, 0xefffffff, RZ, 0xc0, !PT ;  /* 0xefffffff10107812 */ /* 0x000fc800078ec0ff */
[----:B------:R-:W-:Y:S02]  /*529b0*/  @P6 LOP3.LUT R16, R16, 0x10000000, RZ, 0xfc, !PT ;  /* 0x1000000010106812 */ /* 0x000fe400078efcff */
[----:B------:R-:W-:Y:S02]  /*529c0*/  ISETP.GE.AND P6, PT, R14, UR40, PT ;  /* 0x000000280e007c0c */ /* 0x000fe4000bfc6270 */
[----:B------:R-:W3:Y:S01]  /*529d0*/  LDL.LU R14, [R1+0x178] ;  /* 0x00017800010e7983 */ /* 0x000ee20000300800 */
[----:B------:R-:W-:-:S10]  /*529e0*/  LOP3.LUT R16, R16, 0xbfffffff, RZ, 0xc0, !PT ;  /* 0xbfffffff10107812 */ /* 0x000fd400078ec0ff */
[----:B------:R-:W-:Y:S02]  /*529f0*/  @P6 LOP3.LUT R16, R16, 0x40000000, RZ, 0xfc, !PT ;  /* 0x4000000010106812 */ /* 0x000fe400078efcff */
[----:B------:R-:W-:Y:S02]  /*52a00*/  ISETP.GE.AND P6, PT, R13, UR39, PT ;  /* 0x000000270d007c0c */ /* 0x000fe4000bfc6270 */
[----:B------:R-:W3:Y:S11]  /*52a10*/  LDL.LU R13, [R1+0x17c] ;  /* 0x00017c00010d7983 */ /* 0x000ef60000300800 */
[----:B------:R-:W-:-:S02]  /*52a20*/  @P6 LOP3.LUT R3, R3, 0x2, RZ, 0xfc, !PT ;  /* 0x0000000203036812 */ /* 0x000fc400078efcff */
        /* <DEDUP_REMOVED lines=64> */
[----:B------:R-:W4:Y:S01]  /*52e30*/  LDL.LU R18, [R1+0x177c] ;  /* 0x00177c0001127983 */ /* 0x000f220000300800 */
[----:B------:R-:W-:-:S10]  /*52e40*/  LOP3.LUT R2, R2, 0xffffffbf, RZ, 0xc0, !PT ;  /* 0xffffffbf02027812 */ /* 0x000fd400078ec0ff */
[----:B------:R-:W-:-:S04]  /*52e50*/  @P6 LOP3.LUT R2, R2, 0x40, RZ, 0xfc, !PT ;  /* 0x0000004002026812 */ /* 0x000fc800078efcff */
[----:B------:R-:W-:Y:S02]  /*52e60*/  LOP3.LUT R2, R2, 0xfffffeff, RZ, 0xc0, !PT ;  /* 0xfffffeff02027812 */ /* 0x000fe400078ec0ff */
[----:B------:R-:W-:Y:S02]  /*52e70*/  LOP3.LUT R0, R0, 0xfffffffe, RZ, 0xc0, !PT ;  /* 0xfffffffe00007812 */ /* 0x000fe400078ec0ff */
[----:B----4-:R-:W-:Y:S02]  /*52e80*/  ISETP.GE.AND P6, PT, R18, UR48, PT ;  /* 0x0000003012007c0c */ /* 0x010fe4000bfc6270 */
[----:B------:R-:W4:Y:S11]  /*52e90*/  LDL.LU R18, [R1+0x1778] ;  /* 0x0017780001127983 */ /* 0x000f360000300800 */
[----:B------:R-:W-:-:S02]  /*52ea0*/  @P6 LOP3.LUT R2, R2, 0x100, RZ, 0xfc, !PT ;  /* 0x0000010002026812 */ /* 0x000fc400078efcff */
[----:B---3--:R-:W-:Y:S02]  /*52eb0*/  ISETP.GE.AND P6, PT, R7, UR49, PT ;  /* 0x0000003107007c0c */ /* 0x008fe4000bfc6270 */
[----:B------:R-:W3:Y:S01]  /*52ec0*/  LDL.LU R7, [R1+0x1774] ;  /* 0x0017740001077983 */ /* 0x000ee20000300800 */
[----:B------:R-:W-:-:S10]  /*52ed0*/  LOP3.LUT R2, R2, 0xfffffbff, RZ, 0xc0, !PT ;  /* 0xfffffbff02027812 */ /* 0x000fd400078ec0ff */
[----:B------:R-:W-:Y:S02]  /*52ee0*/  @P6 LOP3.LUT R2, R2, 0x400, RZ, 0xfc, !PT ;  /* 0x0000040002026812 */ /* 0x000fe400078efcff */
[----:B--2---:R-:W-:Y:S02]  /*52ef0*/  ISETP.GE.AND P6, PT, R6, UR50, PT ;  /* 0x0000003206007c0c */ /* 0x004fe4000bfc6270 */
        /* <DEDUP_REMOVED lines=8> */
[----:B------:R-:W-:-:S11]  /*52f80*/  LOP3.LUT R2, R2, 0xfffdffff, RZ, 0xc0, !PT ;  /* 0xfffdffff02027812 */ /* 0x000fd600078ec0ff */
        /* <DEDUP_REMOVED lines=20> */
[----:B------:R-:W3:Y:S11]  /*530d0*/  LDL.LU R4, [R1+0x1768] ;  /* 0x0017680001047983 */ /* 0x000ef60000300800 */
[----:B------:R-:W-:-:S02]  /*530e0*/  @P6 LOP3.LUT R0, R0, 0x1, RZ, 0xfc, !PT ;  /* 0x0000000100006812 */ /* 0x000fc400078efcff */
[----:B------:R-:W-:Y:S02]  /*530f0*/  ISETP.GE.AND P6, PT, R10, UR60, PT ;  /* 0x0000003c0a007c0c */ /* 0x000fe4000bfc6270 */
[----:B------:R-:W2:Y:S01]  /*53100*/  LDL.LU R10, [R1+0x1764] ;  /* 0x00176400010a7983 */ /* 0x000ea20000300800 */
[----:B------:R-:W-:-:S10]  /*53110*/  LOP3.LUT R0, R0, 0xfffffff7, RZ, 0xc0, !PT ;  /* 0xfffffff700007812 */ /* 0x000fd400078ec0ff */
[----:B------:R-:W-:Y:S02]  /*53120*/  @P6 LOP3.LUT R0, R0, 0x8, RZ, 0xfc, !PT ;  /* 0x0000000800006812 */ /* 0x000fe400078efcff */
[----:B------:R-:W-:Y:S02]  /*53130*/  ISETP.GE.AND P6, PT, R9, UR61, PT ;  /* 0x0000003d09007c0c */ /* 0x000fe4000bfc6270 */
[----:B------:R-:W2:Y:S01]  /*53140*/  LDL.LU R9, [R1+0x1760] ;  /* 0x0017600001097983 */ /* 0x000ea20000300800 */
[----:B------:R-:W-:-:S10]  /*53150*/  LOP3.LUT R0, R0, 0xffffffbf, RZ, 0xc0, !PT ;  /* 0xffffffbf00007812 */ /* 0x000fd400078ec0ff */
[----:B------:R-:W-:Y:S02]  /*53160*/  @P6 LOP3.LUT R0, R0, 0x40, RZ, 0xfc, !PT ;  /* 0x0000004000006812 */ /* 0x000fe400078efcff */
[----:B------:R-:W-:Y:S02]  /*53170*/  ISETP.GE.AND P6, PT, R8, UR33, PT ;  /* 0x0000002108007c0c */ /* 0x000fe4000bfc6270 */
[----:B------:R-:W2:Y:S04]  /*53180*/  LDL.LU R8, [R1+0x175c] ;  /* 0x00175c0001087983 */ /* 0x000ea80000300800 */
[----:B------:R-:W3:Y:S01]  /*53190*/  LDL.LU R12, [R1] ;  /* 0x00000000010c7983 */ /* 0x000ee20000300800 */
[----:B----4-:R-:W-:Y:S01]  /*531a0*/  LOP3.LUT R18, R18, 0xffdfffff, RZ, 0xc0, !PT ;  /* 0xffdfffff12127812 */ /* 0x010fe200078ec0ff */
[----:B------:R-:W-:-:S02]  /*531b0*/  ULEA UR5, UR5, UR4, 0x5 ;  /* 0x0000000405057291 */ /* 0x000fc4000f8e283f */
[----:B------:R-:W4:Y:S01]  /*531c0*/  LDL.LU R11, [R1+0x169c] ;  /* 0x00169c00010b7983 */ /* 0x000f220000300800 */
[----:B------:R-:W-:-:S03]  /*531d0*/  ULDC UR8, c[0x0][0x228] ;  /* 0x00008a0000087ab9 */ /* 0x000fc60000000800 */
[----:B------:R0:W-:Y:S04]  /*531e0*/  STL [R1+0x19cc], R23 ;  /* 0x0019cc1701007387 */ /* 0x0001e80000100800 */
[----:B0-----:R-:W4:Y:S04]  /*531f0*/  LDL.LU R23, [R1+0x1530] ;  /* 0x0015300001177983 */ /* 0x001f280000300800 */
[----:B------:R0:W-:Y:S04]  /*53200*/  STL [R1+0x19c8], R25 ;  /* 0x0019c81901007387 */ /* 0x0001e80000100800 */
[----:B0-----:R-:W2:Y:S04]  /*53210*/  LDL.LU R25, [R1+0x1638] ;  /* 0x0016380001197983 */ /* 0x001ea80000300800 */
        /* <DEDUP_REMOVED lines=11> */
[----:B------:R-:W2:Y:S04]  /*532d0*/  LDL.LU R14, [R1+0x1c] ;  /* 0x00001c00010e7983 */ /* 0x000ea80000300800 */
[----:B------:R-:W2:Y:S01]  /*532e0*/  LDL.LU R13, [R1+0x2c] ;  /* 0x00002c00010d7983 */ /* 0x000ea20000300800 */
[----:B---3--:R-:W-:-:S03]  /*532f0*/  IMAD.MOV.U32 R19, RZ, RZ, R12 ;  /* 0x000000ffff137224 */ /* 0x008fc600078e000c */
[----:B------:R-:W3:Y:S04]  /*53300*/  LDL.LU R12, [R1+0x14] ;  /* 0x00001400010c7983 */ /* 0x000ee80000300800 */
[----:B------:R-:W3:Y:S01]  /*53310*/  LDL.LU R15, [R1+0x24] ;  /* 0x00002400010f7983 */ /* 0x000ee20000300800 */
[----:B------:R-:W-:-:S04]  /*53320*/  @P5 LOP3.LUT R18, R18, 0x200000, RZ, 0xfc, !PT ;  /* 0x0020000012125812 */ /* 0x000fc800078efcff */
[----:B------:R-:W-:-:S04]  /*53330*/  LOP3.LUT R18, R18, 0xffefffff, RZ, 0xc0, !PT ;  /* 0xffefffff12127812 */ /* 0x000fc800078ec0ff */
[----:B------:R-:W-:-:S04]  /*53340*/  @P0 LOP3.LUT R18, R18, 0x100000, RZ, 0xfc, !PT ;  /* 0x0010000012120812 */ /* 0x000fc800078efcff */
[C---:B------:R-:W-:Y:S02]  /*53350*/  LOP3.LUT P0, RZ, R18.reuse, 0x2000, RZ, 0xc0, !PT ;  /* 0x0000200012ff7812 */ /* 0x040fe4000780c0ff */
[----:B------:R-:W-:-:S04]  /*53360*/  LOP3.LUT R18, R18, 0xfff7ffff, RZ, 0xc0, !PT ;  /* 0xfff7ffff12127812 */ /* 0x000fc800078ec0ff */
[----:B------:R-:W-:-:S04]  /*53370*/  @P1 LOP3.LUT R18, R18, 0x80000, RZ, 0xfc, !PT ;  /* 0x0008000012121812 */ /* 0x000fc800078efcff */
[----:B------:R-:W-:-:S04]  /*53380*/  LOP3.LUT R18, R18, 0xfffbffff, RZ, 0xc0, !PT ;  /* 0xfffbffff12127812 */ /* 0x000fc800078ec0ff */
[----:B------:R-:W-:-:S04]  /*53390*/  @P2 LOP3.LUT R18, R18, 0x40000, RZ, 0xfc, !PT ;  /* 0x0004000012122812 */ /* 0x000fc800078efcff */
[C---:B------:R-:W-:Y:S02]  /*533a0*/  LOP3.LUT P2, RZ, R18.reuse, 0x4000, RZ, 0xc0, !PT ;  /* 0x0000400012ff7812 */ /* 0x040fe4000784c0ff */
[----:B------:R-:W-:-:S04]  /*533b0*/  LOP3.LUT R18, R18, 0xfffdffff, RZ, 0xc0, !PT ;  /* 0xfffdffff12127812 */ /* 0x000fc800078ec0ff */
[----:B------:R-:W-:Y:S01]  /*533c0*/  @P6 LOP3.LUT R18, R18, 0x20000, RZ, 0xfc, !PT ;  /* 0x0002000012126812 */ /* 0x000fe200078efcff */
[----:B------:R0:W-:Y:S03]  /*533d0*/  STL [R1+0x1848], R20 ;  /* 0x0018481401007387 */ /* 0x0001e60000100800 */
[----:B------:R-:W-:-:S04]  /*533e0*/  LOP3.LUT R18, R18, 0xfffeffff, RZ, 0xc0, !PT ;  /* 0xfffeffff12127812 */ /* 0x000fc800078ec0ff */
[----:B------:R-:W-:Y:S01]  /*533f0*/  @P3 LOP3.LUT R18, R18, 0x10000, RZ, 0xfc, !PT ;  /* 0x0001000012123812 */ /* 0x000fe200078efcff */
[----:B0-----:R-:W3:Y:S03]  /*53400*/  LDL.LU R20, [R1+0x14c4] ;  /* 0x0014c40001147983 */ /* 0x001ee60000300800 */
[----:B------:R-:W-:Y:S01]  /*53410*/  LOP3.LUT R18, R18, 0xffff7fff, RZ, 0xc0, !PT ;  /* 0xffff7fff12127812 */ /* 0x000fe200078ec0ff */
[----:B------:R0:W-:Y:S03]  /*53420*/  STL [R1+0x1810], R0 ;  /* 0x0018100001007387 */ /* 0x0001e60000100800 */
[----:B------:R-:W-:Y:S01]  /*53430*/  @P4 LOP3.LUT R18, R18, 0x8000, RZ, 0xfc, !PT ;  /* 0x0000800012124812 */ /* 0x000fe200078efcff */
[----:B0-----:R-:W3:Y:S04]  /*53440*/  LDL.LU R0, [R1+0x14c8] ;  /* 0x0014c80001007983 */ /* 0x001ee80000300800 */
[----:B------:R0:W-:Y:S01]  /*53450*/  STL [R1+0x17f0], R2 ;  /* 0x0017f00201007387 */ /* 0x0001e20000100800 */
[----:B------:R-:W-:-:S02]  /*53460*/  LOP3.LUT P5, RZ, R22, 0x20000000, RZ, 0xc0, !PT ;  /* 0x2000000016ff7812 */ /* 0x000fc400078ac0ff */
[----:B------:R-:W-:Y:S01]  /*53470*/  LOP3.LUT P1, RZ, R22, 0x400000, RZ, 0xc0, !PT ;  /* 0x0040000016ff7812 */ /* 0x000fe2000782c0ff */
[----:B0-----:R-:W3:Y:S04]  /*53480*/  LDL.LU R2, [R1+0x1664] ;  /* 0x0016640001027983 */ /* 0x001ee80000300800 */
[----:B------:R0:W-:Y:S04]  /*53490*/  STL [R1+0x17d0], R3 ;  /* 0x0017d00301007387 */ /* 0x0001e80000100800 */
[----:B0-----:R-:W3:Y:S04]  /*534a0*/  LDL.LU R3, [R1+0x14cc] ;  /* 0x0014cc0001037983 */ /* 0x001ee80000300800 */
[----:B------:R0:W-:Y:S01]  /*534b0*/  STL [R1+0x17ac], R16 ;  /* 0x0017ac1001007387 */ /* 0x0001e20000100800 */
[----:B----4-:R-:W-:-:S03]  /*534c0*/  PRMT R11, R11, 0x5410, R23 ;  /* 0x000054100b0b7816 */ /* 0x010fc60000000017 */
[----:B0-----:R-:W4:Y:S01]  /*534d0*/  LDL.LU R16, [R1+0x164c] ;  /* 0x00164c0001107983 */ /* 0x001f220000300800 */
[----:B--2---:R-:W-:Y:S02]  /*534e0*/  SHF.R.U32.HI R14, RZ, 0x8, R14 ;  /* 0x00000008ff0e7819 */ /* 0x004fe4000001160e */
[----:B------:R-:W-:Y:S01]  /*534f0*/  LOP3.LUT R13, R13, 0xffff, RZ, 0xc0, !PT ;  /* 0x0000ffff0d0d7812 */ /* 0x000fe200078ec0ff */
[----:B------:R0:W-:Y:S01]  /*53500*/  STL [R1+0x17a8], R17 ;  /* 0x0017a81101007387 */ /* 0x0001e20000100800 */
[----:B------:R-:W-:-:S03]  /*53510*/  LOP3.LUT R14, R14, 0xffff, RZ, 0xc0, !PT ;  /* 0x0000ffff0e0e7812 */ /* 0x000fc600078ec0ff */
[----:B0-----:R-:W4:Y:S04]  /*53520*/  LDL.LU R17, [R1+0x14d0] ;  /* 0x0014d00001117983 */ /* 0x001f280000300800 */
[----:B------:R-:W-:Y:S04]  /*53530*/  STL [R1+0x19d0], R22 ;  /* 0x0019d01601007387 */ /* 0x000fe80000100800 */
[----:B------:R0:W-:Y:S04]  /*53540*/  STL [R1+0x1900], R18 ;  /* 0x0019001201007387 */ /* 0x0001e80000100800 */
[----:B0-----:R-:W2:Y:S01]  /*53550*/  LDL.LU R18, [R1+0x1654] ;  /* 0x0016540001127983 */ /* 0x001ea20000300800 */
[----:B---3--:R-:W-:-:S04]  /*53560*/  LOP3.LUT R12, R12, 0xffff, RZ, 0xc0, !PT ;  /* 0x0000ffff0c0c7812 */ /* 0x008fc800078ec0ff */
[----:B------:R-:W-:Y:S02]  /*53570*/  PRMT R22, R13, 0x3340, R12 ;  /* 0x000033400d167816 */ /* 0x000fe4000000000c */
[----:B------:R-:W-:Y:S01]  /*53580*/  LOP3.LUT R15, R15, 0xffff, RZ, 0xc0, !PT ;  /* 0x0000ffff0f0f7812 */ /* 0x000fe200078ec0ff */
[----:B------:R-:W3:Y:S03]  /*53590*/  LDL.LU R13, [R1+0x165c] ;  /* 0x00165c00010d7983 */ /* 0x000ee60000300800 */
[----:B------:R-:W-:Y:S01]  /*535a0*/  PRMT R23, R15, 0x3340, R14 ;  /* 0x000033400f177816 */ /* 0x000fe2000000000e */
[----:B------:R-:W2:Y:S04]  /*535b0*/  LDL.LU R12, [R1+0x14d8] ;  /* 0x0014d800010c7983 */ /* 0x000ea80000300800 */
[----:B------:R0:W-:Y:S04]  /*535c0*/  STL [R1+0x1cc], R22 ;  /* 0x0001cc1601007387 */ /* 0x0001e80000100800 */
[----:B------:R-:W3:Y:S01]  /*535d0*/  LDL.LU R14, [R1+0x14e0] ;  /* 0x0014e000010e7983 */ /* 0x000ee20000300800 */
[----:B------:R-:W1:Y:S01]  /*535e0*/  S2R R27, SR_TID.X ;  /* 0x00000000001b7919 */ /* 0x000e620000002100 */
[----:B0-----:R-:W0:Y:S01]  /*535f0*/  S2R R22, SR_TID.X ;  /* 0x0000000000167919 */ /* 0x001e220000002100 */
[----:B-1----:R-:W-:-:S04]  /*53600*/  LOP3.LUT R27, R27, 0x1f, RZ, 0xc0, !PT ;  /* 0x0000001f1b1b7812 */ /* 0x002fc800078ec0ff */
[----:B------:R-:W-:Y:S01]  /*53610*/  LEA R27, R27, UR5, 0x4 ;  /* 0x000000051b1b7c11 */ /* 0x000fe2000f8e20ff */
[----:B------:R-:W-:Y:S06]  /*53620*/  BAR.SYNC.DEFER_BLOCKING 0x0 ;  /* 0x0000000000007b1d */ /* 0x000fec0000010000 */
[----:B------:R-:W-:Y:S01]  /*53630*/  ULDC UR5, c[0x0][0x228] ;  /* 0x00008a0000057ab9 */ /* 0x000fe20000000800 */
[----:B------:R0:W-:Y:S04]  /*53640*/  STSM.16.M88.4 [R27], R4 ;  /* 0x000000041b007844 */ /* 0x0001e80000000200 */
[----:B------:R1:W-:Y:S01]  /*53650*/  STSM.16.M88.4 [R27+0x200], R8 ;  /* 0x000200081b007844 */ /* 0x0003e20000000200 */
[----:B0-----:R-:W-:-:S02]  /*53660*/  LOP3.LUT R6, R22, 0x3f, RZ, 0xc0, !PT ;  /* 0x0000003f16067812 */ /* 0x001fc400078ec0ff */
[----:B------:R-:W-:Y:S02]  /*53670*/  PRMT R5, R25, 0x5410, R0 ;  /* 0x0000541019057816 */ /* 0x000fe40000000000 */
[----:B------:R-:W-:Y:S01]  /*53680*/  LEA R25, R6, UR4, 0x4 ;  /* 0x0000000406197c11 */ /* 0x000fe2000f8e20ff */
[----:B------:R-:W-:Y:S01]  /*53690*/  STL [R1+0x1a50], R23 ;  /* 0x001a501701007387 */ /* 0x000fe20000100800 */
[----:B-1----:R-:W-:Y:S01]  /*536a0*/  PRMT R11, R26, 0x5410, R28 ;  /* 0x000054101a0b7816 */ /* 0x002fe2000000001c */
[----:B------:R-:W-:Y:S02]  /*536b0*/  ULDC UR4, c[0x0][0x228] ;  /* 0x00008a0000047ab9 */ /* 0x000fe40000000800 */
[----:B------:R-:W-:Y:S01]  /*536c0*/  STL [R1+0x8b0], R25 ;  /* 0x0008b01901007387 */ /* 0x000fe20000100800 */
[----:B------:R-:W-:Y:S01]  /*536d0*/  PRMT R6, R21, 0x5410, R20 ;  /* 0x0000541015067816 */ /* 0x000fe20000000014 */
[----:B------:R-:W-:Y:S01]  /*536e0*/  BAR.SYNC.DEFER_BLOCKING 0x0 ;  /* 0x0000000000007b1d */ /* 0x000fe20000010000 */
[----:B--2---:R-:W-:-:S02]  /*536f0*/  PRMT R9, R18, 0x5410, R12 ;  /* 0x0000541012097816 */ /* 0x004fc4000000000c */
[----:B---3--:R-:W-:-:S03]  /*53700*/  PRMT R8, R13, 0x5410, R14 ;  /* 0x000054100d087816 */ /* 0x008fc6000000000e */
[----:B------:R-:W0:Y:S02]  /*53710*/  LDS.128 R12, [R25] ;  /* 0x00000000190c7984 */ /* 0x000e240000000c00 */
[----:B0-----:R-:W-:Y:S02]  /*53720*/  IMAD.MOV.U32 R28, RZ, RZ, R15 ;  /* 0x000000ffff1c7224 */ /* 0x001fe400078e000f */
[----:B------:R-:W-:Y:S04]  /*53730*/  STL [R1+0x1a4], R13 ;  /* 0x0001a40d01007387 */ /* 0x000fe80000100800 */
[----:B------:R-:W-:Y:S04]  /*53740*/  STL [R1+0x1a8], R14 ;  /* 0x0001a80e01007387 */ /* 0x000fe80000100800 */
[----:B------:R-:W-:Y:S04]  /*53750*/  STL [R1+0x1ad8], R28 ;  /* 0x001ad81c01007387 */ /* 0x000fe80000100800 */
[----:B------:R-:W2:Y:S01]  /*53760*/  LDL.LU R21, [R1+0x147c] ;  /* 0x00147c0001157983 */ /* 0x000ea20000300800 */
[----:B------:R-:W-:-:S03]  /*53770*/  IMAD.MOV.U32 R26, RZ, RZ, R12 ;  /* 0x000000ffff1a7224 */ /* 0x000fc600078e000c */
[----:B------:R-:W0:Y:S01]  /*53780*/  LDS.128 R12, [R25+0x400] ;  /* 0x00040000190c7984 */ /* 0x000e220000000c00 */
[----:B------:R-:W-:Y:S01]  /*53790*/  PRMT R7, R24, 0x5410, R29 ;  /* 0x0000541018077816 */ /* 0x000fe2000000001d */
[----:B0-----:R-:W-:Y:S01]  /*537a0*/  IMAD.MOV.U32 R24, RZ, RZ, R12 ;  /* 0x000000ffff187224 */ /* 0x001fe200078e000c */
[----:B----4-:R-:W-:Y:S02]  /*537b0*/  PRMT R10, R16, 0x5410, R17 ;  /* 0x00005410100a7816 */ /* 0x010fe40000000011 */
[----:B------:R-:W-:Y:S01]  /*537c0*/  PRMT R4, R2, 0x5410, R3 ;  /* 0x0000541002047816 */ /* 0x000fe20000000003 */
[----:B------:R-:W-:Y:S06]  /*537d0*/  BAR.SYNC.DEFER_BLOCKING 0x0 ;  /* 0x0000000000007b1d */ /* 0x000fec0000010000 */
[----:B--2---:R0:W-:Y:S04]  /*537e0*/  STL [R1+0x1adc], R21 ;  /* 0x001adc1501007387 */ /* 0x0041e80000100800 */
[----:B------:R-:W2:Y:S04]  /*537f0*/  LDL.LU R29, [R1+0x15c0] ;  /* 0x0015c000011d7983 */ /* 0x000ea80000300800 */
[----:B------:R1:W-:Y:S04]  /*53800*/  STL [R1+0x1a38], R26 ;  /* 0x001a381a01007387 */ /* 0x0003e80000100800 */
[----:B------:R-:W-:Y:S04]  /*53810*/  STL [R1+0x194], R13 ;  /* 0x0001940d01007387 */ /* 0x000fe80000100800 */
[----:B------:R3:W-:Y:S04]  /*53820*/  STL.64 [R1+0x198], R14 ;  /* 0x0001980e01007387 */ /* 0x0007e80000100a00 */
[----:B0-----:R-:W4:Y:S04]  /*53830*/  LDL.LU R21, [R1+0x14a8] ;  /* 0x0014a80001157983 */ /* 0x001f280000300800 */
[----:B------:R-:W2:Y:S04]  /*53840*/  LDL.LU R28, [R1+0x14a0] ;  /* 0x0014a000011c7983 */ /* 0x000ea80000300800 */
[----:B-1----:R-:W2:Y:S04]  /*53850*/  LDL.LU R26, [R1+0x146c] ;  /* 0x00146c00011a7983 */ /* 0x002ea80000300800 */
[----:B------:R-:W2:Y:S04]  /*53860*/  LDL.LU R23, [R1+0x1590] ;  /* 0x0015900001177983 */ /* 0x000ea80000300800 */
[----:B---3--:R-:W3:Y:S04]  /*53870*/  LDL.LU R15, [R1+0x1468] ;  /* 0x00146800010f7983 */ /* 0x008ee80000300800 */
[----:B------:R-:W3:Y:S04]  /*53880*/  LDL.LU R14, [R1+0x158c] ;  /* 0x00158c00010e7983 */ /* 0x000ee80000300800 */
[----:B------:R-:W4:Y:S04]  /*53890*/  LDL.LU R13, [R1+0x145c] ;  /* 0x00145c00010d7983 */ /* 0x000f280000300800 */
[----:B------:R-:W4:Y:S04]  /*538a0*/  LDL.LU R12, [R1+0x1580] ;  /* 0x00158000010c7983 */ /* 0x000f280000300800 */
[----:B------:R-:W-:Y:S04]  /*538b0*/  STSM.16.M88.4 [R27], R4 ;  /* 0x000000041b007844 */ /* 0x000fe80000000200 */
[----:B------:R-:W-:Y:S01]  /*538c0*/  STSM.16.M88.4 [R27+0x200], R8 ;  /* 0x000200081b007844 */ /* 0x000fe20000000200 */
[----:B------:R-:W-:Y:S06]  /*538d0*/  BAR.SYNC.DEFER_BLOCKING 0x0 ;  /* 0x0000000000007b1d */ /* 0x000fec0000010000 */
[----:B---3--:R0:W-:Y:S04]  /*538e0*/  STL.64 [R1+0x1ad0], R14 ;  /* 0x001ad00e01007387 */ /* 0x0081e80000100a00 */
[----:B0-----:R-:W3:Y:S04]  /*538f0*/  LDL.LU R14, [R1+0x1488] ;  /* 0x00148800010e7983 */ /* 0x001ee80000300800 */
[----:B------:R-:W3:Y:S04]  /*53900*/  LDL.LU R15, [R1+0x15cc] ;  /* 0x0015cc00010f7983 */ /* 0x000ee80000300800 */
[----:B----4-:R0:W-:Y:S04]  /*53910*/  STL.64 [R1+0x1ac8], R12 ;  /* 0x001ac80c01007387 */ /* 0x0101e80000100a00 */
[----:B0-----:R-:W4:Y:S04]  /*53920*/  LDL.LU R12, [R1+0x148c] ;  /* 0x00148c00010c7983 */ /* 0x001f280000300800 */
        /* <DEDUP_REMOVED lines=9> */
[----:B------:R0:W-:Y:S04]  /*539c0*/  STL [R1+0x1a3c], R24 ;  /* 0x001a3c1801007387 */ /* 0x0001e80000100800 */
[----:B0-----:R-:W3:Y:S04]  /*539d0*/  LDL.LU R24, [R1+0x1598] ;  /* 0x0015980001187983 */ /* 0x001ee80000300800 */
[----:B------:R-:W4:Y:S04]  /*539e0*/  LDL.LU R4, [R1+0x1498] ;  /* 0x0014980001047983 */ /* 0x000f280000300800 */
[----:B------:R-:W4:Y:S04]  /*539f0*/  LDL.LU R5, [R1+0x15e0] ;  /* 0x0015e00001057983 */ /* 0x000f280000300800 */
[----:B------:R-:W3:Y:S04]  /*53a00*/  LDL.LU R6, [R1+0x1494] ;  /* 0x0014940001067983 */ /* 0x000ee80000300800 */
[----:B------:R-:W3:Y:S04]  /*53a10*/  LDL.LU R7, [R1+0x15dc] ;  /* 0x0015dc0001077983 */ /* 0x000ee80000300800 */
[----:B------:R-:W2:Y:S04]  /*53a20*/  LDL.LU R8, [R1+0x1614] ;  /* 0x0016140001087983 */ /* 0x000ea80000300800 */
[----:B------:R-:W4:Y:S04]  /*53a30*/  LDL.LU R9, [R1+0x15f4] ;  /* 0x0015f40001097983 */ /* 0x000f280000300800 */
[----:B------:R-:W3:Y:S04]  /*53a40*/  LDL.LU R10, [R1+0x149c] ;  /* 0x00149c00010a7983 */ /* 0x000ee80000300800 */
[----:B------:R-:W3:Y:S01]  /*53a50*/  LDL.LU R11, [R1+0x15f0] ;  /* 0x0015f000010b7983 */ /* 0x000ee20000300800 */
[----:B--2---:R-:W-:-:S03]  /*53a60*/  PRMT R8, R8, 0x5410, R21 ;  /* 0x0000541008087816 */ /* 0x004fc60000000015 */
[----:B------:R-:W2:Y:S01]  /*53a70*/  LDL.LU R21, [R1+0x1adc] ;  /* 0x001adc0001157983 */ /* 0x000ea20000300800 */
[----:B----4-:R-:W-:-:S03]  /*53a80*/  PRMT R9, R9, 0x5410, R28 ;  /* 0x0000541009097816 */ /* 0x010fc6000000001c */
[----:B------:R-:W4:Y:S01]  /*53a90*/  LDL.LU R28, [R1+0x1ad8] ;  /* 0x001ad800011c7983 */ /* 0x000f220000300800 */
[----:B------:R-:W-:Y:S02]  /*53aa0*/  PRMT R4, R5, 0x5410, R4 ;  /* 0x0000541005047816 */ /* 0x000fe40000000004 */
[----:B---3--:R-:W-:Y:S02]  /*53ab0*/  PRMT R5, R7, 0x5410, R6 ;  /* 0x0000541007057816 */ /* 0x008fe40000000006 */
[----:B------:R-:W-:Y:S02]  /*53ac0*/  PRMT R6, R13, 0x5410, R12 ;  /* 0x000054100d067816 */ /* 0x000fe4000000000c */
[----:B------:R-:W-:Y:S02]  /*53ad0*/  PRMT R7, R15, 0x5410, R14 ;  /* 0x000054100f077816 */ /* 0x000fe4000000000e */
[----:B------:R-:W0:Y:S01]  /*53ae0*/  LDS.128 R12, [R25] ;  /* 0x00000000190c7984 */ /* 0x000e220000000c00 */
[----:B------:R-:W-:-:S03]  /*53af0*/  PRMT R10, R11, 0x5410, R10 ;  /* 0x000054100b0a7816 */ /* 0x000fc6000000000a */
[----:B0-----:R-:W-:Y:S04]  /*53b00*/  STL [R1+0x180], R12 ;  /* 0x0001800c01007387 */ /* 0x001fe80000100800 */
[----:B------:R-:W-:Y:S01]  /*53b10*/  STL.64 [R1+0x188], R14 ;  /* 0x0001880e01007387 */ /* 0x000fe20000100a00 */
[----:B--2---:R-:W-:Y:S01]  /*53b20*/  PRMT R11, R29, 0x5410, R21 ;  /* 0x000054101d0b7816 */ /* 0x004fe20000000015 */
[----:B------:R-:W-:Y:S02]  /*53b30*/  IMAD.MOV.U32 R29, RZ, RZ, R13 ;  /* 0x000000ffff1d7224 */ /* 0x000fe400078e000d */
[----:B------:R-:W0:Y:S04]  /*53b40*/  LDS.128 R12, [R25+0x400] ;  /* 0x00040000190c7984 */ /* 0x000e280000000c00 */
[----:B------:R1:W-:Y:S01]  /*53b50*/  STL [R1+0x199c], R29 ;  /* 0x00199c1d01007387 */ /* 0x0003e20000100800 */
[----:B------:R-:W-:Y:S06]  /*53b60*/  BAR.SYNC.DEFER_BLOCKING 0x0 ;  /* 0x0000000000007b1d */ /* 0x000fec0000010000 */
[----:B-1----:R-:W2:Y:S04]  /*53b70*/  LDL.LU R29, [R1+0x1474] ;  /* 0x00147400011d7983 */ /* 0x002ea80000300800 */
[----:B----4-:R-:W-:Y:S04]  /*53b80*/  STL [R1+0x19c0], R28 ;  /* 0x0019c01c01007387 */ /* 0x010fe80000100800 */
[----:B0-----:R-:W-:Y:S01]  /*53b90*/  STL.64 [R1+0x170], R12 ;  /* 0x0001700c01007387 */ /* 0x001fe20000100a00 */
[----:B------:R-:W-:-:S03]  /*53ba0*/  IMAD.MOV.U32 R21, RZ, RZ, R14 ;  /* 0x000000ffff157224 */ /* 0x000fc600078e000e */
[----:B------:R0:W-:Y:S04]  /*53bb0*/  STL [R1+0x17c], R15 ;  /* 0x00017c0f01007387 */ /* 0x0001e80000100800 */
[----:B0-----:R-:W3:Y:S04]  /*53bc0*/  LDL.LU.64 R14, [R1+0x1ad0] ;  /* 0x001ad000010e7983 */ /* 0x001ee80000300a00 */
[----:B------:R-:W4:Y:S04]  /*53bd0*/  LDL.LU.64 R12, [R1+0x1ac8] ;  /* 0x001ac800010c7983 */ /* 0x000f280000300a00 */
[----:B------:R-:W-:Y:S04]  /*53be0*/  STSM.16.M88.4 [R27], R4 ;  /* 0x000000041b007844 */ /* 0x000fe80000000200 */
[----:B------:R0:W-:Y:S04]  /*53bf0*/  STSM.16.M88.4 [R27+0x200], R8 ;  /* 0x000200081b007844 */ /* 0x0001e80000000200 */
[----:B------:R1:W-:Y:S01]  /*53c00*/  STL [R1+0x1a54], R21 ;  /* 0x001a541501007387 */ /* 0x0003e20000100800 */
[----:B0-----:R-:W-:Y:S01]  /*53c10*/  PRMT R9, R23, 0x5410, R26 ;  /* 0x0000541017097816 */ /* 0x001fe2000000001a */
[----:B------:R-:W-:Y:S01]  /*53c20*/  BAR.SYNC.DEFER_BLOCKING 0x0 ;  /* 0x0000000000007b1d */ /* 0x000fe20000010000 */
[----:B--2---:R-:W-:-:S02]  /*53c30*/  PRMT R8, R24, 0x5410, R29 ;  /* 0x0000541018087816 */ /* 0x004fc4000000001d */
[----:B---3--:R-:W-:Y:S02]  /*53c40*/  PRMT R10, R14, 0x5410, R15 ;  /* 0x000054100e0a7816 */ /* 0x008fe4000000000f */
[----:B----4-:R-:W-:-:S05]  /*53c50*/  PRMT R11, R12, 0x5410, R13 ;  /* 0x000054100c0b7816 */ /* 0x010fca000000000d */
[----:B------:R-:W-:Y:S04]  /*53c60*/  STL.64 [R1+0x1ac0], R10 ;  /* 0x001ac00a01007387 */ /* 0x000fe80000100a00 */
[----:B------:R-:W-:Y:S04]  /*53c70*/  STL.64 [R1+0x1ab8], R8 ;  /* 0x001ab80801007387 */ /* 0x000fe80000100a00 */
[----:B-1----:R-:W2:Y:S04]  /*53c80*/  LDL.LU R21, [R1+0x1408] ;  /* 0x0014080001157983 */ /* 0x002ea80000300800 */
[----:B------:R-:W0:Y:S04]  /*53c90*/  LDS.128 R8, [R25] ;  /* 0x0000000019087984 */ /* 0x000e280000000c00 */
[----:B--2---:R1:W-:Y:S04]  /*53ca0*/  STL [R1+0x1ab0], R21 ;  /* 0x001ab01501007387 */ /* 0x0043e80000100800 */
[----:B0-----:R-:W-:Y:S04]  /*53cb0*/  STL.64 [R1+0x160], R8 ;  /* 0x0001600801007387 */ /* 0x001fe80000100a00 */
[----:B------:R-:W-:Y:S04]  /*53cc0*/  STL.64 [R1+0x168], R10 ;  /* 0x0001680a01007387 */ /* 0x000fe80000100a00 */
[----:B-1----:R-:W2:Y:S01]  /*53cd0*/  LDL.LU R21, [R1+0x142c] ;  /* 0x00142c0001157983 */ /* 0x002ea20000300800 */
[----:B------:R-:W-:-:S03]  /*53ce0*/  PRMT R4, R22, 0x5410, R18 ;  /* 0x0000541016047816 */ /* 0x000fc60000000012 */
[----:B------:R-:W0:Y:S01]  /*53cf0*/  LDS.128 R8, [R25+0x400] ;  /* 0x0004000019087984 */ /* 0x000e220000000c00 */
[----:B------:R-:W-:Y:S02]  /*53d00*/  PRMT R5, R16, 0x5410, R17 ;  /* 0x0000541010057816 */ /* 0x000fe40000000011 */
[----:B------:R-:W-:Y:S02]  /*53d10*/  PRMT R6, R2, 0x5410, R3 ;  /* 0x0000541002067816 */ /* 0x000fe40000000003 */
[----:B------:R-:W-:Y:S01]  /*53d20*/  PRMT R7, R20, 0x5410, R0 ;  /* 0x0000541014077816 */ /* 0x000fe20000000000 */
[----:B------:R-:W-:Y:S06]  /*53d30*/  BAR.SYNC.DEFER_BLOCKING 0x0 ;  /* 0x0000000000007b1d */ /* 0x000fec0000010000 */
[----:B--2---:R1:W-:Y:S04]  /*53d40*/  STL [R1+0x1ab4], R21 ;  /* 0x001ab41501007387 */ /* 0x0043e80000100800 */
[----:B-1----:R-:W2:Y:S04]  /*53d50*/  LDL.LU R21, [R1+0x1430] ;  /* 0x0014300001157983 */ /* 0x002ea80000300800 */
[----:B------:R-:W3:Y:S04]  /*53d60*/  LDL.LU R18, [R1+0x1500] ;  /* 0x0015000001127983 */ /* 0x000ee80000300800 */
[----:B------:R-:W4:Y:S04]  /*53d70*/  LDL.LU R28, [R1+0x1448] ;  /* 0x00144800011c7983 */ /* 0x000f280000300800 */
[----:B------:R-:W4:Y:S04]  /*53d80*/  LDL.LU R29, [R1+0x155c] ;  /* 0x00155c00011d7983 */ /* 0x000f280000300800 */
[----:B------:R-:W4:Y:S04]  /*53d90*/  LDL.LU R24, [R1+0x1444] ;  /* 0x0014440001187983 */ /* 0x000f280000300800 */
[----:B------:R-:W4:Y:S04]  /*53da0*/  LDL.LU R26, [R1+0x1554] ;  /* 0x00155400011a7983 */ /* 0x000f280000300800 */
[----:B------:R-:W4:Y:S04]  /*53db0*/  LDL.LU R23, [R1+0x1440] ;  /* 0x0014400001177983 */ /* 0x000f280000300800 */
[----:B------:R-:W2:Y:S04]  /*53dc0*/  LDL.LU R15, [R1+0x1550] ;  /* 0x00155000010f7983 */ /* 0x000ea80000300800 */
[----:B------:R-:W2:Y:S04]  /*53dd0*/  LDL.LU R14, [R1+0x143c] ;  /* 0x00143c00010e7983 */ /* 0x000ea80000300800 */
[----:B------:R-:W3:Y:S04]  /*53de0*/  LDL.LU R13, [R1+0x154c] ;  /* 0x00154c00010d7983 */ /* 0x000ee80000300800 */
[----:B------:R-:W3:Y:S04]  /*53df0*/  LDL.LU R12, [R1+0x1438] ;  /* 0x00143800010c7983 */ /* 0x000ee80000300800 */
[----:B--2---:R1:W-:Y:S04]  /*53e00*/  STL.64 [R1+0x1aa8], R14 ;  /* 0x001aa80e01007387 */ /* 0x0043e80000100a00 */
[----:B-1----:R-:W2:Y:S04]  /*53e10*/  LDL.LU R14, [R1+0x1410] ;  /* 0x00141000010e7983 */ /* 0x002ea80000300800 */
[----:B------:R-:W2:Y:S04]  /*53e20*/  LDL.LU R15, [R1+0x1508] ;  /* 0x00150800010f7983 */ /* 0x000ea80000300800 */
[----:B---3--:R1:W-:Y:S04]  /*53e30*/  STL.64 [R1+0x1aa0], R12 ;  /* 0x001aa00c01007387 */ /* 0x0083e80000100a00 */
[----:B-1----:R-:W3:Y:S04]  /*53e40*/  LDL.LU R12, [R1+0x1418] ;  /* 0x00141800010c7983 */ /* 0x002ee80000300800 */
        /* <DEDUP_REMOVED lines=8> */
[----:B0-----:R-:W-:Y:S04]  /*53ed0*/  STL.64 [R1+0x150], R8 ;  /* 0x0001500801007387 */ /* 0x001fe80000100a00 */
[----:B------:R0:W-:Y:S04]  /*53ee0*/  STL.64 [R1+0x158], R10 ;  /* 0x0001580a01007387 */ /* 0x0001e80000100a00 */
[----:B0-----:R-:W2:Y:S04]  /*53ef0*/  LDL.LU.64 R10, [R1+0x1ac0] ;  /* 0x001ac000010a7983 */ /* 0x001ea80000300a00 */
[----:B------:R-:W2:Y:S04]  /*53f00*/  LDL.LU.64 R8, [R1+0x1ab8] ;  /* 0x001ab80001087983 */ /* 0x000ea80000300a00 */
[----:B------:R0:W-:Y:S04]  /*53f10*/  STSM.16.M88.4 [R27], R4 ;  /* 0x000000041b007844 */ /* 0x0001e80000000200 */
[----:B0-----:R-:W3:Y:S04]  /*53f20*/  LDL.LU R4, [R1+0x1424] ;  /* 0x0014240001047983 */ /* 0x001ee80000300800 */
[----:B------:R-:W3:Y:S04]  /*53f30*/  LDL.LU R5, [R1+0x151c] ;  /* 0x00151c0001057983 */ /* 0x000ee80000300800 */
[----:B------:R-:W4:Y:S04]  /*53f40*/  LDL.LU R6, [R1+0x141c] ;  /* 0x00141c0001067983 */ /* 0x000f280000300800 */
[----:B------:R-:W4:Y:S04]  /*53f50*/  LDL.LU R7, [R1+0x1514] ;  /* 0x0015140001077983 */ /* 0x000f280000300800 */
[----:B--2---:R0:W-:Y:S04]  /*53f60*/  STSM.16.M88.4 [R27+0x200], R8 ;  /* 0x000200081b007844 */ /* 0x0041e80000000200 */
[----:B0-----:R-:W2:Y:S04]  /*53f70*/  LDL.LU R8, [R1+0x152c] ;  /* 0x00152c0001087983 */ /* 0x001ea80000300800 */
[----:B------:R-:W4:Y:S04]  /*53f80*/  LDL.LU R9, [R1+0x1524] ;  /* 0x0015240001097983 */ /* 0x000f280000300800 */
[----:B------:R-:W4:Y:S04]  /*53f90*/  LDL.LU R10, [R1+0x1428] ;  /* 0x00142800010a7983 */ /* 0x000f280000300800 */
[----:B------:R-:W4:Y:S01]  /*53fa0*/  LDL.LU R11, [R1+0x1520] ;  /* 0x00152000010b7983 */ /* 0x000f220000300800 */
[----:B---3--:R-:W-:Y:S01]  /*53fb0*/  PRMT R4, R5, 0x5410, R4 ;  /* 0x0000541005047816 */ /* 0x008fe20000000004 */
[----:B------:R-:W-:Y:S01]  /*53fc0*/  BAR.SYNC.DEFER_BLOCKING 0x0 ;  /* 0x0000000000007b1d */ /* 0x000fe20000010000 */
[----:B--2---:R-:W-:-:S05]  /*53fd0*/  PRMT R8, R8, 0x5410, R21 ;  /* 0x0000541008087816 */ /* 0x004fca0000000015 */
[----:B------:R-:W2:Y:S01]  /*53fe0*/  LDL.LU R21, [R1+0x1ab4] ;  /* 0x001ab40001157983 */ /* 0x000ea20000300800 */
[----:B----4-:R-:W-:Y:S02]  /*53ff0*/  PRMT R5, R7, 0x5410, R6 ;  /* 0x0000541007057816 */ /* 0x010fe40000000006 */
[----:B------:R-:W-:Y:S02]  /*54000*/  PRMT R6, R13, 0x5410, R12 ;  /* 0x000054100d067816 */ /* 0x000fe4000000000c */
[----:B------:R-:W-:Y:S02]  /*54010*/  PRMT R7, R15, 0x5410, R14 ;  /* 0x000054100f077816 */ /* 0x000fe4000000000e */
[----:B------:R-:W0:Y:S01]  /*54020*/  LDS.128 R12, [R25] ;  /* 0x00000000190c7984 */ /* 0x000e220000000c00 */
[----:B--2---:R-:W-:-:S03]  /*54030*/  PRMT R9, R9, 0x5410, R21 ;  /* 0x0000541009097816 */ /* 0x004fc60000000015 */
[----:B------:R-:W2:Y:S04]  /*54040*/  LDL.LU R21, [R1+0x1ab0] ;  /* 0x001ab00001157983 */ /* 0x000ea80000300800 */
[----:B0-----:R-:W-:Y:S04]  /*54050*/  STL.64 [R1+0x140], R12 ;  /* 0x0001400c01007387 */ /* 0x001fe80000100a00 */
[----:B------:R-:W-:Y:S04]  /*54060*/  STL.64 [R1+0x148], R14 ;  /* 0x0001480e01007387 */ /* 0x000fe80000100a00 */
[----:B------:R-:W0:Y:S01]  /*54070*/  LDS.128 R12, [R25+0x400] ;  /* 0x00040000190c7984 */ /* 0x000e220000000c00 */
[----:B------:R-:W-:Y:S01]  /*54080*/  PRMT R10, R11, 0x5410, R10 ;  /* 0x000054100b0a7816 */ /* 0x000fe2000000000a */
[----:B------:R-:W-:Y:S06]  /*54090*/  BAR.SYNC.DEFER_BLOCKING 0x0 ;  /* 0x0000000000007b1d */ /* 0x000fec0000010000 */
[----:B0-----:R-:W-:Y:S04]  /*540a0*/  STL [R1+0x134], R13 ;  /* 0x0001340d01007387 */ /* 0x001fe80000100800 */
[----:B------:R0:W-:Y:S04]  /*540b0*/  STL.64 [R1+0x138], R14 ;  /* 0x0001380e01007387 */ /* 0x0001e80000100a00 */
[----:B0-----:R-:W3:Y:S01]  /*540c0*/  LDL.LU.64 R14, [R1+0x1aa8] ;  /* 0x001aa800010e7983 */ /* 0x001ee20000300a00 */
[----:B--2---:R-:W-:Y:S01]  /*540d0*/  PRMT R11, R18, 0x5410, R21 ;  /* 0x00005410120b7816 */ /* 0x004fe20000000015 */
[----:B------:R-:W-:-:S02]  /*540e0*/  IMAD.MOV.U32 R18, RZ, RZ, R12 ;  /* 0x000000ffff127224 */ /* 0x000fc400078e000c */
[----:B------:R-:W2:Y:S04]  /*540f0*/  LDL.LU.64 R12, [R1+0x1aa0] ;  /* 0x001aa000010c7983 */ /* 0x000ea80000300a00 */
[----:B------:R-:W-:Y:S04]  /*54100*/  STSM.16.M88.4 [R27], R4 ;  /* 0x000000041b007844 */ /* 0x000fe80000000200 */
[----:B------:R0:W-:Y:S04]  /*54110*/  STSM.16.M88.4 [R27+0x200], R8 ;  /* 0x000200081b007844 */ /* 0x0001e80000000200 */
[----:B------:R1:W-:Y:S01]  /*54120*/  STL [R1+0x1a80], R18 ;  /* 0x001a801201007387 */ /* 0x0003e20000100800 */
[----:B0-----:R-:W-:-:S02]  /*54130*/  PRMT R8, R29, 0x5410, R28 ;  /* 0x000054101d087816 */ /* 0x001fc4000000001c */
[----:B------:R-:W-:Y:S02]  /*54140*/  PRMT R9, R26, 0x5410, R24 ;  /* 0x000054101a097816 */ /* 0x000fe40000000018 */
[----:B---3--:R-:W-:Y:S01]  /*54150*/  PRMT R10, R15, 0x5410, R23 ;  /* 0x000054100f0a7816 */ /* 0x008fe20000000017 */
[----:B------:R-:W-:Y:S01]  /*54160*/  BAR.SYNC.DEFER_BLOCKING 0x0 ;  /* 0x0000000000007b1d */ /* 0x000fe20000010000 */
[----:B--2---:R-:W-:-:S05]  /*54170*/  PRMT R11, R13, 0x5410, R14 ;  /* 0x000054100d0b7816 */ /* 0x004fca000000000e */
        /* <DEDUP_REMOVED lines=8> */
[----:B------:R-:W-:Y:S01]  /*54200*/  PRMT R7, R20, 0x5410, R0 ;  /* 0x0000541014077816 */ /* 0x000fe20000000000 */
[----:B------:R-:W-:Y:S01]  /*54210*/  IMAD.MOV.U32 R0, RZ, RZ, R19 ;  /* 0x000000ffff007224 */ /* 0x000fe200078e0013 */
[----:B------:R-:W-:Y:S01]  /*54220*/  PRMT R4, R22, 0x5410, R12 ;  /* 0x0000541016047816 */ /* 0x000fe2000000000c */
[----:B------:R-:W0:Y:S01]  /*54230*/  LDS.128 R8, [R25+0x400] ;  /* 0x0004000019087984 */ /* 0x000e220000000c00 */
[----:B------:R-:W-:-:S02]  /*54240*/  PRMT R5, R16, 0x5410, R17 ;  /* 0x0000541010057816 */ /* 0x000fc40000000011 */
        /* <DEDUP_REMOVED lines=17> */
[----:B------:R-:W4:Y:S04]  /*54360*/  LDL.LU R15, [R1+0x1414] ;  /* 0x00141400010f7983 */ /* 0x000f280000300800 */
[----:B---3--:R1:W-:Y:S04]  /*54370*/  STL.64 [R1+0x1a70], R12 ;  /* 0x001a700c01007387 */ /* 0x0083e80000100a00 */
[----:B-1----:R-:W3:Y:S04]  /*54380*/  LDL.LU R12, [R1+0x1588] ;  /* 0x00158800010c7983 */ /* 0x002ee80000300800 */
[----:B------:R-:W2:Y:S04]  /*54390*/  LDL.LU R13, [R1+0x1460] ;  /* 0x00146000010d7983 */ /* 0x000ea80000300800 */
        /* <DEDUP_REMOVED lines=8> */
[----:B0-----:R-:W3:Y:S04]  /*54420*/  LDL.LU.64 R10, [R1+0x1a98] ;  /* 0x001a9800010a7983 */ /* 0x001ee80000300a00 */
[----:B------:R-:W3:Y:S04]  /*54430*/  LDL.LU.64 R8, [R1+0x1a90] ;  /* 0x001a900001087983 */ /* 0x000ee80000300a00 */
[----:B------:R0:W-:Y:S04]  /*54440*/  STSM.16.M88.4 [R27], R4 ;  /* 0x000000041b007844 */ /* 0x0001e80000000200 */
[----:B0-----:R-:W4:Y:S04]  /*54450*/  LDL.LU R4, [R1+0x15b0] ;  /* 0x0015b00001047983 */ /* 0x001f280000300800 */
[----:B------:R-:W2:Y:S04]  /*54460*/  LDL.LU R5, [R1+0x1470] ;  /* 0x0014700001057983 */ /* 0x000ea80000300800 */
[----:B------:R-:W2:Y:S04]  /*54470*/  LDL.LU R6, [R1+0x1594] ;  /* 0x0015940001067983 */ /* 0x000ea80000300800 */
[----:B------:R-:W4:Y:S04]  /*54480*/  LDL.LU R7, [R1+0x1464] ;  /* 0x0014640001077983 */ /* 0x000f280000300800 */
[----:B---3--:R0:W-:Y:S04]  /*54490*/  STSM.16.M88.4 [R27+0x200], R8 ;  /* 0x000200081b007844 */ /* 0x0081e80000000200 */
[----:B0-----:R-:W3:Y:S04]  /*544a0*/  LDL.LU R8, [R1+0x15d8] ;  /* 0x0015d80001087983 */ /* 0x001ee80000300800 */
[----:B------:R-:W4:Y:S04]  /*544b0*/  LDL.LU R9, [R1+0x15c8] ;  /* 0x0015c80001097983 */ /* 0x000f280000300800 */
[----:B------:R-:W4:Y:S04]  /*544c0*/  LDL.LU R10, [R1+0x15c4] ;  /* 0x0015c400010a7983 */ /* 0x000f280000300800 */
[----:B------:R-:W4:Y:S01]  /*544d0*/  LDL.LU R11, [R1+0x1478] ;  /* 0x00147800010b7983 */ /* 0x000f220000300800 */
[----:B--2---:R-:W-:Y:S01]  /*544e0*/  PRMT R5, R6, 0x5410, R5 ;  /* 0x0000541006057816 */ /* 0x004fe20000000005 */
[----:B------:R-:W-:Y:S01]  /*544f0*/  BAR.SYNC.DEFER_BLOCKING 0x0 ;  /* 0x0000000000007b1d */ /* 0x000fe20000010000 */
[----:B---3--:R-:W-:-:S05]  /*54500*/  PRMT R8, R8, 0x5410, R18 ;  /* 0x0000541008087816 */ /* 0x008fca0000000012 */
[----:B------:R-:W2:Y:S01]  /*54510*/  LDL.LU R18, [R1+0x1a88] ;  /* 0x001a880001127983 */ /* 0x000ea20000300800 */
[----:B----4-:R-:W-:Y:S02]  /*54520*/  PRMT R6, R12, 0x5410, R7 ;  /* 0x000054100c067816 */ /* 0x010fe40000000007 */
[----:B------:R-:W-:Y:S02]  /*54530*/  PRMT R7, R14, 0x5410, R13 ;  /* 0x000054100e077816 */ /* 0x000fe4000000000d */
[----:B------:R-:W-:Y:S02]  /*54540*/  PRMT R4, R4, 0x5410, R11 ;  /* 0x0000541004047816 */ /* 0x000fe4000000000b */
[----:B------:R-:W-:Y:S02]  /*54550*/  PRMT R11, R19, 0x5410, R15 ;  /* 0x00005410130b7816 */ /* 0x000fe4000000000f */
[----:B------:R-:W0:Y:S01]  /*54560*/  LDS.128 R12, [R25] ;  /* 0x00000000190c7984 */ /* 0x000e220000000c00 */
[----:B--2---:R-:W-:-:S03]  /*54570*/  PRMT R9, R9, 0x5410, R18 ;  /* 0x0000541009097816 */ /* 0x004fc60000000012 */
[----:B------:R-:W2:Y:S02]  /*54580*/  LDL.LU R18, [R1+0x1a84] ;  /* 0x001a840001127983 */ /* 0x000ea40000300800 */
[----:B--2---:R-:W-:Y:S02]  /*54590*/  PRMT R10, R10, 0x5410, R18 ;  /* 0x000054100a0a7816 */ /* 0x004fe40000000012 */
[----:B------:R-:W2:Y:S04]  /*545a0*/  LDL.LU R18, [R1+0x1a80] ;  /* 0x001a800001127983 */ /* 0x000ea80000300800 */
[----:B0-----:R-:W-:Y:S04]  /*545b0*/  STL.64 [R1+0x100], R12 ;  /* 0x0001000c01007387 */ /* 0x001fe80000100a00 */
[----:B------:R-:W-:Y:S04]  /*545c0*/  STL.64 [R1+0x108], R14 ;  /* 0x0001080e01007387 */ /* 0x000fe80000100a00 */
[----:B------:R-:W0:Y:S01]  /*545d0*/  LDS.128 R12, [R25+0x400] ;  /* 0x00040000190c7984 */ /* 0x000e220000000c00 */
[----:B------:R-:W-:Y:S06]  /*545e0*/  BAR.SYNC.DEFER_BLOCKING 0x0 ;  /* 0x0000000000007b1d */ /* 0x000fec0000010000 */
[----:B0-----:R-:W-:Y:S01]  /*545f0*/  STL.64 [R1+0xf0], R12 ;  /* 0x0000f00c01007387 */ /* 0x001fe20000100a00 */
[----:B------:R-:W-:-:S03]  /*54600*/  IMAD.MOV.U32 R19, RZ, RZ, R15 ;  /* 0x000000ffff137224 */ /* 0x000fc600078e000f */
[----:B------:R0:W-:Y:S04]  /*54610*/  STL [R1+0xf8], R14 ;  /* 0x0000f80e01007387 */ /* 0x0001e80000100800 */
[----:B0-----:R-:W3:Y:S04]  /*54620*/  LDL.LU.64 R14, [R1+0x1a78] ;  /* 0x001a7800010e7983 */ /* 0x001ee80000300a00 */
[----:B------:R-:W-:Y:S04]  /*54630*/  STSM.16.M88.4 [R27], R4 ;  /* 0x000000041b007844 */ /* 0x000fe80000000200 */
[----:B------:R0:W-:Y:S04]  /*54640*/  STSM.16.M88.4 [R27+0x200], R8 ;  /* 0x000200081b007844 */ /* 0x0001e80000000200 */
[----:B------:R-:W4:Y:S01]  /*54650*/  LDL.LU.64 R12, [R1+0x1a70] ;  /* 0x001a7000010c7983 */ /* 0x000f220000300a00 */
[----:B0-----:R-:W-:-:S02]  /*54660*/  PRMT R10, R23, 0x5410, R26 ;  /* 0x00005410170a7816 */ /* 0x001fc4000000001a */
[----:B------:R-:W-:Y:S02]  /*54670*/  PRMT R8, R28, 0x5410, R21 ;  /* 0x000054101c087816 */ /* 0x000fe40000000015 */
[----:B------:R-:W-:Y:S02]  /*54680*/  PRMT R9, R24, 0x5410, R29 ;  /* 0x0000541018097816 */ /* 0x000fe4000000001d */
[----:B------:R-:W-:Y:S02]  /*54690*/  PRMT R7, R20, 0x5410, R2 ;  /* 0x0000541014077816 */ /* 0x000fe40000000002 */
[----:B------:R-:W-:Y:S01]  /*546a0*/  PRMT R5, R17, 0x5410, R22 ;  /* 0x0000541011057816 */ /* 0x000fe20000000016 */
[----:B------:R-:W-:Y:S06]  /*546b0*/  BAR.SYNC.DEFER_BLOCKING 0x0 ;  /* 0x0000000000007b1d */ /* 0x000fec0000010000 */
[----:B--2---:R-:W-:Y:S01]  /*546c0*/  STL.64 [R1+0x1908], R18 ;  /* 0x0019081201007387 */ /* 0x004fe20000100a00 */
[----:B---3--:R-:W-:-:S05]  /*546d0*/  PRMT R11, R14, 0x5410, R15 ;  /* 0x000054100e0b7816 */ /* 0x008fca000000000f */
[----:B------:R-:W-:Y:S04]  /*546e0*/  STL.64 [R1+0x1a68], R10 ;  /* 0x001a680a01007387 */ /* 0x000fe80000100a00 */
[----:B------:R-:W-:Y:S04]  /*546f0*/  STL.64 [R1+0x1a60], R8 ;  /* 0x001a600801007387 */ /* 0x000fe80000100a00 */
[----:B------:R-:W2:Y:S04]  /*54700*/  LDL.LU R20, [R1+0x13ec] ;  /* 0x0013ec0001147983 */ /* 0x000ea80000300800 */
[----:B------:R-:W0:Y:S04]  /*54710*/  LDS.128 R8, [R25] ;  /* 0x0000000019087984 */ /* 0x000e280000000c00 */
[----:B--2---:R1:W-:Y:S04]  /*54720*/  STL [R1+0x1a58], R20 ;  /* 0x001a581401007387 */ /* 0x0043e80000100800 */
[----:B-1----:R-:W2:Y:S04]  /*54730*/  LDL.LU R20, [R1+0x153c] ;  /* 0x00153c0001147983 */ /* 0x002ea80000300800 */
[----:B0-----:R-:W-:Y:S04]  /*54740*/  STL.64 [R1+0xe0], R8 ;  /* 0x0000e00801007387 */ /* 0x001fe80000100a00 */
[----:B------:R-:W-:Y:S04]  /*54750*/  STL.64 [R1+0xe8], R10 ;  /* 0x0000e80a01007387 */ /* 0x000fe80000100a00 */
[----:B------:R-:W3:Y:S04]  /*54760*/  LDL.LU R21, [R1+0x1538] ;  /* 0x0015380001157983 */ /* 0x000ee80000300800 */
[----:B------:R-:W3:Y:S04]  /*54770*/  LDL.LU R23, [R1+0x1534] ;  /* 0x0015340001177983 */ /* 0x000ee80000300800 */
        /* <DEDUP_REMOVED lines=9> */
[----:B------:R-:W0:Y:S01]  /*54810*/  LDS.128 R8, [R25+0x400] ;  /* 0x0004000019087984 */ /* 0x000e220000000c00 */
[----:B------:R-:W-:Y:S01]  /*54820*/  PRMT R6, R3, 0x5410, R16 ;  /* 0x0000541003067816 */ /* 0x000fe20000000010 */
[----:B------:R-:W-:Y:S01]  /*54830*/  IMAD.MOV.U32 R16, RZ, RZ, R0 ;  /* 0x000000ffff107224 */ /* 0x000fe200078e0000 */
[----:B----4-:R-:W-:Y:S01]  /*54840*/  PRMT R4, R12, 0x5410, R13 ;  /* 0x000054100c047816 */ /* 0x010fe2000000000d */
[----:B------:R-:W-:Y:S06]  /*54850*/  BAR.SYNC.DEFER_BLOCKING 0x0 ;  /* 0x0000000000007b1d */ /* 0x000fec0000010000 */
        /* <DEDUP_REMOVED lines=30> */
[----:B----4-:R-:W-:-:S03]  /*54a40*/  PRMT R9, R9, 0x5410, R21 ;  /* 0x0000541009097816 */ /* 0x010fc60000000015 */
[----:B------:R-:W3:Y:S01]  /*54a50*/  LDL.LU R21, [R1+0x1a54] ;  /* 0x001a540001157983 */ /* 0x000ee20000300800 */
[----:B------:R-:W-:Y:S02]  /*54a60*/  PRMT R6, R16, 0x5410, R7 ;  /* 0x0000541010067816 */ /* 0x000fe40000000007 */
[----:B------:R-:W-:Y:S02]  /*54a70*/  PRMT R7, R18, 0x5410, R17 ;  /* 0x0000541012077816 */ /* 0x000fe40000000011 */
[----:B------:R-:W-:Y:S02]  /*54a80*/  PRMT R4, R4, 0x5410, R11 ;  /* 0x0000541004047816 */ /* 0x000fe4000000000b */
[----:B------:R-:W-:Y:S02]  /*54a90*/  PRMT R10, R10, 0x5410, R23 ;  /* 0x000054100a0a7816 */ /* 0x000fe40000000017 */
[----:B------:R-:W4:Y:S01]  /*54aa0*/  LDL.LU R23, [R1+0x1a50] ;  /* 0x001a500001177983 */ /* 0x000f220000300800 */
[----:B--2---:R-:W-:-:S03]  /*54ab0*/  PRMT R11, R20, 0x5410, R19 ;  /* 0x00005410140b7816 */ /* 0x004fc60000000013 */
[----:B------:R-:W0:Y:S04]  /*54ac0*/  LDS.128 R16, [R25] ;  /* 0x0000000019107984 */ /* 0x000e280000000c00 */
[----:B0-----:R-:W-:Y:S01]  /*54ad0*/  STL [R1+0xc0], R16 ;  /* 0x0000c01001007387 */ /* 0x001fe20000100800 */
[----:B------:R-:W-:-:S03]  /*54ae0*/  IMAD.MOV.U32 R20, RZ, RZ, R17 ;  /* 0x000000ffff147224 */ /* 0x000fc600078e0011 */
[----:B------:R-:W-:Y:S04]  /*54af0*/  STL.64 [R1+0xc8], R18 ;  /* 0x0000c81201007387 */ /* 0x000fe80000100a00 */
[----:B------:R-:W0:Y:S04]  /*54b00*/  LDS.128 R16, [R25+0x400] ;  /* 0x0004000019107984 */ /* 0x000e280000000c00 */
[----:B---3--:R1:W-:Y:S01]  /*54b10*/  STL.64 [R1+0x1968], R20 ;  /* 0x0019681401007387 */ /* 0x0083e20000100a00 */
[----:B------:R-:W-:Y:S06]  /*54b20*/  BAR.SYNC.DEFER_BLOCKING 0x0 ;  /* 0x0000000000007b1d */ /* 0x000fec0000010000 */
[----:B-1----:R-:W2:Y:S04]  /*54b30*/  LDL.LU R21, [R1+0x15a0] ;  /* 0x0015a00001157983 */ /* 0x002ea80000300800 */
[----:B0-----:R-:W-:Y:S04]  /*54b40*/  STL.64 [R1+0xb0], R16 ;  /* 0x0000b01001007387 */ /* 0x001fe80000100a00 */
[----:B------:R0:W-:Y:S04]  /*54b50*/  STL.64 [R1+0xb8], R18 ;  /* 0x0000b81201007387 */ /* 0x0001e80000100a00 */
[----:B0-----:R-:W2:Y:S04]  /*54b60*/  LDL.LU.64 R18, [R1+0x1a48] ;  /* 0x001a480001127983 */ /* 0x001ea80000300a00 */
[----:B------:R-:W3:Y:S04]  /*54b70*/  LDL.LU.64 R16, [R1+0x1a40] ;  /* 0x001a400001107983 */ /* 0x000ee80000300a00 */
[----:B------:R0:W-:Y:S04]  /*54b80*/  STSM.16.M88.4 [R27], R4 ;  /* 0x000000041b007844 */ /* 0x0001e80000000200 */
[----:B------:R1:W-:Y:S01]  /*54b90*/  STSM.16.M88.4 [R27+0x200], R8 ;  /* 0x000200081b007844 */ /* 0x0003e20000000200 */
[----:B0-----:R-:W-:-:S02]  /*54ba0*/  PRMT R5, R13, 0x5410, R14 ;  /* 0x000054100d057816 */ /* 0x001fc4000000000e */
[----:B------:R-:W-:Y:S02]  /*54bb0*/  PRMT R6, R3, 0x5410, R12 ;  /* 0x0000541003067816 */ /* 0x000fe4000000000c */
[----:B-1----:R-:W-:Y:S01]  /*54bc0*/  PRMT R11, R15, 0x5410, R26 ;  /* 0x000054100f0b7816 */ /* 0x002fe2000000001a */
[----:B------:R-:W-:Y:S06]  /*54bd0*/  BAR.SYNC.DEFER_BLOCKING 0x0 ;  /* 0x0000000000007b1d */ /* 0x000fec0000010000 */
[----:B------:R-:W0:Y:S01]  /*54be0*/  LDS.128 R12, [R25] ;  /* 0x00000000190c7984 */ /* 0x000e220000000c00 */
[----:B------:R-:W-:Y:S01]  /*54bf0*/  PRMT R7, R0, 0x5410, R2 ;  /* 0x0000541000077816 */ /* 0x000fe20000000002 */
[----:B0-----:R-:W-:Y:S01]  /*54c00*/  IMAD.MOV.U32 R0, RZ, RZ, R14 ;  /* 0x000000ffff007224 */ /* 0x001fe200078e000e */
[----:B------:R-:W-:-:S02]  /*54c10*/  PRMT R10, R24, 0x5410, R29 ;  /* 0x00005410180a7816 */ /* 0x000fc4000000001d */
[----:B---3--:R-:W-:Y:S02]  /*54c20*/  PRMT R4, R17, 0x5410, R22 ;  /* 0x0000541011047816 */ /* 0x008fe40000000016 */
[----:B------:R-:W3:Y:S04]  /*54c30*/  LDL.LU R22, [R1+0x15d4] ;  /* 0x0015d40001167983 */ /* 0x000ee80000300800 */
[----:B------:R-:W3:Y:S04]  /*54c40*/  LDL.LU R17, [R1+0x16ec] ;  /* 0x0016ec0001117983 */ /* 0x000ee80000300800 */
[----:B------:R-:W4:Y:S04]  /*54c50*/  LDL.LU R3, [R1+0x13f4] ;  /* 0x0013f40001037983 */ /* 0x000f280000300800 */
[----:B------:R-:W-:Y:S04]  /*54c60*/  STL.64 [R1+0xa0], R12 ;  /* 0x0000a00c01007387 */ /* 0x000fe80000100a00 */
[----:B------:R-:W-:Y:S04]  /*54c70*/  STL [R1+0xac], R15 ;  /* 0x0000ac0f01007387 */ /* 0x000fe80000100800 */
[----:B------:R-:W0:Y:S01]  /*54c80*/  LDS.128 R12, [R25+0x400] ;  /* 0x00040000190c7984 */ /* 0x000e220000000c00 */
[----:B--2---:R-:W-:Y:S01]  /*54c90*/  PRMT R8, R18, 0x5410, R21 ;  /* 0x0000541012087816 */ /* 0x004fe20000000015 */
[----:B------:R-:W-:Y:S06]  /*54ca0*/  BAR.SYNC.DEFER_BLOCKING 0x0 ;  /* 0x0000000000007b1d */ /* 0x000fec0000010000 */
[----:B0-----:R-:W-:Y:S04]  /*54cb0*/  STL.64 [R1+0x90], R12 ;  /* 0x0000900c01007387 */ /* 0x001fe80000100a00 */
[----:B------:R0:W-:Y:S04]  /*54cc0*/  STL [R1+0x98], R14 ;  /* 0x0000980e01007387 */ /* 0x0001e80000100800 */
[----:B------:R-:W2:Y:S04]  /*54cd0*/  LDL.LU R24, [R1+0x15bc] ;  /* 0x0015bc0001187983 */ /* 0x000ea80000300800 */
[----:B------:R-:W2:Y:S04]  /*54ce0*/  LDL.LU R26, [R1+0x15b8] ;  /* 0x0015b800011a7983 */ /* 0x000ea80000300800 */
[----:B------:R-:W2:Y:S04]  /*54cf0*/  LDL.LU R20, [R1+0x1600] ;  /* 0x0016000001147983 */ /* 0x000ea80000300800 */
[----:B------:R-:W2:Y:S01]  /*54d00*/  LDL.LU R21, [R1+0x1700] ;  /* 0x0017000001157983 */ /* 0x000ea20000300800 */
[----:B------:R-:W-:Y:S01]  /*54d10*/  PRMT R9, R28, 0x5410, R19 ;  /* 0x000054101c097816 */ /* 0x000fe20000000013 */
[----:B------:R-:W-:-:S02]  /*54d20*/  IMAD.MOV.U32 R2, RZ, RZ, R15 ;  /* 0x000000ffff027224 */ /* 0x000fc400078e000f */
[----:B------:R-:W2:Y:S04]  /*54d30*/  LDL.LU R18, [R1+0x15fc] ;  /* 0x0015fc0001127983 */ /* 0x000ea80000300800 */
[----:B------:R-:W2:Y:S04]  /*54d40*/  LDL.LU R19, [R1+0x16fc] ;  /* 0x0016fc0001137983 */ /* 0x000ea80000300800 */
[----:B------:R-:W2:Y:S04]  /*54d50*/  LDL.LU R28, [R1+0x15ec] ;  /* 0x0015ec00011c7983 */ /* 0x000ea80000300800 */
[----:B------:R-:W2:Y:S04]  /*54d60*/  LDL.LU R15, [R1+0x16f8] ;  /* 0x0016f800010f7983 */ /* 0x000ea80000300800 */
[----:B0-----:R-:W2:Y:S04]  /*54d70*/  LDL.LU R14, [R1+0x15e8] ;  /* 0x0015e800010e7983 */ /* 0x001ea80000300800 */
[----:B------:R-:W2:Y:S04]  /*54d80*/  LDL.LU R13, [R1+0x16f4] ;  /* 0x0016f400010d7983 */ /* 0x000ea80000300800 */
[----:B------:R0:W-:Y:S04]  /*54d90*/  STSM.16.M88.4 [R27], R4 ;  /* 0x000000041b007844 */ /* 0x0001e80000000200 */
[----:B------:R1:W-:Y:S04]  /*54da0*/  STSM.16.M88.4 [R27+0x200], R8 ;  /* 0x000200081b007844 */ /* 0x0003e80000000200 */
[----:B0-----:R-:W2:Y:S04]  /*54db0*/  LDL.LU R4, [R1+0x16e8] ;  /* 0x0016e80001047983 */ /* 0x001ea80000300800 */
[----:B------:R-:W2:Y:S04]  /*54dc0*/  LDL.LU R5, [R1+0x16e4] ;  /* 0x0016e40001057983 */ /* 0x000ea80000300800 */
[----:B------:R-:W2:Y:S04]  /*54dd0*/  LDL.LU R6, [R1+0x16d8] ;  /* 0x0016d80001067983 */ /* 0x000ea80000300800 */
[----:B------:R-:W2:Y:S04]  /*54de0*/  LDL.LU R7, [R1+0x16d4] ;  /* 0x0016d40001077983 */ /* 0x000ea80000300800 */
[----:B-1----:R-:W2:Y:S04]  /*54df0*/  LDL.LU R9, [R1+0x16e0] ;  /* 0x0016e00001097983 */ /* 0x002ea80000300800 */
[----:B------:R-:W2:Y:S04]  /*54e00*/  LDL.LU R10, [R1+0x16dc] ;  /* 0x0016dc00010a7983 */ /* 0x000ea80000300800 */
[----:B------:R-:W2:Y:S01]  /*54e10*/  LDL.LU R11, [R1+0x13dc] ;  /* 0x0013dc00010b7983 */ /* 0x000ea20000300800 */
[----:B---3--:R-:W-:Y:S01]  /*54e20*/  PRMT R8, R17, 0x5410, R22 ;  /* 0x0000541011087816 */ /* 0x008fe20000000016 */
[----:B------:R-:W-:-:S05]  /*54e30*/  IMAD.MOV.U32 R22, RZ, RZ, R16 ;  /* 0x000000ffff167224 */ /* 0x000fca00078e0010 */
[----:B----4-:R0:W-:Y:S04]  /*54e40*/  STL.64 [R1+0x1a30], R22 ;  /* 0x001a301601007387 */ /* 0x0101e80000100a00 */
[----:B0-----:R-:W3:Y:S04]  /*54e50*/  LDL.LU R22, [R1+0x15a8] ;  /* 0x0015a80001167983 */ /* 0x001ee80000300800 */
[----:B------:R-:W4:Y:S04]  /*54e60*/  LDL.LU R23, [R1+0x15a4] ;  /* 0x0015a40001177983 */ /* 0x000f280000300800 */
[----:B--2---:R0:W-:Y:S04]  /*54e70*/  STL.64 [R1+0x1a28], R20 ;  /* 0x001a281401007387 */ /* 0x0041e80000100a00 */
[----:B0-----:R-:W2:Y:S04]  /*54e80*/  LDL.LU R20, [R1+0x15b4] ;  /* 0x0015b40001147983 */ /* 0x001ea80000300800 */
[----:B------:R-:W2:Y:S04]  /*54e90*/  LDL.LU R21, [R1+0x15ac] ;  /* 0x0015ac0001157983 */ /* 0x000ea80000300800 */
[----:B------:R-:W2:Y:S04]  /*54ea0*/  LDL.LU R29, [R1+0x15e4] ;  /* 0x0015e400011d7983 */ /* 0x000ea80000300800 */
[----:B------:R-:W2:Y:S04]  /*54eb0*/  LDL.LU R12, [R1+0x16f0] ;  /* 0x0016f000010c7983 */ /* 0x000ea80000300800 */
[----:B------:R-:W2:Y:S04]  /*54ec0*/  LDL.LU R17, [R1+0x13e0] ;  /* 0x0013e00001117983 */ /* 0x000ea80000300800 */
[----:B------:R-:W2:Y:S01]  /*54ed0*/  LDL.LU R16, [R1+0x13fc] ;  /* 0x0013fc0001107983 */ /* 0x000ea20000300800 */
[----:B------:R-:W-:-:S03]  /*54ee0*/  PRMT R9, R9, 0x5410, R24 ;  /* 0x0000541009097816 */ /* 0x000fc60000000018 */
[----:B------:R-:W2:Y:S01]  /*54ef0*/  LDL.LU R24, [R1+0x1a3c] ;  /* 0x001a3c0001187983 */ /* 0x000ea20000300800 */
[----:B------:R-:W-:-:S03]  /*54f00*/  PRMT R10, R10, 0x5410, R26 ;  /* 0x000054100a0a7816 */ /* 0x000fc6000000001a */
[----:B------:R-:W2:Y:S01]  /*54f10*/  LDL.LU R26, [R1+0x1a38] ;  /* 0x001a3800011a7983 */ /* 0x000ea20000300800 */
[----:B------:R-:W-:Y:S02]  /*54f20*/  PRMT R11, R3, 0x5410, R11 ;  /* 0x00005410030b7816 */ /* 0x000fe4000000000b */
[----:B---3--:R-:W-:Y:S02]  /*54f30*/  PRMT R6, R6, 0x5410, R22 ;  /* 0x0000541006067816 */ /* 0x008fe40000000016 */
[----:B----4-:R-:W-:Y:S02]  /*54f40*/  PRMT R7, R7, 0x5410, R23 ;  /* 0x0000541007077816 */ /* 0x010fe40000000017 */
[----:B--2---:R-:W-:Y:S02]  /*54f50*/  PRMT R4, R4, 0x5410, R20 ;  /* 0x0000541004047816 */ /* 0x004fe40000000014 */
[----:B------:R-:W-:Y:S01]  /*54f60*/  PRMT R5, R5, 0x5410, R21 ;  /* 0x0000541005057816 */ /* 0x000fe20000000015 */
[----:B------:R-:W-:Y:S06]  /*54f70*/  BAR.SYNC.DEFER_BLOCKING 0x0 ;  /* 0x0000000000007b1d */ /* 0x000fec0000010000 */
[----:B------:R-:W0:Y:S04]  /*54f80*/  LDS.128 R20, [R25] ;  /* 0x0000000019147984 */ /* 0x000e280000000c00 */
[----:B0-----:R-:W-:Y:S04]  /*54f90*/  STL.64 [R1+0x80], R20 ;  /* 0x0000801401007387 */ /* 0x001fe80000100a00 */
[----:B------:R-:W-:Y:S04]  /*54fa0*/  STL.64 [R1+0x88], R22 ;  /* 0x0000881601007387 */ /* 0x000fe80000100a00 */
[----:B------:R-:W0:Y:S01]  /*54fb0*/  LDS.128 R20, [R25+0x400] ;  /* 0x0004000019147984 */ /* 0x000e220000000c00 */
[----:B------:R-:W-:Y:S06]  /*54fc0*/  BAR.SYNC.DEFER_BLOCKING 0x0 ;  /* 0x0000000000007b1d */ /* 0x000fec0000010000 */
[----:B------:R-:W-:Y:S01]  /*54fd0*/  STSM.16.M88.4 [R27], R4 ;  /* 0x000000041b007844 */ /* 0x000fe20000000200 */
[----:B0-----:R-:W-:-:S03]  /*54fe0*/  IMAD.MOV.U32 R3, RZ, RZ, R20 ;  /* 0x000000ffff037224 */ /* 0x001fc600078e0014 */
[----:B------:R-:W-:Y:S04]  /*54ff0*/  STL [R1+0x74], R21 ;  /* 0x0000741501007387 */ /* 0x000fe80000100800 */
[----:B------:R0:W-:Y:S04]  /*55000*/  STL.64 [R1+0x78], R22 ;  /* 0x0000781601007387 */ /* 0x0001e80000100a00 */
[----:B0-----:R-:W2:Y:S04]  /*55010*/  LDL.LU.64 R22, [R1+0x1a30] ;  /* 0x001a300001167983 */ /* 0x001ea80000300a00 */
[----:B------:R-:W3:Y:S04]  /*55020*/  LDL.LU.64 R20, [R1+0x1a28] ;  /* 0x001a280001147983 */ /* 0x000ee80000300a00 */
[----:B------:R0:W-:Y:S04]  /*55030*/  STL.64 [R1+0x17f8], R2 ;  /* 0x0017f80201007387 */ /* 0x0001e80000100a00 */
[----:B0-----:R-:W4:Y:S04]  /*55040*/  LDL.LU R2, [R1+0x1604] ;  /* 0x0016040001027983 */ /* 0x001f280000300800 */
[----:B------:R-:W4:Y:S04]  /*55050*/  LDL.LU R3, [R1+0x1704] ;  /* 0x0017040001037983 */ /* 0x000f280000300800 */
[----:B------:R-:W2:Y:S04]  /*55060*/  LDL.LU R6, [R1+0x1608] ;  /* 0x0016080001067983 */ /* 0x000ea80000300800 */
[----:B------:R-:W2:Y:S04]  /*55070*/  LDL.LU R7, [R1+0x1708] ;  /* 0x0017080001077983 */ /* 0x000ea80000300800 */
[----:B------:R0:W-:Y:S02]  /*55080*/  STSM.16.M88.4 [R27+0x200], R8 ;  /* 0x000200081b007844 */ /* 0x0001e40000000200 */
[----:B0-----:R-:W-:-:S02]  /*55090*/  PRMT R11, R19, 0x5410, R18 ;  /* 0x00005410130b7816 */ /* 0x001fc40000000012 */
[----:B------:R-:W-:Y:S02]  /*550a0*/  PRMT R4, R15, 0x5410, R28 ;  /* 0x000054100f047816 */ /* 0x000fe4000000001c */
[----:B------:R-:W-:Y:S01]  /*550b0*/  PRMT R5, R13, 0x5410, R14 ;  /* 0x000054100d057816 */ /* 0x000fe2000000000e */
[----:B------:R-:W-:Y:S01]  /*550c0*/  BAR.SYNC.DEFER_BLOCKING 0x0 ;  /* 0x0000000000007b1d */ /* 0x000fe20000010000 */
[----:B---3--:R-:W-:-:S05]  /*550d0*/  PRMT R10, R21, 0x5410, R20 ;  /* 0x00005410150a7816 */ /* 0x008fca0000000014 */
[----:B------:R-:W-:Y:S01]  /*550e0*/  STL.64 [R1+0x1a20], R10 ;  /* 0x001a200a01007387 */ /* 0x000fe20000100a00 */
[----:B----4-:R-:W-:Y:S02]  /*550f0*/  PRMT R9, R3, 0x5410, R2 ;  /* 0x0000541003097816 */ /* 0x010fe40000000002 */
[----:B--2---:R-:W-:-:S05]  /*55100*/  PRMT R8, R7, 0x5410, R6 ;  /* 0x0000541007087816 */ /* 0x004fca0000000006 */
[----:B------:R-:W-:Y:S04]  /*55110*/  STL.64 [R1+0x1a18], R8 ;  /* 0x001a180801007387 */ /* 0x000fe80000100a00 */
[----:B------:R-:W0:Y:S04]  /*55120*/  LDS.128 R8, [R25] ;  /* 0x0000000019087984 */ /* 0x000e280000000c00 */
[----:B------:R-:W2:Y:S04]  /*55130*/  LDL.LU R20, [R1+0x1714] ;  /* 0x0017140001147983 */ /* 0x000ea80000300800 */
[----:B------:R-:W3:Y:S04]  /*55140*/  LDL.LU R21, [R1+0x1620] ;  /* 0x0016200001157983 */ /* 0x000ee80000300800 */
[----:B------:R-:W3:Y:S04]  /*55150*/  LDL.LU R15, [R1+0x1710] ;  /* 0x00171000010f7983 */ /* 0x000ee80000300800 */
[----:B------:R-:W4:Y:S01]  /*55160*/  LDL.LU R14, [R1+0x161c] ;  /* 0x00161c00010e7983 */ /* 0x000f220000300800 */
[----:B------:R-:W-:-:S03]  /*55170*/  PRMT R7, R16, 0x5410, R17 ;  /* 0x0000541010077816 */ /* 0x000fc60000000011 */
[----:B------:R-:W4:Y:S01]  /*55180*/  LDL.LU R13, [R1+0x170c] ;  /* 0x00170c00010d7983 */ /* 0x000f220000300800 */
[----:B------:R-:W-:-:S03]  /*55190*/  PRMT R6, R12, 0x5410, R29 ;  /* 0x000054100c067816 */ /* 0x000fc6000000001d */
[----:B0-----:R-:W-:Y:S01]  /*551a0*/  STL.64 [R1+0x68], R10 ;  /* 0x0000680a01007387 */ /* 0x001fe20000100a00 */
[----:B------:R-:W-:-:S03]  /*551b0*/  IMAD.MOV.U32 R16, RZ, RZ, R8 ;  /* 0x000000ffff107224 */ /* 0x000fc600078e0008 */
[----:B------:R-:W4:Y:S01]  /*551c0*/  LDL.LU R2, [R1+0x173c] ;  /* 0x00173c0001027983 */ /* 0x000f220000300800 */
[----:B------:R-:W-:-:S03]  /*551d0*/  IMAD.MOV.U32 R17, RZ, RZ, R9 ;  /* 0x000000ffff117224 */ /* 0x000fc600078e0009 */
[----:B------:R-:W4:Y:S04]  /*551e0*/  LDL.LU R3, [R1+0x1674] ;  /* 0x0016740001037983 */ /* 0x000f280000300800 */
[----:B------:R-:W2:Y:S04]  /*551f0*/  LDL.LU R18, [R1+0x1730] ;  /* 0x0017300001127983 */ /* 0x000ea80000300800 */
[----:B------:R-:W2:Y:S04]  /*55200*/  LDL.LU R19, [R1+0x1670] ;  /* 0x0016700001137983 */ /* 0x000ea80000300800 */
[----:B------:R-:W4:Y:S04]  /*55210*/  LDL.LU R28, [R1+0x172c] ;  /* 0x00172c00011c7983 */ /* 0x000f280000300800 */
[----:B------:R-:W4:Y:S04]  /*55220*/  LDL.LU R29, [R1+0x166c] ;  /* 0x00166c00011d7983 */ /* 0x000f280000300800 */
[----:B------:R-:W4:Y:S04]  /*55230*/  LDL.LU R12, [R1+0x1738] ;  /* 0x00173800010c7983 */ /* 0x000f280000300800 */
[----:B------:R0:W-:Y:S04]  /*55240*/  STL.64 [R1+0x17b0], R16 ;  /* 0x0017b01001007387 */ /* 0x0001e80000100a00 */
[----:B------:R-:W1:Y:S01]  /*55250*/  LDS.128 R8, [R25+0x400] ;  /* 0x0004000019087984 */ /* 0x000e620000000c00 */
[----:B------:R-:W-:Y:S06]  /*55260*/  BAR.SYNC.DEFER_BLOCKING 0x0 ;  /* 0x0000000000007b1d */ /* 0x000fec0000010000 */
[----:B0-----:R-:W3:Y:S04]  /*55270*/  LDL.LU R16, [R1+0x13f8] ;  /* 0x0013f80001107983 */ /* 0x001ee80000300800 */
[----:B------:R-:W4:Y:S04]  /*55280*/  LDL.LU R17, [R1+0x1678] ;  /* 0x0016780001117983 */ /* 0x000f280000300800 */
[----:B--2---:R0:W-:Y:S04]  /*55290*/  STL.64 [R1+0x1a10], R18 ;  /* 0x001a101201007387 */ /* 0x0041e80000100a00 */
[----:B0-----:R-:W2:Y:S04]  /*552a0*/  LDL.LU R18, [R1+0x1624] ;  /* 0x0016240001127983 */ /* 0x001ea80000300800 */
[----:B------:R-:W3:Y:S04]  /*552b0*/  LDL.LU R19, [R1+0x13e4] ;  /* 0x0013e40001137983 */ /* 0x000ee80000300800 */
[----:B----4-:R0:W-:Y:S04]  /*552c0*/  STL [R1+0x1a08], R17 ;  /* 0x001a081101007387 */ /* 0x0101e80000100800 */
[----:B0-----:R-:W4:Y:S04]  /*552d0*/  LDL.LU R17, [R1+0x1718] ;  /* 0x0017180001117983 */ /* 0x001f280000300800 */
[----:B-1----:R-:W-:Y:S04]  /*552e0*/  STL.64 [R1+0x50], R8 ;  /* 0x0000500801007387 */ /* 0x002fe80000100a00 */
[----:B------:R0:W-:Y:S04]  /*552f0*/  STL.64 [R1+0x58], R10 ;  /* 0x0000580a01007387 */ /* 0x0001e80000100a00 */
[----:B0-----:R-:W2:Y:S04]  /*55300*/  LDL.LU.64 R10, [R1+0x1a20] ;  /* 0x001a2000010a7983 */ /* 0x001ea80000300a00 */
[----:B------:R-:W2:Y:S04]  /*55310*/  LDL.LU.64 R8, [R1+0x1a18] ;  /* 0x001a180001087983 */ /* 0x000ea80000300a00 */
[----:B------:R0:W-:Y:S04]  /*55320*/  STSM.16.M88.4 [R27], R4 ;  /* 0x000000041b007844 */ /* 0x0001e80000000200 */
[----:B0-----:R-:W3:Y:S04]  /*55330*/  LDL.LU R4, [R1+0x1720] ;  /* 0x0017200001047983 */ /* 0x001ee80000300800 */
[----:B------:R-:W4:Y:S04]  /*55340*/  LDL.LU R5, [R1+0x163c] ;  /* 0x00163c0001057983 */ /* 0x000f280000300800 */
[----:B------:R-:W4:Y:S04]  /*55350*/  LDL.LU R6, [R1+0x171c] ;  /* 0x00171c0001067983 */ /* 0x000f280000300800 */
[----:B------:R-:W3:Y:S04]  /*55360*/  LDL.LU R7, [R1+0x1628] ;  /* 0x0016280001077983 */ /* 0x000ee80000300800 */
[----:B--2---:R0:W-:Y:S04]  /*55370*/  STSM.16.M88.4 [R27+0x200], R8 ;  /* 0x000200081b007844 */ /* 0x0041e80000000200 */
[----:B0-----:R-:W2:Y:S04]  /*55380*/  LDL.LU R9, [R1+0x1644] ;  /* 0x0016440001097983 */ /* 0x001ea80000300800 */
[----:B------:R-:W2:Y:S04]  /*55390*/  LDL.LU R10, [R1+0x1724] ;  /* 0x00172400010a7983 */ /* 0x000ea80000300800 */
[----:B------:R-:W3:Y:S01]  /*553a0*/  LDL.LU R11, [R1+0x1640] ;  /* 0x00164000010b7983 */ /* 0x000ee20000300800 */
[----:B------:R-:W-:Y:S01]  /*553b0*/  BAR.SYNC.DEFER_BLOCKING 0x0 ;  /* 0x0000000000007b1d */ /* 0x000fe20000010000 */
[----:B--2---:R-:W-:-:S02]  /*553c0*/  PRMT R8, R10, 0x5410, R9 ;  /* 0x000054100a087816 */ /* 0x004fc40000000009 */
[----:B----4-:R-:W-:Y:S02]  /*553d0*/  PRMT R10, R6, 0x5410, R5 ;  /* 0x00005410060a7816 */ /* 0x010fe40000000005 */
[----:B---3--:R-:W-:Y:S02]  /*553e0*/  PRMT R9, R4, 0x5410, R11 ;  /* 0x0000541004097816 */ /* 0x008fe4000000000b */
[----:B------:R-:W-:Y:S02]  /*553f0*/  PRMT R4, R17, 0x5410, R7 ;  /* 0x0000541011047816 */ /* 0x000fe40000000007 */
[----:B------:R-:W-:Y:S02]  /*55400*/  PRMT R5, R20, 0x5410, R18 ;  /* 0x0000541014057816 */ /* 0x000fe40000000012 */
[----:B------:R-:W-:Y:S02]  /*55410*/  PRMT R11, R16, 0x5410, R19 ;  /* 0x00005410100b7816 */ /* 0x000fe40000000013 */
[----:B------:R-:W0:Y:S01]  /*55420*/  LDS.128 R16, [R25] ;  /* 0x0000000019107984 */ /* 0x000e220000000c00 */
[----:B------:R-:W-:-:S02]  /*55430*/  PRMT R6, R15, 0x5410, R21 ;  /* 0x000054100f067816 */ /* 0x000fc40000000015 */
[----:B------:R-:W-:-:S05]  /*55440*/  PRMT R7, R13, 0x5410, R14 ;  /* 0x000054100d077816 */ /* 0x000fca000000000e */
[----:B------:R1:W-:Y:S04]  /*55450*/  STL.64 [R1+0x1a00], R6 ;  /* 0x001a000601007387 */ /* 0x0003e80000100a00 */
[----:B------:R-:W-:Y:S04]  /*55460*/  STL.64 [R1+0x19f8], R4 ;  /* 0x0019f80401007387 */ /* 0x000fe80000100a00 */
[----:B------:R-:W2:Y:S01]  /*55470*/  LDL.LU R13, [R1+0x1668] ;  /* 0x00166800010d7983 */ /* 0x000ea20000300800 */
[----:B-1----:R-:W-:-:S03]  /*55480*/  IMAD.MOV.U32 R7, RZ, RZ, R22 ;  /* 0x000000ffff077224 */ /* 0x002fc600078e0016 */
[----:B------:R-:W2:Y:S04]  /*55490*/  LDL.LU R22, [R1+0x1734] ;  /* 0x0017340001167983 */ /* 0x000ea80000300800 */
[----:B------:R-:W3:Y:S04]  /*554a0*/  LDL.LU R20, [R1+0x1648] ;  /* 0x0016480001147983 */ /* 0x000ee80000300800 */
[----:B------:R-:W3:Y:S04]  /*554b0*/  LDL.LU R14, [R1+0x1728] ;  /* 0x00172800010e7983 */ /* 0x000ee80000300800 */
[----:B------:R-:W4:Y:S04]  /*554c0*/  LDL.LU R21, [R1+0x13e8] ;  /* 0x0013e80001157983 */ /* 0x000f280000300800 */
[----:B------:R-:W4:Y:S04]  /*554d0*/  LDL.LU R15, [R1+0x1400] ;  /* 0x00140000010f7983 */ /* 0x000f280000300800 */
[----:B0-----:R-:W-:Y:S04]  /*554e0*/  STL [R1+0x44], R17 ;  /* 0x0000441101007387 */ /* 0x001fe80000100800 */
[----:B------:R0:W-:Y:S04]  /*554f0*/  STL.64 [R1+0x48], R18 ;  /* 0x0000481201007387 */ /* 0x0001e80000100a00 */
[----:B0-----:R-:W2:Y:S04]  /*55500*/  LDL.LU.64 R18, [R1+0x1a10] ;  /* 0x001a100001127983 */ /* 0x001ea80000300a00 */
[----:B------:R-:W3:Y:S04]  /*55510*/  LDL.LU R17, [R1+0x1a08] ;  /* 0x001a080001117983 */ /* 0x000ee80000300800 */
[----:B------:R0:W-:Y:S02]  /*55520*/  STL [R1+0x19b0], R16 ;  /* 0x0019b01001007387 */ /* 0x0001e40000100800 */
[----:B0-----:R-:W-:-:S02]  /*55530*/  IMAD.MOV.U32 R16, RZ, RZ, R7 ;  /* 0x000000ffff107224 */ /* 0x001fc400078e0007 */
[----:B------:R-:W0:Y:S04]  /*55540*/  LDS.128 R4, [R25+0x400] ;  /* 0x0004000019047984 */ /* 0x000e280000000c00 */
[----:B0-----:R-:W-:Y:S04]  /*55550*/  STL.64 [R1+0x30], R4 ;  /* 0x0000300401007387 */ /* 0x001fe80000100a00 */
[----:B------:R0:W-:Y:S04]  /*55560*/  STL.64 [R1+0x38], R6 ;  /* 0x0000380601007387 */ /* 0x0001e80000100a00 */
[----:B0-----:R-:W4:Y:S04]  /*55570*/  LDL.LU.64 R6, [R1+0x1a00] ;  /* 0x001a000001067983 */ /* 0x001f280000300a00 */
[----:B------:R-:W4:Y:S01]  /*55580*/  LDL.LU.64 R4, [R1+0x19f8] ;  /* 0x0019f80001047983 */ /* 0x000f220000300a00 */
[----:B------:R-:W-:Y:S01]  /*55590*/  BAR.SYNC.DEFER_BLOCKING 0x0 ;  /* 0x0000000000007b1d */ /* 0x000fe20000010000 */
[----:B------:R-:W-:-:S02]  /*555a0*/  PRMT R12, R12, 0x5410, R29 ;  /* 0x000054100c0c7816 */ /* 0x000fc4000000001d */
[----:B--2---:R-:W-:-:S03]  /*555b0*/  PRMT R19, R28, 0x5410, R19 ;  /* 0x000054101c137816 */ /* 0x004fc60000000013 */
[----:B------:R-:W2:Y:S04]  /*555c0*/  LDL.LU R28, [R1+0x1cc] ;  /* 0x0001cc00011c7983 */ /* 0x000ea80000300800 */
[----:B------:R-:W2:Y:S04]  /*555d0*/  LDL.LU R29, [R1+0x11e0] ;  /* 0x0011e000011d7983 */ /* 0x000ea80000300800 */
[----:B----4-:R-:W-:Y:S04]  /*555e0*/  STSM.16.M88.4 [R27], R4 ;  /* 0x000000041b007844 */ /* 0x010fe80000000200 */
[----:B------:R0:W-:Y:S01]  /*555f0*/  STSM.16.M88.4 [R27+0x200], R8 ;  /* 0x000200081b007844 */ /* 0x0001e20000000200 */
[----:B------:R-:W-:Y:S06]  /*55600*/  BAR.SYNC.DEFER_BLOCKING 0x0 ;  /* 0x0000000000007b1d */ /* 0x000fec0000010000 */
[----:B0-----:R-:W4:Y:S04]  /*55610*/  LDL.LU R8, [R1+0x1748] ;  /* 0x0017480001087983 */ /* 0x001f280000300800 */
[----:B------:R-:W4:Y:S04]  /*55620*/  LDL.LU R9, [R1+0x1690] ;  /* 0x0016900001097983 */ /* 0x000f280000300800 */
[----:B------:R-:W2:Y:S04]  /*55630*/  LDL.LU R10, [R1+0x1744] ;  /* 0x00174400010a7983 */ /* 0x000ea80000300800 */
[----:B------:R-:W2:Y:S04]  /*55640*/  LDL.LU R11, [R1+0x168c] ;  /* 0x00168c00010b7983 */ /* 0x000ea80000300800 */
[----:B------:R-:W0:Y:S01]  /*55650*/  LDS.128 R4, [R25] ;  /* 0x0000000019047984 */ /* 0x000e220000000c00 */
[----:B---3--:R-:W-:-:S02]  /*55660*/  PRMT R17, R2, 0x5410, R17 ;  /* 0x0000541002117816 */ /* 0x008fc40000000011 */
[----:B------:R-:W-:Y:S02]  /*55670*/  PRMT R18, R18, 0x5410, R3 ;  /* 0x0000541012127816 */ /* 0x000fe40000000003 */
[----:B------:R-:W-:Y:S02]  /*55680*/  PRMT R13, R22, 0x5410, R13 ;  /* 0x00005410160d7816 */ /* 0x000fe4000000000d */
[----:B------:R-:W-:Y:S02]  /*55690*/  PRMT R14, R14, 0x5410, R20 ;  /* 0x000054100e0e7816 */ /* 0x000fe40000000014 */
[----:B------:R-:W-:Y:S01]  /*556a0*/  PRMT R15, R15, 0x5410, R21 ;  /* 0x000054100f0f7816 */ /* 0x000fe20000000015 */
[----:B--2---:R-:W-:Y:S04]  /*556b0*/  STL.64 [R1+0x19e0], R10 ;  /* 0x0019e00a01007387 */ /* 0x004fe80000100a00 */
[----:B----4-:R1:W-:Y:S04]  /*556c0*/  STL.64 [R1+0x19d8], R8 ;  /* 0x0019d80801007387 */ /* 0x0103e80000100a00 */
[----:B-1----:R-:W2:Y:S04]  /*556d0*/  LDL.LU R8, [R1+0x1c0] ;  /* 0x0001c00001087983 */ /* 0x002ea80000300800 */
[----:B------:R-:W2:Y:S04]  /*556e0*/  LDL.LU R9, [R1+0x1c4] ;  /* 0x0001c40001097983 */ /* 0x000ea80000300800 */
[----:B------:R-:W2:Y:S04]  /*556f0*/  LDL.LU R10, [R1+0x1c8] ;  /* 0x0001c800010a7983 */ /* 0x000ea80000300800 */
[----:B------:R-:W3:Y:S04]  /*55700*/  LDL.LU R2, [R1+0x1740] ;  /* 0x0017400001027983 */ /* 0x000ee80000300800 */
[----:B------:R-:W4:Y:S04]  /*55710*/  LDL.LU R3, [R1+0x11e4] ;  /* 0x0011e40001037983 */ /* 0x000f280000300800 */
[----:B------:R-:W3:Y:S04]  /*55720*/  LDL.LU R22, [R1+0x16a8] ;  /* 0x0016a80001167983 */ /* 0x000ee80000300800 */
[----:B0-----:R-:W-:Y:S04]  /*55730*/  STL.64 [R1+0x20], R4 ;  /* 0x0000200401007387 */ /* 0x001fe80000100a00 */
[----:B------:R-:W-:Y:S04]  /*55740*/  STL.64 [R1+0x28], R6 ;  /* 0x0000280601007387 */ /* 0x000fe80000100a00 */
[----:B------:R-:W0:Y:S01]  /*55750*/  LDS.128 R4, [R25+0x400] ;  /* 0x0004000019047984 */ /* 0x000e220000000c00 */
[----:B------:R-:W-:Y:S06]  /*55760*/  BAR.SYNC.DEFER_BLOCKING 0x0 ;  /* 0x0000000000007b1d */ /* 0x000fec0000010000 */
[----:B------:R1:W-:Y:S04]  /*55770*/  STSM.16.M88.4 [R27], R12 ;  /* 0x0000000c1b007844 */ /* 0x0003e80000000200 */
[----:B0-----:R-:W-:Y:S04]  /*55780*/  STL.64 [R1+0x10], R4 ;  /* 0x0000100401007387 */ /* 0x001fe80000100a00 */
[----:B------:R-:W-:Y:S04]  /*55790*/  STL.64 [R1+0x18], R6 ;  /* 0x0000180601007387 */ /* 0x000fe80000100a00 */
[----:B-1----:R-:W2:Y:S04]  /*557a0*/  LDL.LU R14, [R1+0x1750] ;  /* 0x00175000010e7983 */ /* 0x002ea80000300800 */
[----:B------:R-:W4:Y:S04]  /*557b0*/  LDL.LU R12, [R1+0x1698] ;  /* 0x00169800010c7983 */ /* 0x000f280000300800 */
[----:B------:R-:W4:Y:S04]  /*557c0*/  LDL.LU R13, [R1+0x174c] ;  /* 0x00174c00010d7983 */ /* 0x000f280000300800 */
[----:B------:R-:W2:Y:S04]  /*557d0*/  LDL.LU R15, [R1+0x1694] ;  /* 0x00169400010f7983 */ /* 0x000ea80000300800 */
[----:B------:R-:W-:Y:S01]  /*557e0*/  STSM.16.M88.4 [R27+0x200], R16 ;  /* 0x000200101b007844 */ /* 0x000fe20000000200 */
[----:B------:R-:W-:Y:S06]  /*557f0*/  BAR.SYNC.DEFER_BLOCKING 0x0 ;  /* 0x0000000000007b1d */ /* 0x000fec0000010000 */
[----:B------:R-:W0:Y:S04]  /*55800*/  LDS.128 R4, [R25] ;  /* 0x0000000019047984 */ /* 0x000e280000000c00 */
[----:B--2---:R-:W-:Y:S04]  /*55810*/  STL.64 [R1+0x19f0], R14 ;  /* 0x0019f00e01007387 */ /* 0x004fe80000100a00 */
[----:B----4-:R1:W-:Y:S04]  /*55820*/  STL.64 [R1+0x19e8], R12 ;  /* 0x0019e80c01007387 */ /* 0x0103e80000100a00 */
[----:B-1----:R-:W2:Y:S04]  /*55830*/  LDL.LU R12, [R1+0x1b0] ;  /* 0x0001b000010c7983 */ /* 0x002ea80000300800 */
[----:B------:R-:W2:Y:S04]  /*55840*/  LDL.LU R13, [R1+0x1b4] ;  /* 0x0001b400010d7983 */ /* 0x000ea80000300800 */
[----:B------:R-:W2:Y:S04]  /*55850*/  LDL.LU R14, [R1+0x1b8] ;  /* 0x0001b800010e7983 */ /* 0x000ea80000300800 */
[----:B------:R-:W2:Y:S04]  /*55860*/  LDL.LU R15, [R1+0x1bc] ;  /* 0x0001bc00010f7983 */ /* 0x000ea80000300800 */
[----:B------:R-:W4:Y:S04]  /*55870*/  LDL.LU.64 R16, [R1+0x11d8] ;  /* 0x0011d80001107983 */ /* 0x000f280000300a00 */
[----:B------:R-:W4:Y:S04]  /*55880*/  LDL.LU.64 R20, [R1+0x11c0] ;  /* 0x0011c00001147983 */ /* 0x000f280000300a00 */
[----:B0-----:R-:W-:Y:S04]  /*55890*/  STL.64 [R1], R4 ;  /* 0x0000000401007387 */ /* 0x001fe80000100a00 */
[----:B------:R-:W-:Y:S04]  /*558a0*/  STL.64 [R1+0x8], R6 ;  /* 0x0000080601007387 */ /* 0x000fe80000100a00 */
[----:B------:R-:W0:Y:S01]  /*558b0*/  LDS.128 R4, [R25+0x400] ;  /* 0x0004000019047984 */ /* 0x000e220000000c00 */
[----:B------:R-:W-:Y:S01]  /*558c0*/  BAR.SYNC.DEFER_BLOCKING 0x0 ;  /* 0x0000000000007b1d */ /* 0x000fe20000010000 */
[----:B------:R-:W-:-:S05]  /*558d0*/  PRMT R11, R29, 0x5410, R28 ;  /* 0x000054101d0b7816 */ /* 0x000fca000000001c */
[----:B------:R-:W4:Y:S04]  /*558e0*/  LDL.LU.64 R18, [R1+0x11d0] ;  /* 0x0011d00001127983 */ /* 0x000f280000300a00 */
[----:B0-----:R0:W-:Y:S04]  /*558f0*/  STL [R1+0x176c], R4 ;  /* 0x00176c0401007387 */ /* 0x0011e80000100800 */
[----:B0-----:R-:W4:Y:S04]  /*55900*/  LDL.LU R4, [R1+0x16a0] ;  /* 0x0016a00001047983 */ /* 0x001f280000300800 */
[----:B------:R0:W-:Y:S04]  /*55910*/  STL [R1+0x1768], R5 ;  /* 0x0017680501007387 */ /* 0x0001e80000100800 */
[----:B0-----:R-:W3:Y:S04]  /*55920*/  LDL.LU R5, [R1+0x1754] ;  /* 0x0017540001057983 */ /* 0x001ee80000300800 */
[----:B------:R0:W-:Y:S04]  /*55930*/  STL.64 [R1+0x1760], R6 ;  /* 0x0017600601007387 */ /* 0x0001e80000100a00 */
[----:B0-----:R-:W4:Y:S04]  /*55940*/  LDL.LU R6, [R1+0x1758] ;  /* 0x0017580001067983 */ /* 0x001f280000300800 */
[----:B------:R-:W3:Y:S04]  /*55950*/  LDL.LU R7, [R1+0x16a4] ;  /* 0x0016a40001077983 */ /* 0x000ee80000300800 */
[----:B--2---:R0:W-:Y:S04]  /*55960*/  STSM.16.M88.4 [R27], R12 ;  /* 0x0000000c1b007844 */ /* 0x0041e80000000200 */
[----:B------:R1:W-:Y:S04]  /*55970*/  STSM.16.M88.4 [R27+0x200], R8 ;  /* 0x000200081b007844 */ /* 0x0003e80000000200 */
[----:B0-----:R-:W2:Y:S04]  /*55980*/  LDL.LU.64 R14, [R1+0x19f0] ;  /* 0x0019f000010e7983 */ /* 0x001ea80000300a00 */
[----:B------:R-:W2:Y:S04]  /*55990*/  LDL.LU.64 R12, [R1+0x19e8] ;  /* 0x0019e800010c7983 */ /* 0x000ea80000300a00 */
[----:B------:R-:W2:Y:S04]  /*559a0*/  LDL.LU.64 R28, [R1+0x11b8] ;  /* 0x0011b800011c7983 */ /* 0x000ea80000300a00 */
[----:B-1----:R-:W2:Y:S04]  /*559b0*/  LDL.LU.64 R10, [R1+0x19e0] ;  /* 0x0019e000010a7983 */ /* 0x002ea80000300a00 */
[----:B------:R-:W2:Y:S01]  /*559c0*/  LDL.LU.64 R8, [R1+0x19d8] ;  /* 0x0019d80001087983 */ /* 0x000ea20000300a00 */
[----:B------:R-:W-:-:S02]  /*559d0*/  PRMT R3, R3, 0x5410, R23 ;  /* 0x0000541003037816 */ /* 0x000fc40000000017 */
[----:B---3--:R-:W-:Y:S02]  /*559e0*/  PRMT R7, R5, 0x5410, R7 ;  /* 0x0000541005077816 */ /* 0x008fe40000000007 */
[----:B----4-:R-:W-:Y:S02]  /*559f0*/  PRMT R6, R6, 0x5410, R22 ;  /* 0x0000541006067816 */ /* 0x010fe40000000016 */
[----:B------:R-:W3:Y:S04]  /*55a00*/  LDL.LU R22, [R1+0x19d0] ;  /* 0x0019d00001167983 */ /* 0x000ee80000300800 */
[----:B------:R-:W4:Y:S01]  /*55a10*/  LDL.LU R23, [R1+0x19cc] ;  /* 0x0019cc0001177983 */ /* 0x000f220000300800 */
[----:B------:R-:W-:Y:S01]  /*55a20*/  BAR.SYNC.DEFER_BLOCKING 0x0 ;  /* 0x0000000000007b1d */ /* 0x000fe20000010000 */
[----:B--2---:R-:W-:-:S02]  /*55a30*/  PRMT R14, R14, 0x5410, R4 ;  /* 0x000054100e0e7816 */ /* 0x004fc40000000004 */
[----:B------:R-:W-:Y:S02]  /*55a40*/  PRMT R4, R13, 0x5410, R12 ;  /* 0x000054100d047816 */ /* 0x000fe4000000000c */
[----:B------:R-:W-:Y:S02]  /*55a50*/  PRMT R12, R2, 0x5410, R11 ;  /* 0x00005410020c7816 */ /* 0x000fe4000000000b */
[----:B------:R-:W-:Y:S02]  /*55a60*/  PRMT R5, R8, 0x5410, R15 ;  /* 0x0000541008057816 */ /* 0x000fe4000000000f */
[----:B------:R-:W-:Y:S02]  /*55a70*/  PRMT R13, R10, 0x5410, R9 ;  /* 0x000054100a0d7816 */ /* 0x000fe40000000009 */
[----:B------:R-:W0:Y:S04]  /*55a80*/  LDS.128 R8, [R25] ;  /* 0x0000000019087984 */ /* 0x000e280000000c00 */
[----:B0-----:R0:W-:Y:S04]  /*55a90*/  STL [R1+0x1774], R9 ;  /* 0x0017740901007387 */ /* 0x0011e80000100800 */
[----:B------:R1:W-:Y:S04]  /*55aa0*/  STL [R1+0x17b8], R8 ;  /* 0x0017b80801007387 */ /* 0x0003e80000100800 */
[----:B------:R2:W-:Y:S01]  /*55ab0*/  STL [R1+0x1770], R10 ;  /* 0x0017700a01007387 */ /* 0x0005e20000100800 */
[----:B0-----:R-:W-:-:S02]  /*55ac0*/  IMAD.MOV.U32 R9, RZ, RZ, R13 ;  /* 0x000000ffff097224 */ /* 0x001fc400078e000d */
[----:B-1----:R-:W-:Y:S02]  /*55ad0*/  IMAD.MOV.U32 R8, RZ, RZ, R14 ;  /* 0x000000ffff087224 */ /* 0x002fe400078e000e */
[----:B--2---:R-:W-:Y:S02]  /*55ae0*/  IMAD.MOV.U32 R10, RZ, RZ, R12 ;  /* 0x000000ffff0a7224 */ /* 0x004fe400078e000c */
[----:B------:R-:W0:Y:S04]  /*55af0*/  LDS.128 R12, [R25+0x400] ;  /* 0x00040000190c7984 */ /* 0x000e280000000c00 */
[----:B------:R1:W-:Y:S01]  /*55b00*/  STL [R1+0x175c], R11 ;  /* 0x00175c0b01007387 */ /* 0x0003e20000100800 */
[----:B------:R-:W-:Y:S01]  /*55b10*/  PRMT R2, R26, 0x7770, RZ ;  /* 0x000077701a027816 */ /* 0x000fe200000000ff */
[----:B------:R-:W-:Y:S01]  /*55b20*/  BAR.SYNC.DEFER_BLOCKING 0x0 ;  /* 0x0000000000007b1d */ /* 0x000fe20000010000 */
[----:B-1----:R-:W-:-:S05]  /*55b30*/  IMAD.MOV.U32 R11, RZ, RZ, R3 ;  /* 0x000000ffff0b7224 */ /* 0x002fca00078e0003 */
[----:B------:R-:W2:Y:S04]  /*55b40*/  LDL.LU R25, [R1+0x19c8] ;  /* 0x0019c80001197983 */ /* 0x000ea80000300800 */
[----:B------:R-:W-:Y:S04]  /*55b50*/  STSM.16.M88.4 [R27], R8 ;  /* 0x000000081b007844 */ /* 0x000fe80000000200 */
[----:B------:R1:W-:Y:S01]  /*55b60*/  STSM.16.M88.4 [R27+0x200], R4 ;  /* 0x000200041b007844 */ /* 0x0003e20000000200 */
[----:B------:R-:W-:Y:S01]  /*55b70*/  BAR.SYNC.DEFER_BLOCKING 0x0 ;  /* 0x0000000000007b1d */ /* 0x000fe20000010000 */
[----:B-1----:R-:W-:-:S05]  /*55b80*/  PRMT R27, R26, 0x7771, RZ ;  /* 0x000077711a1b7816 */ /* 0x002fca00000000ff */
[----:B0-----:R-:W-:Y:S04]  /*55b90*/  STL.64 [R1+0x1780], R12 ;  /* 0x0017800c01007387 */ /* 0x001fe80000100a00 */
[----:B------:R-:W-:Y:S04]  /*55ba0*/  @P2 STG.E.U8 desc[UR6][R16.64], R2 ;  /* 0x0000000210002986 */ /* 0x000fe8000c101106 */
[----:B------:R0:W-:Y:S02]  /*55bb0*/  @P1 STG.E.U8 desc[UR6][R20.64], R27 ;  /* 0x0000001b14001986 */ /* 0x0001e4000c101106 */
[----:B0-----:R-:W-:-:S02]  /*55bc0*/  PRMT R27, R26, 0x7772, RZ ;  /* 0x000077721a1b7816 */ /* 0x001fc400000000ff */
[----:B------:R-:W-:Y:S04]  /*55bd0*/  STL.64 [R1+0x1778], R14 ;  /* 0x0017780e01007387 */ /* 0x000fe80000100a00 */
[----:B------:R0:W-:Y:S02]  /*55be0*/  @P0 STG.E.U8 desc[UR6][R18.64], R27 ;  /* 0x0000001b12000986 */ /* 0x0001e4000c101106 */
[----:B0-----:R-:W-:Y:S02]  /*55bf0*/  PRMT R27, R26, 0x7773, RZ ;  /* 0x000077731a1b7816 */ /* 0x001fe400000000ff */
[----:B------:R-:W2:Y:S04]  /*55c00*/  LDL.LU R26, [R1+0x19c4] ;  /* 0x0019c400011a7983 */ /* 0x000ea80000300800 */
[----:B------:R0:W-:Y:S04]  /*55c10*/  @P5 STG.E.U8 desc[UR6][R28.64], R27 ;  /* 0x0000001b1c005986 */ /* 0x0001e8000c101106 */
[----:B------:R-:W2:Y:S04]  /*55c20*/  LDL.LU.64 R18, [R1+0x11c8] ;  /* 0x0011c80001127983 */ /* 0x000ea80000300a00 */
[----:B0-----:R-:W2:Y:S04]  /*55c30*/  LDL.LU.64 R28, [R1+0x11b0] ;  /* 0x0011b000011c7983 */ /* 0x001ea80000300a00 */
[----:B------:R-:W2:Y:S04]  /*55c40*/  LDL.LU.64 R16, [R1+0x11a8] ;  /* 0x0011a80001107983 */ /* 0x000ea80000300a00 */
[----:B------:R-:W2:Y:S04]  /*55c50*/  LDL.LU R7, [R1+0x1a4] ;  /* 0x0001a40001077983 */ /* 0x000ea80000300800 */
[----:B------:R-:W2:Y:S04]  /*55c60*/  LDL.LU.64 R4, [R1+0x11a0] ;  /* 0x0011a00001047983 */ /* 0x000ea80000300a00 */
[----:B------:R-:W2:Y:S04]  /*55c70*/  LDL.LU.64 R2, [R1+0x1198] ;  /* 0x0011980001027983 */ /* 0x000ea80000300a00 */
[----:B------:R-:W2:Y:S04]  /*55c80*/  LDL.LU.64 R20, [R1+0x1190] ;  /* 0x0011900001147983 */ /* 0x000ea80000300a00 */
[----:B------:R-:W2:Y:S01]  /*55c90*/  LDL.LU R8, [R1+0x1a8] ;  /* 0x0001a80001087983 */ /* 0x000ea20000300800 */
[----:B---3--:R-:W-:-:S02]  /*55ca0*/  LOP3.LUT P2, RZ, R22, 0x8000000, RZ, 0xc0, !PT ;  /* 0x0800000016ff7812 */ /* 0x008fc4000784c0ff */
[----:B------:R-:W-:Y:S02]  /*55cb0*/  LOP3.LUT P1, RZ, R22, 0x4000000, RZ, 0xc0, !PT ;  /* 0x0400000016ff7812 */ /* 0x000fe4000782c0ff */
[C---:B----4-:R-:W-:Y:S01]  /*55cc0*/  LOP3.LUT P0, RZ, R23.reuse, 0x40000, RZ, 0xc0, !PT ;  /* 0x0004000017ff7812 */ /* 0x050fe2000780c0ff */
[----:B------:R-:W-:Y:S01]  /*55cd0*/  STL.64 [R1+0x1928], R22 ;  /* 0x0019281601007387 */ /* 0x000fe20000100a00 */
[----:B------:R-:W-:Y:S02]  /*55ce0*/  LOP3.LUT P5, RZ, R23, 0x10000, RZ, 0xc0, !PT ;  /* 0x0001000017ff7812 */ /* 0x000fe400078ac0ff */
[----:B--2---:R-:W-:-:S05]  /*55cf0*/  PRMT R27, R7, 0x7770, RZ ;  /* 0x00007770071b7816 */ /* 0x004fca00000000ff */
[----:B------:R0:W-:Y:S02]  /*55d00*/  @P2 STG.E.U8 desc[UR6][R18.64], R27 ;  /* 0x0000001b12002986 */ /* 0x0001e4000c101106 */
[C---:B0-----:R-:W-:Y:S02]  /*55d10*/  PRMT R27, R7.reuse, 0x7771, RZ ;  /* 0x00007771071b7816 */ /* 0x041fe400000000ff */
[----:B------:R-:W2:Y:S04]  /*55d20*/  LDL.LU.64 R18, [R1+0x1188] ;  /* 0x0011880001127983 */ /* 0x000ea80000300a00 */
[----:B------:R0:W-:Y:S02]  /*55d30*/  @P1 STG.E.U8 desc[UR6][R28.64], R27 ;  /* 0x0000001b1c001986 */ /* 0x0001e4000c101106 */
[----:B0-----:R-:W-:-:S02]  /*55d40*/  PRMT R27, R7, 0x7772, RZ ;  /* 0x00007772071b7816 */ /* 0x001fc400000000ff */
[----:B------:R-:W3:Y:S04]  /*55d50*/  LDL.LU.64 R28, [R1+0x1180] ;  /* 0x00118000011c7983 */ /* 0x000ee80000300a00 */
[----:B------:R0:W-:Y:S04]  /*55d60*/  @P0 STG.E.U8 desc[UR6][R16.64], R27 ;  /* 0x0000001b10000986 */ /* 0x0001e8000c101106 */
[----:B0-----:R-:W4:Y:S01]  /*55d70*/  LDL.LU.64 R16, [R1+0x1170] ;  /* 0x0011700001107983 */ /* 0x001f220000300a00 */
[----:B------:R-:W-:Y:S02]  /*55d80*/  LOP3.LUT P4, RZ, R25, 0x40000000, RZ, 0xc0, !PT ;  /* 0x4000000019ff7812 */ /* 0x000fe4000788c0ff */
[----:B------:R-:W-:-:S11]  /*55d90*/  LOP3.LUT R26, R26, 0xffffffbf, RZ, 0xc0, !PT ;  /* 0xffffffbf1a1a7812 */ /* 0x000fd600078ec0ff */
[----:B------:R-:W-:Y:S02]  /*55da0*/  @P4 LOP3.LUT R26, R26, 0x40, RZ, 0xfc, !PT ;  /* 0x000000401a1a4812 */ /* 0x000fe400078efcff */
        /* <DEDUP_REMOVED lines=19> */
[----:B------:R-:W-:Y:S02]  /*55ee0*/  LOP3.LUT R26, R26, 0xffffdfff, RZ, 0xc0, !PT ;  /* 0xffffdfff1a1a7812 */ /* 0x000fe400078ec0ff */
[----:B------:R-:W-:-:S09]  /*55ef0*/  PRMT R27, R7, 0x7773, RZ ;  /* 0x00007773071b7816 */ /* 0x000fd200000000ff */
[----:B------:R-:W-:Y:S02]  /*55f00*/  @P4 LOP3.LUT R26, R26, 0x2000, RZ, 0xfc, !PT ;  /* 0x000020001a1a4812 */ /* 0x000fe400078efcff */
[----:B------:R-:W-:Y:S01]  /*55f10*/  LOP3.LUT P4, RZ, R23, 0x4000, RZ, 0xc0, !PT ;  /* 0x0000400017ff7812 */ /* 0x000fe2000788c0ff */
[----:B------:R0:W-:Y:S02]  /*55f20*/  @P5 STG.E.U8 desc[UR6][R4.64], R27 ;  /* 0x0000001b04005986 */ /* 0x0001e4000c101106 */
[----:B0-----:R-:W-:-:S10]  /*55f30*/  PRMT R27, R8, 0x7770, RZ ;  /* 0x00007770081b7816 */ /* 0x001fd400000000ff */
[----:B------:R0:W-:Y:S01]  /*55f40*/  @P4 STG.E.U8 desc[UR6][R2.64], R27 ;  /* 0x0000001b02004986 */ /* 0x0001e2000c101106 */
[----:B------:R-:W-:Y:S02]  /*55f50*/  LOP3.LUT P4, RZ, R26, 0x2000, RZ, 0xc0, !PT ;  /* 0x000020001aff7812 */ /* 0x000fe4000788c0ff */
[----:B0-----:R-:W-:-:S11]  /*55f60*/  PRMT R27, R8, 0x7771, RZ ;  /* 0x00007771081b7816 */ /* 0x001fd600000000ff */
[----:B------:R0:W-:Y:S01]  /*55f70*/  @P4 STG.E.U8 desc[UR6][R20.64], R27 ;  /* 0x0000001b14004986 */ /* 0x0001e2000c101106 */
[----:B------:R-:W-:Y:S02]  /*55f80*/  LOP3.LUT P4, RZ, R26, 0x1000, RZ, 0xc0, !PT ;  /* 0x000010001aff7812 */ /* 0x000fe4000788c0ff */
[----:B0-----:R-:W-:-:S11]  /*55f90*/  PRMT R27, R8, 0x7772, RZ ;  /* 0x00007772081b7816 */ /* 0x001fd600000000ff */
[----:B--2---:R0:W-:Y:S01]  /*55fa0*/  @P4 STG.E.U8 desc[UR6][R18.64], R27 ;  /* 0x0000001b12004986 */ /* 0x0041e2000c101106 */
[----:B------:R-:W-:Y:S02]  /*55fb0*/  LOP3.LUT P4, RZ, R26, 0x800, RZ, 0xc0, !PT ;  /* 0x000008001aff7812 */ /* 0x000fe4000788c0ff */
[----:B0-----:R-:W-:-:S11]  /*55fc0*/  PRMT R27, R8, 0x7773, RZ ;  /* 0x00007773081b7816 */ /* 0x001fd600000000ff */
[----:B---3--:R-:W-:Y:S04]  /*55fd0*/  @P4 STG.E.U8 desc[UR6][R28.64], R27 ;  /* 0x0000001b1c004986 */ /* 0x008fe8000c101106 */
[----:B----4-:R0:W-:Y:S04]  /*55fe0*/  STL.64 [R1+0x19b8], R16 ;  /* 0x0019b81001007387 */ /* 0x0101e80000100a00 */
[----:B0-----:R-:W2:Y:S04]  /*55ff0*/  LDL.LU.64 R16, [R1+0x1178] ;  /* 0x0011780001107983 */ /* 0x001ea80000300a00 */
[----:B------:R-:W3:Y:S04]  /*56000*/  LDL.LU.64 R22, [R1+0x1168] ;  /* 0x0011680001167983 */ /* 0x000ee80000300a00 */
[----:B------:R-:W4:Y:S04]  /*56010*/  LDL.LU.64 R14, [R1+0x1160] ;  /* 0x00116000010e7983 */ /* 0x000f280000300a00 */
[----:B------:R-:W4:Y:S04]  /*56020*/  LDL.LU.64 R12, [R1+0x1158] ;  /* 0x00115800010c7983 */ /* 0x000f280000300a00 */
[----:B------:R-:W4:Y:S04]  /*56030*/  LDL.LU.64 R10, [R1+0x1150] ;  /* 0x00115000010a7983 */ /* 0x000f280000300a00 */
[----:B------:R-:W4:Y:S04]  /*56040*/  LDL.LU.64 R6, [R1+0x1148] ;  /* 0x0011480001067983 */ /* 0x000f280000300a00 */
[----:B------:R-:W4:Y:S04]  /*56050*/  LDL.LU.64 R4, [R1+0x1140] ;  /* 0x0011400001047983 */ /* 0x000f280000300a00 */
[----:B------:R-:W4:Y:S04]  /*56060*/  LDL.LU R9, [R1+0x194] ;  /* 0x0001940001097983 */ /* 0x000f280000300800 */
[----:B------:R-:W4:Y:S04]  /*56070*/  LDL.LU.64 R2, [R1+0x1138] ;  /* 0x0011380001027983 */ /* 0x000f280000300a00 */
[----:B------:R-:W4:Y:S04]  /*56080*/  LDL.LU.64 R20, [R1+0x1130] ;  /* 0x0011300001147983 */ /* 0x000f280000300a00 */
[----:B------:R-:W4:Y:S04]  /*56090*/  LDL.LU.64 R18, [R1+0x1128] ;  /* 0x0011280001127983 */ /* 0x000f280000300a00 */
[----:B------:R-:W2:Y:S01]  /*560a0*/  LDL.LU R28, [R1+0x19c0] ;  /* 0x0019c000011c7983 */ /* 0x000ea20000300800 */
[----:B------:R-:W-:-:S02]  /*560b0*/  LOP3.LUT P4, RZ, R26, 0x400, RZ, 0xc0, !PT ;  /* 0x000004001aff7812 */ /* 0x000fc4000788c0ff */
[----:B--2---:R-:W-:-:S11]  /*560c0*/  PRMT R27, R28, 0x7770, RZ ;  /* 0x000077701c1b7816 */ /* 0x004fd600000000ff */
[----:B------:R0:W-:Y:S04]  /*560d0*/  @P4 STG.E.U8 desc[UR6][R16.64], R27 ;  /* 0x0000001b10004986 */ /* 0x0001e8000c101106 */
[----:B0-----:R-:W2:Y:S01]  /*560e0*/  LDL.LU.64 R16, [R1+0x19b8] ;  /* 0x0019b80001107983 */ /* 0x001ea20000300a00 */
[----:B------:R-:W-:Y:S02]  /*560f0*/  LOP3.LUT P4, RZ, R26, 0x200, RZ, 0xc0, !PT ;  /* 0x000002001aff7812 */ /* 0x000fe4000788c0ff */
[----:B------:R-:W-:Y:S02]  /*56100*/  PRMT R27, R28, 0x7771, RZ ;  /* 0x000077711c1b7816 */ /* 0x000fe400000000ff */
[C---:B------:R-:W-:Y:S02]  /*56110*/  LOP3.LUT P3, RZ, R25.reuse, 0x20000000, RZ, 0xc0, !PT ;  /* 0x2000000019ff7812 */ /* 0x040fe4000786c0ff */
[----:B------:R-:W-:-:S02]  /*56120*/  LOP3.LUT P6, RZ, R25, 0x8000000, RZ, 0xc0, !PT ;  /* 0x0800000019ff7812 */ /* 0x000fc400078cc0ff */
[C---:B------:R-:W-:Y:S02]  /*56130*/  LOP3.LUT P2, RZ, R25.reuse, 0x1000000, RZ, 0xc0, !PT ;  /* 0x0100000019ff7812 */ /* 0x040fe4000784c0ff */
[C---:B------:R-:W-:Y:S02]  /*56140*/  LOP3.LUT P1, RZ, R25.reuse, 0x400000, RZ, 0xc0, !PT ;  /* 0x0040000019ff7812 */ /* 0x040fe4000782c0ff */
[C---:B------:R-:W-:Y:S02]  /*56150*/  LOP3.LUT P0, RZ, R25.reuse, 0x200000, RZ, 0xc0, !PT ;  /* 0x0020000019ff7812 */ /* 0x040fe4000780c0ff */
[----:B------:R-:W-:Y:S01]  /*56160*/  LOP3.LUT P5, RZ, R25, 0x80000, RZ, 0xc0, !PT ;  /* 0x0008000019ff7812 */ /* 0x000fe200078ac0ff */
[----:B--2---:R0:W-:Y:S01]  /*56170*/  @P4 STG.E.U8 desc[UR6][R16.64], R27 ;  /* 0x0000001b10004986 */ /* 0x0041e2000c101106 */
[----:B------:R-:W-:Y:S02]  /*56180*/  LOP3.LUT P4, RZ, R26, 0x100, RZ, 0xc0, !PT ;  /* 0x000001001aff7812 */ /* 0x000fe4000788c0ff */
[----:B0-----:R-:W-:Y:S01]  /*56190*/  PRMT R27, R28, 0x7772, RZ ;  /* 0x000077721c1b7816 */ /* 0x001fe200000000ff */
[----:B------:R-:W2:Y:S10]  /*561a0*/  LDL.LU R16, [R1+0x19b0] ;  /* 0x0019b00001107983 */ /* 0x000eb40000300800 */
[----:B---3--:R0:W-:Y:S01]  /*561b0*/  @P4 STG.E.U8 desc[UR6][R22.64], R27 ;  /* 0x0000001b16004986 */ /* 0x0081e2000c101106 */
[----:B------:R-:W-:-:S02]  /*561c0*/  LOP3.LUT P4, RZ, R26, 0x80, RZ, 0xc0, !PT ;  /* 0x000000801aff7812 */ /* 0x000fc4000788c0ff */
[----:B0-----:R-:W-:Y:S02]  /*561d0*/  PRMT R27, R28, 0x7773, RZ ;  /* 0x000077731c1b7816 */ /* 0x001fe400000000ff */
[----:B------:R-:W3:Y:S09]  /*561e0*/  LDL.LU R28, [R1+0x19ac] ;  /* 0x0019ac00011c7983 */ /* 0x000ef20000300800 */
[----:B----4-:R0:W-:Y:S01]  /*561f0*/  @P4 STG.E.U8 desc[UR6][R14.64], R27 ;  /* 0x0000001b0e004986 */ /* 0x0101e2000c101106 */
[----:B------:R-:W-:-:S02]  /*56200*/  LOP3.LUT P4, RZ, R26, 0x40, RZ, 0xc0, !PT ;  /* 0x000000401aff7812 */ /* 0x000fc4000788c0ff */
[----:B0-----:R-:W-:-:S11]  /*56210*/  PRMT R27, R24, 0x7770, RZ ;  /* 0x00007770181b7816 */ /* 0x001fd600000000ff */
[----:B------:R0:W-:Y:S02]  /*56220*/  @P4 STG.E.U8 desc[UR6][R12.64], R27 ;  /* 0x0000001b0c004986 */ /* 0x0001e4000c101106 */
[----:B0-----:R-:W-:-:S05]  /*56230*/  PRMT R27, R24, 0x7771, RZ ;  /* 0x00007771181b7816 */ /* 0x001fca00000000ff */
[----:B------:R0:W-:Y:S02]  /*56240*/  @P3 STG.E.U8 desc[UR6][R10.64], R27 ;  /* 0x0000001b0a003986 */ /* 0x0001e4000c101106 */
[----:B0-----:R-:W-:-:S05]  /*56250*/  PRMT R27, R24, 0x7772, RZ ;  /* 0x00007772181b7816 */ /* 0x001fca00000000ff */
[----:B------:R0:W-:Y:S02]  /*56260*/  @P6 STG.E.U8 desc[UR6][R6.64], R27 ;  /* 0x0000001b06006986 */ /* 0x0001e4000c101106 */
[----:B0-----:R-:W-:Y:S02]  /*56270*/  PRMT R27, R24, 0x7773, RZ ;  /* 0x00007773181b7816 */ /* 0x001fe400000000ff */
[----:B------:R-:W4:Y:S04]  /*56280*/  LDL.LU R24, [R1+0x19a8] ;  /* 0x0019a80001187983 */ /* 0x000f280000300800 */
[----:B------:R0:W-:Y:S02]  /*56290*/  @P2 STG.E.U8 desc[UR6][R4.64], R27 ;  /* 0x0000001b04002986 */ /* 0x0001e4000c101106 */
[----:B0-----:R-:W-:-:S05]  /*562a0*/  PRMT R27, R9, 0x7770, RZ ;  /* 0x00007770091b7816 */ /* 0x001fca00000000ff */
[----:B------:R0:W-:Y:S02]  /*562b0*/  @P1 STG.E.U8 desc[UR6][R2.64], R27 ;  /* 0x0000001b02001986 */ /* 0x0001e4000c101106 */
[----:B0-----:R-:W-:-:S05]  /*562c0*/  PRMT R27, R9, 0x7771, RZ ;  /* 0x00007771091b7816 */ /* 0x001fca00000000ff */
[----:B------:R0:W-:Y:S02]  /*562d0*/  @P0 STG.E.U8 desc[UR6][R20.64], R27 ;  /* 0x0000001b14000986 */ /* 0x0001e4000c101106 */
[----:B0-----:R-:W-:Y:S02]  /*562e0*/  PRMT R27, R9, 0x7772, RZ ;  /* 0x00007772091b7816 */ /* 0x001fe400000000ff */
[----:B------:R-:W2:Y:S04]  /*562f0*/  LDL.LU.64 R20, [R1+0x1120] ;  /* 0x0011200001147983 */ /* 0x000ea80000300a00 */
[----:B------:R0:W-:Y:S04]  /*56300*/  @P5 STG.E.U8 desc[UR6][R18.64], R27 ;  /* 0x0000001b12005986 */ /* 0x0001e8000c101106 */
[----:B0-----:R-:W2:Y:S04]  /*56310*/  LDL.LU.64 R18, [R1+0x1118] ;  /* 0x0011180001127983 */ /* 0x001ea80000300a00 */
[----:B------:R-:W2:Y:S04]  /*56320*/  LDL.LU.64 R6, [R1+0x1110] ;  /* 0x0011100001067983 */ /* 0x000ea80000300a00 */
[----:B------:R-:W2:Y:S04]  /*56330*/  LDL.LU.64 R4, [R1+0x1108] ;  /* 0x0011080001047983 */ /* 0x000ea80000300a00 */
[----:B------:R-:W2:Y:S01]  /*56340*/  LDL.LU R17, [R1+0x198] ;  /* 0x0001980001117983 */ /* 0x000ea20000300800 */
[----:B------:R-:W-:-:S02]  /*56350*/  LOP3.LUT P2, RZ, R25, 0x10000, RZ, 0xc0, !PT ;  /* 0x0001000019ff7812 */ /* 0x000fc4000784c0ff */
[----:B------:R-:W-:Y:S01]  /*56360*/  LOP3.LUT P1, RZ, R25, 0x4000, RZ, 0xc0, !PT ;  /* 0x0000400019ff7812 */ /* 0x000fe2000782c0ff */
[----:B------:R-:W2:Y:S01]  /*56370*/  LDL.LU.64 R2, [R1+0x1100] ;  /* 0x0011000001027983 */ /* 0x000ea20000300a00 */
[----:B------:R-:W-:-:S03]  /*56380*/  PRMT R27, R9, 0x7773, RZ ;  /* 0x00007773091b7816 */ /* 0x000fc600000000ff */
[----:B------:R-:W2:Y:S01]  /*56390*/  LDL.LU R29, [R1+0x19c] ;  /* 0x00019c00011d7983 */ /* 0x000ea20000300800 */
[----:B---3--:R-:W-:Y:S02]  /*563a0*/  LOP3.LUT P4, RZ, R28, 0x1000000, RZ, 0xc0, !PT ;  /* 0x010000001cff7812 */ /* 0x008fe4000788c0ff */
[----:B----4-:R-:W-:-:S11]  /*563b0*/  LOP3.LUT R24, R24, 0xbfffffff, RZ, 0xc0, !PT ;  /* 0xbfffffff18187812 */ /* 0x010fd600078ec0ff */
[----:B------:R-:W-:Y:S02]  /*563c0*/  @P4 LOP3.LUT R24, R24, 0x40000000, RZ, 0xfc, !PT ;  /* 0x4000000018184812 */ /* 0x000fe400078efcff */
[----:B------:R-:W-:Y:S02]  /*563d0*/  LOP3.LUT P4, RZ, R28, 0x8000000, RZ, 0xc0, !PT ;  /* 0x080000001cff7812 */ /* 0x000fe4000788c0ff */
[----:B------:R-:W-:-:S11]  /*563e0*/  LOP3.LUT R24, R24, 0x7fffffff, RZ, 0xc0, !PT ;  /* 0x7fffffff18187812 */ /* 0x000fd600078ec0ff */
[----:B------:R-:W-:-:S05]  /*563f0*/  @P4 LOP3.LUT R24, R24, 0x80000000, RZ, 0xfc, !PT ;  /* 0x8000000018184812 */ /* 0x000fca00078efcff */
[----:B------:R-:W-:Y:S04]  /*56400*/  STL.64 [R1+0x1990], R24 ;  /* 0x0019901801007387 */ /* 0x000fe80000100a00 */
[----:B--2---:R0:W-:Y:S04]  /*56410*/  @P2 STG.E.U8 desc[UR6][R20.64], R27 ;  /* 0x0000001b14002986 */ /* 0x0041e8000c101106 */
[----:B0-----:R-:W2:Y:S01]  /*56420*/  LDL.LU.64 R20, [R1+0x10f8] ;  /* 0x0010f80001147983 */ /* 0x001ea20000300a00 */
[----:B------:R-:W-:-:S05]  /*56430*/  PRMT R27, R17, 0x7770, RZ ;  /* 0x00007770111b7816 */ /* 0x000fca00000000ff */
[----:B------:R0:W-:Y:S04]  /*56440*/  @P1 STG.E.U8 desc[UR6][R18.64], R27 ;  /* 0x0000001b12001986 */ /* 0x0001e8000c101106 */
[----:B0-----:R-:W3:Y:S04]  /*56450*/  LDL.LU.64 R18, [R1+0x10f0] ;  /* 0x0010f00001127983 */ /* 0x001ee80000300a00 */
[----:B------:R-:W4:Y:S04]  /*56460*/  LDL.LU R13, [R1+0x180] ;  /* 0x00018000010d7983 */ /* 0x000f280000300800 */
[----:B----4-:R0:W-:Y:S04]  /*56470*/  STL [R1+0x1998], R13 ;  /* 0x0019980d01007387 */ /* 0x0101e80000100800 */
[----:B0-----:R-:W4:Y:S01]  /*56480*/  LDL.LU.64 R12, [R1+0x10e0] ;  /* 0x0010e000010c7983 */ /* 0x001f220000300a00 */
[----:B------:R-:W-:-:S02]  /*56490*/  LOP3.LUT P4, RZ, R28, 0x20000000, RZ, 0xc0, !PT ;  /* 0x200000001cff7812 */ /* 0x000fc4000788c0ff */
        /* <DEDUP_REMOVED lines=11> */
[C---:B------:R-:W-:Y:S02]  /*56550*/  LOP3.LUT P4, RZ, R25.reuse, 0x20, RZ, 0xc0, !PT ;  /* 0x0000002019ff7812 */ /* 0x040fe4000788c0ff */
[----:B------:R-:W-:Y:S02]  /*56560*/  LOP3.LUT R26, R26, 0xffffffef, RZ, 0xc0, !PT ;  /* 0xffffffef1a1a7812 */ /* 0x000fe400078ec0ff */
[----:B------:R-:W-:Y:S01]  /*56570*/  LOP3.LUT P0, RZ, R25, 0x2000, RZ, 0xc0, !PT ;  /* 0x0000200019ff7812 */ /* 0x000fe2000780c0ff */
[----:B----4-:R0:W-:Y:S04]  /*56580*/  STL.64 [R1+0x19a0], R12 ;  /* 0x0019a00c01007387 */ /* 0x0101e80000100a00 */
[----:B0-----:R-:W4:Y:S04]  /*56590*/  LDL.LU.64 R12, [R1+0x10e8] ;  /* 0x0010e800010c7983 */ /* 0x001f280000300a00 */
[----:B------:R-:W-:-:S02]  /*565a0*/  @P4 LOP3.LUT R26, R26, 0x10, RZ, 0xfc, !PT ;  /* 0x000000101a1a4812 */ /* 0x000fc400078efcff */
[C---:B------:R-:W-:Y:S02]  /*565b0*/  LOP3.LUT P4, RZ, R25.reuse, 0x40, RZ, 0xc0, !PT ;  /* 0x0000004019ff7812 */ /* 0x040fe4000788c0ff */
[----:B------:R-:W-:Y:S02]  /*565c0*/  LOP3.LUT P5, RZ, R25, 0x800, RZ, 0xc0, !PT ;  /* 0x0000080019ff7812 */ /* 0x000fe400078ac0ff */
[----:B------:R-:W-:Y:S02]  /*565d0*/  LOP3.LUT R26, R26, 0xffffffdf, RZ, 0xc0, !PT ;  /* 0xffffffdf1a1a7812 */ /* 0x000fe400078ec0ff */
[----:B------:R-:W-:-:S05]  /*565e0*/  PRMT R27, R17, 0x7771, RZ ;  /* 0x00007771111b7816 */ /* 0x000fca00000000ff */
[----:B------:R0:W-:Y:S02]  /*565f0*/  @P0 STG.E.U8 desc[UR6][R6.64], R27 ;  /* 0x0000001b06000986 */ /* 0x0001e4000c101106 */
[----:B------:R-:W-:Y:S02]  /*56600*/  @P4 LOP3.LUT R26, R26, 0x20, RZ, 0xfc, !PT ;  /* 0x000000201a1a4812 */ /* 0x000fe400078efcff */
[----:B------:R-:W-:Y:S02]  /*56610*/  LOP3.LUT P4, RZ, R25, 0x100, RZ, 0xc0, !PT ;  /* 0x0000010019ff7812 */ /* 0x000fe4000788c0ff */
[----:B------:R-:W4:Y:S04]  /*56620*/  LDL.LU.64 R24, [R1+0x10d8] ;  /* 0x0010d80001187983 */ /* 0x000f280000300a00 */
[----:B------:R-:W4:Y:S01]  /*56630*/  LDL.LU.64 R22, [R1+0x10d0] ;  /* 0x0010d00001167983 */ /* 0x000f220000300a00 */
[----:B0-----:R-:W-:-:S03]  /*56640*/  PRMT R27, R17, 0x7772, RZ ;  /* 0x00007772111b7816 */ /* 0x001fc600000000ff */
[----:B------:R-:W4:Y:S04]  /*56650*/  LDL.LU.64 R14, [R1+0x10c8] ;  /* 0x0010c800010e7983 */ /* 0x000f280000300a00 */
[----:B------:R0:W-:Y:S04]  /*56660*/  @P5 STG.E.U8 desc[UR6][R4.64], R27 ;  /* 0x0000001b04005986 */ /* 0x0001e8000c101106 */
[----:B------:R-:W4:Y:S04]  /*56670*/  LDL.LU.64 R10, [R1+0x10c0] ;  /* 0x0010c000010a7983 */ /* 0x000f280000300a00 */
[----:B------:R-:W4:Y:S01]  /*56680*/  LDL.LU.64 R8, [R1+0x10b8] ;  /* 0x0010b80001087983 */ /* 0x000f220000300a00 */
[----:B0-----:R-:W-:-:S03]  /*56690*/  PRMT R27, R17, 0x7773, RZ ;  /* 0x00007773111b7816 */ /* 0x001fc600000000ff */
[----:B------:R-:W4:Y:S04]  /*566a0*/  LDL.LU.64 R6, [R1+0x10b0] ;  /* 0x0010b00001067983 */ /* 0x000f280000300a00 */
[----:B------:R0:W-:Y:S01]  /*566b0*/  @P4 STG.E.U8 desc[UR6][R2.64], R27 ;  /* 0x0000001b02004986 */ /* 0x0001e2000c101106 */
[----:B------:R-:W-:-:S03]  /*566c0*/  LOP3.LUT P4, RZ, R26, 0x20, RZ, 0xc0, !PT ;  /* 0x000000201aff7812 */ /* 0x000fc6000788c0ff */
[----:B------:R-:W4:Y:S04]  /*566d0*/  LDL.LU.64 R4, [R1+0x10a8] ;  /* 0x0010a80001047983 */ /* 0x000f280000300a00 */
[----:B------:R-:W4:Y:S01]  /*566e0*/  LDL.LU R17, [R1+0x188] ;  /* 0x0001880001117983 */ /* 0x000f220000300800 */
[----:B0-----:R-:W-:-:S03]  /*566f0*/  PRMT R27, R29, 0x7770, RZ ;  /* 0x000077701d1b7816 */ /* 0x001fc600000000ff */
[----:B------:R-:W4:Y:S04]  /*56700*/  LDL.LU.64 R2, [R1+0x10a0] ;  /* 0x0010a00001027983 */ /* 0x000f280000300a00 */
[----:B--2---:R0:W-:Y:S01]  /*56710*/  @P4 STG.E.U8 desc[UR6][R20.64], R27 ;  /* 0x0000001b14004986 */ /* 0x0041e2000c101106 */
[C---:B------:R-:W-:Y:S02]  /*56720*/  LOP3.LUT P4, RZ, R26.reuse, 0x10, RZ, 0xc0, !PT ;  /* 0x000000101aff7812 */ /* 0x040fe4000788c0ff */
[----:B0-----:R-:W-:Y:S01]  /*56730*/  PRMT R27, R29, 0x7771, RZ ;  /* 0x000077711d1b7816 */ /* 0x001fe200000000ff */
[----:B------:R-:W2:Y:S10]  /*56740*/  LDL.LU.64 R20, [R1+0x1098] ;  /* 0x0010980001147983 */ /* 0x000eb40000300a00 */
[----:B---3--:R0:W-:Y:S01]  /*56750*/  @P4 STG.E.U8 desc[UR6][R18.64], R27 ;  /* 0x0000001b12004986 */ /* 0x0081e2000c101106 */
[----:B------:R-:W-:-:S02]  /*56760*/  LOP3.LUT P4, RZ, R26, 0x8, RZ, 0xc0, !PT ;  /* 0x000000081aff7812 */ /* 0x000fc4000788c0ff */
[----:B0-----:R-:W-:Y:S01]  /*56770*/  PRMT R27, R29, 0x7772, RZ ;  /* 0x000077721d1b7816 */ /* 0x001fe200000000ff */
[----:B------:R-:W3:Y:S10]  /*56780*/  LDL.LU.64 R18, [R1+0x1090] ;  /* 0x0010900001127983 */ /* 0x000ef40000300a00 */
[----:B----4-:R0:W-:Y:S04]  /*56790*/  @P4 STG.E.U8 desc[UR6][R12.64], R27 ;  /* 0x0000001b0c004986 */ /* 0x0101e8000c101106 */
[----:B0-----:R-:W4:Y:S01]  /*567a0*/  LDL.LU.64 R12, [R1+0x19a0] ;  /* 0x0019a000010c7983 */ /* 0x001f220000300a00 */
[----:B------:R-:W-:-:S02]  /*567b0*/  LOP3.LUT P4, RZ, R26, 0x4, RZ, 0xc0, !PT ;  /* 0x000000041aff7812 */ /* 0x000fc4000788c0ff */
[----:B------:R-:W-:Y:S02]  /*567c0*/  PRMT R27, R29, 0x7773, RZ ;  /* 0x000077731d1b7816 */ /* 0x000fe400000000ff */
[----:B------:R-:W2:Y:S09]  /*567d0*/  LDL.LU R29, [R1+0x199c] ;  /* 0x00199c00011d7983 */ /* 0x000eb20000300800 */
[----:B----4-:R0:W-:Y:S04]  /*567e0*/  @P4 STG.E.U8 desc[UR6][R12.64], R27 ;  /* 0x0000001b0c004986 */ /* 0x0101e8000c101106 */
[----:B0-----:R-:W4:Y:S01]  /*567f0*/  LDL.LU R13, [R1+0x1998] ;  /* 0x00199800010d7983 */ /* 0x001f220000300800 */
[----:B------:R-:W-:-:S02]  /*56800*/  LOP3.LUT P4, RZ, R26, 0x2, RZ, 0xc0, !PT ;  /* 0x000000021aff7812 */ /* 0x000fc4000788c0ff */
[----:B----4-:R-:W-:-:S11]  /*56810*/  PRMT R27, R13, 0x7770, RZ ;  /* 0x000077700d1b7816 */ /* 0x010fd600000000ff */
[----:B------:R0:W-:Y:S04]  /*56820*/  @P4 STG.E.U8 desc[UR6][R24.64], R27 ;  /* 0x0000001b18004986 */ /* 0x0001e8000c101106 */
[----:B0-----:R-:W4:Y:S01]  /*56830*/  LDL.LU.64 R24, [R1+0x1990] ;  /* 0x0019900001187983 */ /* 0x001f220000300a00 */
[----:B------:R-:W-:Y:S02]  /*56840*/  LOP3.LUT P4, RZ, R26, 0x1, RZ, 0xc0, !PT ;  /* 0x000000011aff7812 */ /* 0x000fe4000788c0ff */
[----:B------:R-:W-:-:S11]  /*56850*/  PRMT R26, R13, 0x7771, RZ ;  /* 0x000077710d1a7816 */ /* 0x000fd600000000ff */
[----:B------:R0:W-:Y:S02]  /*56860*/  @P4 STG.E.U8 desc[UR6][R22.64], R26 ;  /* 0x0000001a16004986 */ /* 0x0001e4000c101106 */
[----:B0-----:R-:W-:Y:S02]  /*56870*/  PRMT R26, R13, 0x7772, RZ ;  /* 0x000077720d1a7816 */ /* 0x001fe400000000ff */
[C---:B------:R-:W-:Y:S02]  /*56880*/  LOP3.LUT P3, RZ, R28.reuse, 0x400000, RZ, 0xc0, !PT ;  /* 0x004000001cff7812 */ /* 0x040fe4000786c0ff */
[C---:B------:R-:W-:Y:S02]  /*56890*/  LOP3.LUT P6, RZ, R28.reuse, 0x200000, RZ, 0xc0, !PT ;  /* 0x002000001cff7812 */ /* 0x040fe400078cc0ff */
[C---:B------:R-:W-:Y:S02]  /*568a0*/  LOP3.LUT P2, RZ, R28.reuse, 0x80000, RZ, 0xc0, !PT ;  /* 0x000800001cff7812 */ /* 0x040fe4000784c0ff */
[----:B------:R-:W-:-:S02]  /*568b0*/  LOP3.LUT P1, RZ, R28, 0x10000, RZ, 0xc0, !PT ;  /* 0x000100001cff7812 */ /* 0x000fc4000782c0ff */
[C---:B------:R-:W-:Y:S02]  /*568c0*/  LOP3.LUT P0, RZ, R28.reuse, 0x4000, RZ, 0xc0, !PT ;  /* 0x000040001cff7812 */ /* 0x040fe4000780c0ff */
[----:B------:R-:W-:Y:S02]  /*568d0*/  LOP3.LUT P5, RZ, R28, 0x2000, RZ, 0xc0, !PT ;  /* 0x000020001cff7812 */ /* 0x000fe400078ac0ff */
[----:B----4-:R-:W-:-:S13]  /*568e0*/  LOP3.LUT P4, RZ, R24, 0x80000000, RZ, 0xc0, !PT ;  /* 0x8000000018ff7812 */ /* 0x010fda000788c0ff */
[----:B------:R0:W-:Y:S01]  /*568f0*/  @P4 STG.E.U8 desc[UR6][R14.64], R26 ;  /* 0x0000001a0e004986 */ /* 0x0001e2000c101106 */
[----:B------:R-:W-:Y:S02]  /*56900*/  LOP3.LUT P4, RZ, R24, 0x40000000, RZ, 0xc0, !PT ;  /* 0x4000000018ff7812 */ /* 0x000fe4000788c0ff */
[----:B0-----:R-:W-:-:S11]  /*56910*/  PRMT R26, R13, 0x7773, RZ ;  /* 0x000077730d1a7816 */ /* 0x001fd600000000ff */
[----:B------:R2:W-:Y:S02]  /*56920*/  @P4 STG.E.U8 desc[UR6][R10.64], R26 ;  /* 0x0000001a0a004986 */ /* 0x0005e4000c101106 */
[----:B--2---:R-:W-:-:S05]  /*56930*/  PRMT R26, R29, 0x7770, RZ ;  /* 0x000077701d1a7816 */ /* 0x004fca00000000ff */
[----:B------:R0:W-:Y:S02]  /*56940*/  @P3 STG.E.U8 desc[UR6][R8.64], R26 ;  /* 0x0000001a08003986 */ /* 0x0001e4000c101106 */
[----:B0-----:R-:W-:-:S05]  /*56950*/  PRMT R26, R29, 0x7771, RZ ;  /* 0x000077711d1a7816 */ /* 0x001fca00000000ff */
[----:B------:R0:W-:Y:S02]  /*56960*/  @P6 STG.E.U8 desc[UR6][R6.64], R26 ;  /* 0x0000001a06006986 */ /* 0x0001e4000c101106 */
[----:B0-----:R-:W-:-:S05]  /*56970*/  PRMT R26, R29, 0x7772, RZ ;  /* 0x000077721d1a7816 */ /* 0x001fca00000000ff */
[----:B------:R0:W-:Y:S02]  /*56980*/  @P2 STG.E.U8 desc[UR6][R4.64], R26 ;  /* 0x0000001a04002986 */ /* 0x0001e4000c101106 */
[----:B0-----:R-:W-:Y:S02]  /*56990*/  PRMT R26, R29, 0x7773, RZ ;  /* 0x000077731d1a7816 */ /* 0x001fe400000000ff */
[----:B------:R-:W2:Y:S04]  /*569a0*/  LDL.LU R29, [R1+0x1988] ;  /* 0x00198800011d7983 */ /* 0x000ea80000300800 */
[----:B------:R0:W-:Y:S02]  /*569b0*/  @P1 STG.E.U8 desc[UR6][R2.64], R26 ;  /* 0x0000001a02001986 */ /* 0x0001e4000c101106 */
[----:B0-----:R-:W-:-:S02]  /*569c0*/  PRMT R26, R17, 0x7770, RZ ;  /* 0x00007770111a7816 */ /* 0x001fc400000000ff */
[----:B------:R-:W4:Y:S04]  /*569d0*/  LDL.LU.64 R2, [R1+0x1088] ;  /* 0x0010880001027983 */ /* 0x000f280000300a00 */
[----:B------:R0:W-:Y:S02]  /*569e0*/  @P0 STG.E.U8 desc[UR6][R20.64], R26 ;  /* 0x0000001a14000986 */ /* 0x0001e4000c101106 */
[----:B0-----:R-:W-:-:S05]  /*569f0*/  PRMT R26, R17, 0x7771, RZ ;  /* 0x00007771111a7816 */ /* 0x001fca00000000ff */
[----:B---3--:R0:W-:Y:S04]  /*56a00*/  @P5 STG.E.U8 desc[UR6][R18.64], R26 ;  /* 0x0000001a12005986 */ /* 0x0081e8000c101106 */
[----:B0-----:R-:W3:Y:S01]  /*56a10*/  LDL.LU.64 R18, [R1+0x1080] ;  /* 0x0010800001127983 */ /* 0x001ee20000300a00 */
[C---:B------:R-:W-:Y:S02]  /*56a20*/  LOP3.LUT P2, RZ, R28.reuse, 0x800, RZ, 0xc0, !PT ;  /* 0x000008001cff7812 */ /* 0x040fe4000784c0ff */
[----:B------:R-:W-:Y:S01]  /*56a30*/  LOP3.LUT P1, RZ, R28, 0x100, RZ, 0xc0, !PT ;  /* 0x000001001cff7812 */ /* 0x000fe2000782c0ff */
[----:B------:R-:W2:Y:S01]  /*56a40*/  LDL.LU.64 R20, [R1+0x1078] ;  /* 0x0010780001147983 */ /* 0x000ea20000300a00 */
[----:B------:R-:W-:-:S03]  /*56a50*/  PRMT R26, R17, 0x7772, RZ ;  /* 0x00007772111a7816 */ /* 0x000fc600000000ff */
[----:B------:R-:W2:Y:S04]  /*56a60*/  LDL.LU.64 R8, [R1+0x1070] ;  /* 0x0010700001087983 */ /* 0x000ea80000300a00 */
[----:B------:R-:W2:Y:S04]  /*56a70*/  LDL.LU.64 R6, [R1+0x1068] ;  /* 0x0010680001067983 */ /* 0x000ea80000300a00 */
[----:B------:R-:W2:Y:S04]  /*56a80*/  LDL.LU R4, [R1+0x18c] ;  /* 0x00018c0001047983 */ /* 0x000ea80000300800 */
[----:B----4-:R0:W-:Y:S02]  /*56a90*/  @P2 STG.E.U8 desc[UR6][R2.64], R26 ;  /* 0x0000001a02002986 */ /* 0x0101e4000c101106 */
[----:B0-----:R-:W-:-:S02]  /*56aa0*/  PRMT R26, R17, 0x7773, RZ ;  /* 0x00007773111a7816 */ /* 0x001fc400000000ff */
[----:B------:R-:W4:Y:S04]  /*56ab0*/  LDL.LU.64 R2, [R1+0x1060] ;  /* 0x0010600001027983 */ /* 0x000f280000300a00 */
[----:B------:R-:W4:Y:S04]  /*56ac0*/  LDL.LU R11, [R1+0x170] ;  /* 0x00017000010b7983 */ /* 0x000f280000300800 */
[----:B---3--:R0:W-:Y:S04]  /*56ad0*/  @P1 STG.E.U8 desc[UR6][R18.64], R26 ;  /* 0x0000001a12001986 */ /* 0x0081e8000c101106 */
[----:B0-----:R-:W3:Y:S04]  /*56ae0*/  LDL.LU.64 R18, [R1+0x1058] ;  /* 0x0010580001127983 */ /* 0x001ee80000300a00 */
[----:B------:R-:W2:Y:S04]  /*56af0*/  LDL.LU R17, [R1+0x174] ;  /* 0x0001740001117983 */ /* 0x000ea80000300800 */
[----:B--2---:R0:W-:Y:S04]  /*56b00*/  STL.64 [R1+0x1970], R16 ;  /* 0x0019701001007387 */ /* 0x0041e80000100a00 */
[----:B0-----:R-:W2:Y:S04]  /*56b10*/  LDL.LU.64 R16, [R1+0x1040] ;  /* 0x0010400001107983 */ /* 0x001ea80000300a00 */
[----:B--2---:R0:W-:Y:S04]  /*56b20*/  STL.64 [R1+0x1978], R16 ;  /* 0x0019781001007387 */ /* 0x0041e80000100a00 */
[----:B0-----:R-:W2:Y:S01]  /*56b30*/  LDL.LU.64 R16, [R1+0x1048] ;  /* 0x0010480001107983 */ /* 0x001ea20000300a00 */
        /* <DEDUP_REMOVED lines=16> */
[----:B------:R-:W-:Y:S01]  /*56c40*/  LOP3.LUT R24, R24, 0xf7ffffff, RZ, 0xc0, !PT ;  /* 0xf7ffffff18187812 */ /* 0x000fe200078ec0ff */
[----:B--2---:R0:W-:Y:S04]  /*56c50*/  STL.64 [R1+0x1980], R16 ;  /* 0x0019801001007387 */ /* 0x0041e80000100a00 */
[----:B0-----:R-:W2:Y:S06]  /*56c60*/  LDL.LU.64 R16, [R1+0x1050] ;  /* 0x0010500001107983 */ /* 0x001eac0000300a00 */
[----:B------:R-:W-:-:S02]  /*56c70*/  @P4 LOP3.LUT R24, R24, 0x8000000, RZ, 0xfc, !PT ;  /* 0x0800000018184812 */ /* 0x000fc400078efcff */
[----:B------:R-:W-:Y:S02]  /*56c80*/  LOP3.LUT P4, RZ, R29, 0x40000000, RZ, 0xc0, !PT ;  /* 0x400000001dff7812 */ /* 0x000fe4000788c0ff */
[----:B------:R-:W-:Y:S02]  /*56c90*/  LOP3.LUT R24, R24, 0xefffffff, RZ, 0xc0, !PT ;  /* 0xefffffff18187812 */ /* 0x000fe400078ec0ff */
[----:B------:R-:W-:-:S09]  /*56ca0*/  LOP3.LUT P0, RZ, R28, 0x40, RZ, 0xc0, !PT ;  /* 0x000000401cff7812 */ /* 0x000fd2000780c0ff */
[----:B------:R-:W-:Y:S02]  /*56cb0*/  @P4 LOP3.LUT R24, R24, 0x10000000, RZ, 0xfc, !PT ;  /* 0x1000000018184812 */ /* 0x000fe400078efcff */
[C---:B------:R-:W-:Y:S02]  /*56cc0*/  LOP3.LUT P4, RZ, R28.reuse, 0x1, RZ, 0xc0, !PT ;  /* 0x000000011cff7812 */ /* 0x040fe4000788c0ff */
[----:B------:R-:W-:Y:S02]  /*56cd0*/  LOP3.LUT P5, RZ, R28, 0x20, RZ, 0xc0, !PT ;  /* 0x000000201cff7812 */ /* 0x000fe400078ac0ff */
[----:B------:R-:W-:Y:S02]  /*56ce0*/  LOP3.LUT R24, R24, 0xdfffffff, RZ, 0xc0, !PT ;  /* 0xdfffffff18187812 */ /* 0x000fe400078ec0ff */
[----:B------:R-:W-:-:S05]  /*56cf0*/  PRMT R26, R4, 0x7770, RZ ;  /* 0x00007770041a7816 */ /* 0x000fca00000000ff */
[----:B------:R0:W-:Y:S02]  /*56d00*/  @P0 STG.E.U8 desc[UR6][R20.64], R26 ;  /* 0x0000001a14000986 */ /* 0x0001e4000c101106 */
[----:B------:R-:W-:Y:S02]  /*56d10*/  @P4 LOP3.LUT R24, R24, 0x20000000, RZ, 0xfc, !PT ;  /* 0x2000000018184812 */ /* 0x000fe400078efcff */
[----:B------:R-:W-:Y:S02]  /*56d20*/  LOP3.LUT P4, RZ, R28, 0x8, RZ, 0xc0, !PT ;  /* 0x000000081cff7812 */ /* 0x000fe4000788c0ff */
[C---:B0-----:R-:W-:Y:S01]  /*56d30*/  PRMT R26, R4.reuse, 0x7771, RZ ;  /* 0x00007771041a7816 */ /* 0x041fe200000000ff */
[----:B------:R-:W2:Y:S04]  /*56d40*/  LDL.LU.64 R20, [R1+0x1038] ;  /* 0x0010380001147983 */ /* 0x000ea80000300a00 */
[----:B------:R0:W-:Y:S04]  /*56d50*/  @P5 STG.E.U8 desc[UR6][R8.64], R26 ;  /* 0x0000001a08005986 */ /* 0x0001e8000c101106 */
[----:B------:R-:W2:Y:S04]  /*56d60*/  LDL.LU.64 R22, [R1+0x1030] ;  /* 0x0010300001167983 */ /* 0x000ea80000300a00 */
[----:B------:R-:W2:Y:S01]  /*56d70*/  LDL.LU.64 R14, [R1+0x1028] ;  /* 0x00102800010e7983 */ /* 0x000ea20000300a00 */
[----:B0-----:R-:W-:-:S03]  /*56d80*/  PRMT R26, R4, 0x7772, RZ ;  /* 0x00007772041a7816 */ /* 0x001fc600000000ff */
[----:B------:R-:W2:Y:S04]  /*56d90*/  LDL.LU.64 R12, [R1+0x1020] ;  /* 0x00102000010c7983 */ /* 0x000ea80000300a00 */
[----:B------:R0:W-:Y:S01]  /*56da0*/  @P4 STG.E.U8 desc[UR6][R6.64], R26 ;  /* 0x0000001a06004986 */ /* 0x0001e2000c101106 */
[----:B------:R-:W-:-:S03]  /*56db0*/  LOP3.LUT P4, RZ, R24, 0x20000000, RZ, 0xc0, !PT ;  /* 0x2000000018ff7812 */ /* 0x000fc6000788c0ff */
[----:B------:R-:W2:Y:S01]  /*56dc0*/  LDL.LU.64 R8, [R1+0x1018] ;  /* 0x0010180001087983 */ /* 0x000ea20000300a00 */
[----:B0-----:R-:W-:-:S03]  /*56dd0*/  PRMT R26, R4, 0x7773, RZ ;  /* 0x00007773041a7816 */ /* 0x001fc600000000ff */
[----:B------:R-:W2:Y:S06]  /*56de0*/  LDL.LU.64 R6, [R1+0x1010] ;  /* 0x0010100001067983 */ /* 0x000eac0000300a00 */
[----:B----4-:R0:W-:Y:S01]  /*56df0*/  @P4 STG.E.U8 desc[UR6][R2.64], R26 ;  /* 0x0000001a02004986 */ /* 0x0101e2000c101106 */
[----:B------:R-:W-:-:S03]  /*56e00*/  LOP3.LUT P4, RZ, R24, 0x10000000, RZ, 0xc0, !PT ;  /* 0x1000000018ff7812 */ /* 0x000fc6000788c0ff */
[----:B------:R-:W4:Y:S01]  /*56e10*/  LDL.LU.64 R4, [R1+0x1008] ;  /* 0x0010080001047983 */ /* 0x000f220000300a00 */
[----:B0-----:R-:W-:-:S03]  /*56e20*/  PRMT R26, R11, 0x7770, RZ ;  /* 0x000077700b1a7816 */ /* 0x001fc600000000ff */
[----:B------:R-:W4:Y:S06]  /*56e30*/  LDL.LU.64 R2, [R1+0x1000] ;  /* 0x0010000001027983 */ /* 0x000f2c0000300a00 */
[----:B---3--:R0:W-:Y:S01]  /*56e40*/  @P4 STG.E.U8 desc[UR6][R18.64], R26 ;  /* 0x0000001a12004986 */ /* 0x0081e2000c101106 */
[----:B------:R-:W-:-:S03]  /*56e50*/  LOP3.LUT P4, RZ, R24, 0x8000000, RZ, 0xc0, !PT ;  /* 0x0800000018ff7812 */ /* 0x000fc6000788c0ff */
[----:B------:R-:W3:Y:S01]  /*56e60*/  LDL.LU R10, [R1+0x17c] ;  /* 0x00017c00010a7983 */ /* 0x000ee20000300800 */
[----:B0-----:R-:W-:-:S03]  /*56e70*/  PRMT R26, R11, 0x7771, RZ ;  /* 0x000077710b1a7816 */ /* 0x001fc600000000ff */
[----:B------:R-:W3:Y:S06]  /*56e80*/  LDL.LU.64 R18, [R1+0xff8] ;  /* 0x000ff80001127983 */ /* 0x000eec0000300a00 */
[----:B--2---:R0:W-:Y:S04]  /*56e90*/  @P4 STG.E.U8 desc[UR6][R16.64], R26 ;  /* 0x0000001a10004986 */ /* 0x0041e8000c101106 */
[----:B0-----:R-:W2:Y:S01]  /*56ea0*/  LDL.LU.64 R16, [R1+0x1980] ;  /* 0x0019800001107983 */ /* 0x001ea20000300a00 */
[----:B------:R-:W-:-:S02]  /*56eb0*/  LOP3.LUT P4, RZ, R24, 0x4000000, RZ, 0xc0, !PT ;  /* 0x0400000018ff7812 */ /* 0x000fc4000788c0ff */
[----:B------:R-:W-:-:S11]  /*56ec0*/  PRMT R26, R11, 0x7772, RZ ;  /* 0x000077720b1a7816 */ /* 0x000fd600000000ff */
[----:B--2---:R0:W-:Y:S04]  /*56ed0*/  @P4 STG.E.U8 desc[UR6][R16.64], R26 ;  /* 0x0000001a10004986 */ /* 0x0041e8000c101106 */
[----:B0-----:R-:W2:Y:S01]  /*56ee0*/  LDL.LU.64 R16, [R1+0x1978] ;  /* 0x0019780001107983 */ /* 0x001ea20000300a00 */
[----:B------:R-:W-:Y:S02]  /*56ef0*/  LOP3.LUT P4, RZ, R24, 0x2000000, RZ, 0xc0, !PT ;  /* 0x0200000018ff7812 */ /* 0x000fe4000788c0ff */
[----:B------:R-:W-:-:S11]  /*56f00*/  PRMT R26, R11, 0x7773, RZ ;  /* 0x000077730b1a7816 */ /* 0x000fd600000000ff */
[----:B--2---:R0:W-:Y:S04]  /*56f10*/  @P4 STG.E.U8 desc[UR6][R16.64], R26 ;  /* 0x0000001a10004986 */ /* 0x0041e8000c101106 */
[----:B0-----:R-:W2:Y:S01]  /*56f20*/  LDL.LU.64 R16, [R1+0x1970] ;  /* 0x0019700001107983 */ /* 0x001ea20000300a00 */
[----:B------:R-:W-:Y:S02]  /*56f30*/  LOP3.LUT P4, RZ, R24, 0x1000000, RZ, 0xc0, !PT ;  /* 0x0100000018ff7812 */ /* 0x000fe4000788c0ff */
[----:B------:R-:W-:Y:S02]  /*56f40*/  LOP3.LUT P3, RZ, R29, 0x10000, RZ, 0xc0, !PT ;  /* 0x000100001dff7812 */ /* 0x000fe4000786c0ff */
[----:B--2---:R-:W-:-:S09]  /*56f50*/  PRMT R26, R17, 0x7770, RZ ;  /* 0x00007770111a7816 */ /* 0x004fd200000000ff */
[----:B------:R0:W-:Y:S04]  /*56f60*/  @P4 STG.E.U8 desc[UR6][R20.64], R26 ;  /* 0x0000001a14004986 */ /* 0x0001e8000c101106 */
[----:B0-----:R-:W2:Y:S01]  /*56f70*/  LDL.LU.64 R20, [R1+0x1968] ;  /* 0x0019680001147983 */ /* 0x001ea20000300a00 */
[----:B------:R-:W-:Y:S02]  /*56f80*/  LOP3.LUT P4, RZ, R24, 0x800000, RZ, 0xc0, !PT ;  /* 0x0080000018ff7812 */ /* 0x000fe4000788c0ff */
[----:B------:R-:W-:-:S11]  /*56f90*/  PRMT R26, R17, 0x7771, RZ ;  /* 0x00007771111a7816 */ /* 0x000fd600000000ff */
[----:B------:R0:W-:Y:S01]  /*56fa0*/  @P4 STG.E.U8 desc[UR6][R22.64], R26 ;  /* 0x0000001a16004986 */ /* 0x0001e2000c101106 */
[----:B------:R-:W-:Y:S02]  /*56fb0*/  LOP3.LUT P4, RZ, R24, 0x400000, RZ, 0xc0, !PT ;  /* 0x0040000018ff7812 */ /* 0x000fe4000788c0ff */
[----:B------:R-:W-:Y:S02]  /*56fc0*/  LOP3.LUT P6, RZ, R29, 0x4000, RZ, 0xc0, !PT ;  /* 0x000040001dff7812 */ /* 0x000fe400078cc0ff */
[----:B0-----:R-:W-:-:S09]  /*56fd0*/  PRMT R26, R17, 0x7772, RZ ;  /* 0x00007772111a7816 */ /* 0x001fd200000000ff */
[----:B------:R0:W-:Y:S01]  /*56fe0*/  @P4 STG.E.U8 desc[UR6][R14.64], R26 ;  /* 0x0000001a0e004986 */ /* 0x0001e2000c101106 */
[----:B------:R-:W-:Y:S02]  /*56ff0*/  LOP3.LUT P2, RZ, R29, 0x2000, RZ, 0xc0, !PT ;  /* 0x000020001dff7812 */ /* 0x000fe4000784c0ff */
[----:B0-----:R-:W-:-:S05]  /*57000*/  PRMT R26, R17, 0x7773, RZ ;  /* 0x00007773111a7816 */ /* 0x001fca00000000ff */
[----:B------:R2:W-:Y:S01]  /*57010*/  @P3 STG.E.U8 desc[UR6][R12.64], R26 ;  /* 0x0000001a0c003986 */ /* 0x0005e2000c101106 */
[C---:B------:R-:W-:Y:S02]  /*57020*/  LOP3.LUT P1, RZ, R29.reuse, 0x800, RZ, 0xc0, !PT ;  /* 0x000008001dff7812 */ /* 0x040fe4000782c0ff */
[C---:B------:R-:W-:Y:S02]  /*57030*/  LOP3.LUT P0, RZ, R29.reuse, 0x100, RZ, 0xc0, !PT ;  /* 0x000001001dff7812 */ /* 0x040fe4000780c0ff */
[C---:B------:R-:W-:Y:S02]  /*57040*/  LOP3.LUT P5, RZ, R29.reuse, 0x40, RZ, 0xc0, !PT ;  /* 0x000000401dff7812 */ /* 0x040fe400078ac0ff */
[----:B------:R-:W-:Y:S02]  /*57050*/  LOP3.LUT P4, RZ, R29, 0x1000, RZ, 0xc0, !PT ;  /* 0x000010001dff7812 */ /* 0x000fe4000788c0ff */
[----:B------:R-:W-:Y:S02]  /*57060*/  LOP3.LUT R24, R24, 0xffffbfff, RZ, 0xc0, !PT ;  /* 0xffffbfff18187812 */ /* 0x000fe400078ec0ff */
[----:B--2---:R-:W-:-:S05]  /*57070*/  PRMT R26, R21, 0x7770, RZ ;  /* 0x00007770151a7816 */ /* 0x004fca00000000ff */
[----:B------:R0:W-:Y:S02]  /*57080*/  @P6 STG.E.U8 desc[UR6][R8.64], R26 ;  /* 0x0000001a08006986 */ /* 0x0001e4000c101106 */
[----:B0-----:R-:W-:-:S05]  /*57090*/  PRMT R26, R21, 0x7771, RZ ;  /* 0x00007771151a7816 */ /* 0x001fca00000000ff */
[----:B------:R0:W-:Y:S02]  /*570a0*/  @P2 STG.E.U8 desc[UR6][R6.64], R26 ;  /* 0x0000001a06002986 */ /* 0x0001e4000c101106 */
[----:B0-----:R-:W-:-:S05]  /*570b0*/  PRMT R26, R21, 0x7772, RZ ;  /* 0x00007772151a7816 */ /* 0x001fca00000000ff */
[----:B----4-:R0:W-:Y:S02]  /*570c0*/  @P1 STG.E.U8 desc[UR6][R4.64], R26 ;  /* 0x0000001a04001986 */ /* 0x0101e4000c101106 */
[----:B0-----:R-:W-:Y:S02]  /*570d0*/  PRMT R26, R21, 0x7773, RZ ;  /* 0x00007773151a7816 */ /* 0x001fe400000000ff */
[----:B------:R-:W2:Y:S04]  /*570e0*/  LDL.LU R21, [R1+0x1960] ;  /* 0x0019600001157983 */ /* 0x000ea80000300800 */
[----:B------:R3:W-:Y:S04]  /*570f0*/  @P0 STG.E.U8 desc[UR6][R2.64], R26 ;  /* 0x0000001a02000986 */ /* 0x0007e8000c101106 */
[----:B------:R-:W4:Y:S01]  /*57100*/  LDL.LU.64 R4, [R1+0xff0] ;  /* 0x000ff00001047983 */ /* 0x000f220000300a00 */
[----:B---3--:R-:W-:-:S05]  /*57110*/  PRMT R26, R10, 0x7770, RZ ;  /* 0x000077700a1a7816 */ /* 0x008fca00000000ff */
[----:B------:R0:W-:Y:S04]  /*57120*/  @P5 STG.E.U8 desc[UR6][R18.64], R26 ;  /* 0x0000001a12005986 */ /* 0x0001e8000c101106 */
[----:B0-----:R-:W3:Y:S01]  /*57130*/  LDL.LU.64 R18, [R1+0xfe8] ;  /* 0x000fe80001127983 */ /* 0x001ee20000300a00 */
[----:B------:R-:W-:Y:S02]  /*57140*/  @P4 LOP3.LUT R24, R24, 0x4000, RZ, 0xfc, !PT ;  /* 0x0000400018184812 */ /* 0x000fe400078efcff */
[C---:B------:R-:W-:Y:S01]  /*57150*/  LOP3.LUT P4, RZ, R29.reuse, 0x400, RZ, 0xc0, !PT ;  /* 0x000004001dff7812 */ /* 0x040fe2000788c0ff */
[----:B------:R-:W3:Y:S01]  /*57160*/  LDL.LU.64 R2, [R1+0xfe0] ;  /* 0x000fe00001027983 */ /* 0x000ee20000300a00 */
[----:B------:R-:W-:Y:S02]  /*57170*/  LOP3.LUT R24, R24, 0xffff7fff, RZ, 0xc0, !PT ;  /* 0xffff7fff18187812 */ /* 0x000fe400078ec0ff */
[C---:B------:R-:W-:Y:S01]  /*57180*/  LOP3.LUT P2, RZ, R29.reuse, 0x20, RZ, 0xc0, !PT ;  /* 0x000000201dff7812 */ /* 0x040fe2000784c0ff */
[----:B------:R-:W3:Y:S01]  /*57190*/  LDL.LU.64 R8, [R1+0xfd8] ;  /* 0x000fd80001087983 */ /* 0x000ee20000300a00 */
[----:B------:R-:W-:-:S02]  /*571a0*/  LOP3.LUT P1, RZ, R29, 0x8, RZ, 0xc0, !PT ;  /* 0x000000081dff7812 */ /* 0x000fc4000782c0ff */
[----:B------:R-:W-:Y:S01]  /*571b0*/  PRMT R26, R10, 0x7771, RZ ;  /* 0x000077710a1a7816 */ /* 0x000fe200000000ff */
[----:B------:R-:W3:Y:S04]  /*571c0*/  LDL.LU.64 R6, [R1+0xfd0] ;  /* 0x000fd00001067983 */ /* 0x000ee80000300a00 */
[----:B------:R-:W-:Y:S01]  /*571d0*/  @P4 LOP3.LUT R24, R24, 0x8000, RZ, 0xfc, !PT ;  /* 0x0000800018184812 */ /* 0x000fe200078efcff */
[----:B------:R-:W3:Y:S01]  /*571e0*/  LDL.LU R27, [R1+0x160] ;  /* 0x00016000011b7983 */ /* 0x000ee20000300800 */
        /* <DEDUP_REMOVED lines=14> */
[----:B------:R-:W-:-:S04]  /*572d0*/  @P4 LOP3.LUT R24, R24, 0x100000, RZ, 0xfc, !PT ;  /* 0x0010000018184812 */ /* 0x000fc800078efcff */
[----:B------:R-:W-:Y:S02]  /*572e0*/  LOP3.LUT R24, R24, 0xffdfffff, RZ, 0xc0, !PT ;  /* 0xffdfffff18187812 */ /* 0x000fe400078ec0ff */
[C---:B--2---:R-:W-:Y:S01]  /*572f0*/  LOP3.LUT P4, RZ, R21.reuse, 0x80000000, RZ, 0xc0, !PT ;  /* 0x8000000015ff7812 */ /* 0x044fe2000788c0ff */
[----:B------:R-:W-:Y:S04]  /*57300*/  STL.64 [R1+0x18a0], R20 ;  /* 0x0018a01401007387 */ /* 0x000fe80000100a00 */
[----:B----4-:R0:W-:Y:S01]  /*57310*/  @P2 STG.E.U8 desc[UR6][R4.64], R26 ;  /* 0x0000001a04002986 */ /* 0x0101e2000c101106 */
[----:B------:R-:W-:-:S07]  /*57320*/  LOP3.LUT P5, RZ, R21, 0x40000000, RZ, 0xc0, !PT ;  /* 0x4000000015ff7812 */ /* 0x000fce00078ac0ff */
[----:B------:R-:W-:Y:S02]  /*57330*/  @P4 LOP3.LUT R24, R24, 0x200000, RZ, 0xfc, !PT ;  /* 0x0020000018184812 */ /* 0x000fe400078efcff */
[----:B0-----:R-:W-:Y:S01]  /*57340*/  PRMT R26, R10, 0x7772, RZ ;  /* 0x000077720a1a7816 */ /* 0x001fe200000000ff */
[----:B------:R-:W2:Y:S01]  /*57350*/  LDL.LU.64 R4, [R1+0xfc8] ;  /* 0x000fc80001047983 */ /* 0x000ea20000300a00 */
[----:B------:R-:W-:-:S03]  /*57360*/  LOP3.LUT P4, RZ, R21, 0x20000000, RZ, 0xc0, !PT ;  /* 0x2000000015ff7812 */ /* 0x000fc6000788c0ff */
[----:B------:R-:W4:Y:S04]  /*57370*/  LDL.LU R17, [R1+0x164] ;  /* 0x0001640001117983 */ /* 0x000f280000300800 */
[----:B---3--:R0:W-:Y:S04]  /*57380*/  @P1 STG.E.U8 desc[UR6][R18.64], R26 ;  /* 0x0000001a12001986 */ /* 0x0081e8000c101106 */
[----:B0-----:R-:W3:Y:S04]  /*57390*/  LDL.LU.64 R18, [R1+0xfc0] ;  /* 0x000fc00001127983 */ /* 0x001ee80000300a00 */
[----:B------:R-:W2:Y:S04]  /*573a0*/  LDL.LU.64 R20, [R1+0xfa0] ;  /* 0x000fa00001147983 */ /* 0x000ea80000300a00 */
[----:B--2---:R0:W-:Y:S04]  /*573b0*/  STL.64 [R1+0x1948], R20 ;  /* 0x0019481401007387 */ /* 0x0041e80000100a00 */
[----:B0-----:R-:W2:Y:S04]  /*573c0*/  LDL.LU.64 R20, [R1+0xfa8] ;  /* 0x000fa80001147983 */ /* 0x001ea80000300a00 */
[----:B--2---:R0:W-:Y:S04]  /*573d0*/  STL.64 [R1+0x1950], R20 ;  /* 0x0019501401007387 */ /* 0x0041e80000100a00 */
[----:B0-----:R-:W2:Y:S01]  /*573e0*/  LDL.LU.64 R20, [R1+0xfb0] ;  /* 0x000fb00001147983 */ /* 0x001ea20000300a00 */
[----:B------:R-:W-:-:S02]  /*573f0*/  LOP3.LUT P0, RZ, R29, 0x1, RZ, 0xc0, !PT ;  /* 0x000000011dff7812 */ /* 0x000fc4000780c0ff */
[----:B------:R-:W-:-:S11]  /*57400*/  PRMT R26, R10, 0x7773, RZ ;  /* 0x000077730a1a7816 */ /* 0x000fd600000000ff */
[----:B------:R0:W-:Y:S02]  /*57410*/  @P0 STG.E.U8 desc[UR6][R2.64], R26 ;  /* 0x0000001a02000986 */ /* 0x0001e4000c101106 */
[----:B0-----:R-:W-:-:S05]  /*57420*/  PRMT R26, R27, 0x7770, RZ ;  /* 0x000077701b1a7816 */ /* 0x001fca00000000ff */
[----:B------:R0:W-:Y:S02]  /*57430*/  @P5 STG.E.U8 desc[UR6][R8.64], R26 ;  /* 0x0000001a08005986 */ /* 0x0001e4000c101106 */
[----:B0-----:R-:W-:Y:S02]  /*57440*/  PRMT R26, R27, 0x7771, RZ ;  /* 0x000077711b1a7816 */ /* 0x001fe400000000ff */
[----:B--2---:R0:W-:Y:S04]  /*57450*/  STL.64 [R1+0x1958], R20 ;  /* 0x0019581401007387 */ /* 0x0041e80000100a00 */
[----:B0-----:R-:W2:Y:S04]  /*57460*/  LDL.LU.64 R20, [R1+0xfb8] ;  /* 0x000fb80001147983 */ /* 0x001ea80000300a00 */
[----:B------:R0:W-:Y:S01]  /*57470*/  @P4 STG.E.U8 desc[UR6][R6.64], R26 ;  /* 0x0000001a06004986 */ /* 0x0001e2000c101106 */
[----:B------:R-:W-:-:S03]  /*57480*/  LOP3.LUT P4, RZ, R24, 0x200000, RZ, 0xc0, !PT ;  /* 0x0020000018ff7812 */ /* 0x000fc6000788c0ff */
[----:B------:R-:W2:Y:S04]  /*57490*/  LDL.LU R2, [R1+0x168] ;  /* 0x0001680001027983 */ /* 0x000ea80000300800 */
[----:B------:R-:W2:Y:S01]  /*574a0*/  LDL.LU.64 R22, [R1+0xf98] ;  /* 0x000f980001167983 */ /* 0x000ea20000300a00 */
[----:B0-----:R-:W-:-:S03]  /*574b0*/  PRMT R26, R27, 0x7772, RZ ;  /* 0x000077721b1a7816 */ /* 0x001fc600000000ff */
[----:B------:R-:W2:Y:S04]  /*574c0*/  LDL.LU.64 R14, [R1+0xf90] ;  /* 0x000f9000010e7983 */ /* 0x000ea80000300a00 */
[----:B------:R0:W-:Y:S01]  /*574d0*/  @P4 STG.E.U8 desc[UR6][R4.64], R26 ;  /* 0x0000001a04004986 */ /* 0x0001e2000c101106 */
[----:B------:R-:W-:-:S03]  /*574e0*/  LOP3.LUT P4, RZ, R24, 0x100000, RZ, 0xc0, !PT ;  /* 0x0010000018ff7812 */ /* 0x000fc6000788c0ff */
[----:B------:R-:W2:Y:S04]  /*574f0*/  LDL.LU R3, [R1+0x16c] ;  /* 0x00016c0001037983 */ /* 0x000ea80000300800 */
[----:B------:R-:W2:Y:S01]  /*57500*/  LDL.LU.64 R12, [R1+0xf88] ;  /* 0x000f8800010c7983 */ /* 0x000ea20000300a00 */
[----:B0-----:R-:W-:-:S03]  /*57510*/  PRMT R26, R27, 0x7773, RZ ;  /* 0x000077731b1a7816 */ /* 0x001fc600000000ff */
[----:B------:R-:W2:Y:S04]  /*57520*/  LDL.LU.64 R10, [R1+0xf80] ;  /* 0x000f8000010a7983 */ /* 0x000ea80000300a00 */
[----:B---3--:R4:W-:Y:S01]  /*57530*/  @P4 STG.E.U8 desc[UR6][R18.64], R26 ;  /* 0x0000001a12004986 */ /* 0x0089e2000c101106 */
[----:B------:R-:W-:-:S03]  /*57540*/  LOP3.LUT P4, RZ, R24, 0x80000, RZ, 0xc0, !PT ;  /* 0x0008000018ff7812 */ /* 0x000fc6000788c0ff */
[----:B------:R-:W3:Y:S04]  /*57550*/  LDL.LU.64 R8, [R1+0xf78] ;  /* 0x000f780001087983 */ /* 0x000ee80000300a00 */
[----:B------:R-:W3:Y:S01]  /*57560*/  LDL.LU.64 R6, [R1+0xf70] ;  /* 0x000f700001067983 */ /* 0x000ee20000300a00 */
[----:B----4-:R-:W-:-:S03]  /*57570*/  PRMT R26, R17, 0x7770, RZ ;  /* 0x00007770111a7816 */ /* 0x010fc600000000ff */
[----:B------:R-:W4:Y:S04]  /*57580*/  LDL.LU.64 R4, [R1+0xf68] ;  /* 0x000f680001047983 */ /* 0x000f280000300a00 */
[----:B------:R-:W4:Y:S04]  /*57590*/  LDL.LU.64 R18, [R1+0xf60] ;  /* 0x000f600001127983 */ /* 0x000f280000300a00 */
        /* <DEDUP_REMOVED lines=20> */
[----:B0-----:R-:W-:-:S11]  /*576e0*/  PRMT R26, R2, 0x7770, RZ ;  /* 0x00007770021a7816 */ /* 0x001fd600000000ff */
[----:B------:R0:W-:Y:S01]  /*576f0*/  @P4 STG.E.U8 desc[UR6][R22.64], R26 ;  /* 0x0000001a16004986 */ /* 0x0001e2000c101106 */
[----:B------:R-:W-:Y:S02]  /*57700*/  LOP3.LUT P4, RZ, R24, 0x4000, RZ, 0xc0, !PT ;  /* 0x0000400018ff7812 */ /* 0x000fe4000788c0ff */
[----:B0-----:R-:W-:-:S11]  /*57710*/  PRMT R26, R2, 0x7771, RZ ;  /* 0x00007771021a7816 */ /* 0x001fd600000000ff */
[----:B------:R0:W-:Y:S02]  /*57720*/  @P4 STG.E.U8 desc[UR6][R14.64], R26 ;  /* 0x0000001a0e004986 */ /* 0x0001e4000c101106 */
[----:B0-----:R-:W-:-:S05]  /*57730*/  PRMT R26, R2, 0x7772, RZ ;  /* 0x00007772021a7816 */ /* 0x001fca00000000ff */
[----:B------:R0:W-:Y:S02]  /*57740*/  @P3 STG.E.U8 desc[UR6][R12.64], R26 ;  /* 0x0000001a0c003986 */ /* 0x0001e4000c101106 */
[----:B0-----:R-:W-:-:S05]  /*57750*/  PRMT R26, R2, 0x7773, RZ ;  /* 0x00007773021a7816 */ /* 0x001fca00000000ff */
[----:B------:R0:W-:Y:S02]  /*57760*/  @P6 STG.E.U8 desc[UR6][R10.64], R26 ;  /* 0x0000001a0a006986 */ /* 0x0001e4000c101106 */
[----:B0-----:R-:W-:-:S05]  /*57770*/  PRMT R26, R3, 0x7770, RZ ;  /* 0x00007770031a7816 */ /* 0x001fca00000000ff */
[----:B---3--:R0:W-:Y:S02]  /*57780*/  @P2 STG.E.U8 desc[UR6][R8.64], R26 ;  /* 0x0000001a08002986 */ /* 0x0081e4000c101106 */
[----:B0-----:R-:W-:-:S05]  /*57790*/  PRMT R26, R3, 0x7771, RZ ;  /* 0x00007771031a7816 */ /* 0x001fca00000000ff */
[----:B------:R0:W-:Y:S02]  /*577a0*/  @P1 STG.E.U8 desc[UR6][R6.64], R26 ;  /* 0x0000001a06001986 */ /* 0x0001e4000c101106 */
[----:B0-----:R-:W-:-:S05]  /*577b0*/  PRMT R26, R3, 0x7772, RZ ;  /* 0x00007772031a7816 */ /* 0x001fca00000000ff */
[----:B----4-:R0:W-:Y:S02]  /*577c0*/  @P0 STG.E.U8 desc[UR6][R4.64], R26 ;  /* 0x0000001a04000986 */ /* 0x0101e4000c101106 */
[----:B0-----:R-:W-:Y:S02]  /*577d0*/  PRMT R26, R3, 0x7773, RZ ;  /* 0x00007773031a7816 */ /* 0x001fe400000000ff */
[----:B------:R-:W2:Y:S04]  /*577e0*/  LDL.LU.64 R2, [R1+0xf58] ;  /* 0x000f580001027983 */ /* 0x000ea80000300a00 */
[----:B------:R0:W-:Y:S04]  /*577f0*/  @P5 STG.E.U8 desc[UR6][R18.64], R26 ;  /* 0x0000001a12005986 */ /* 0x0001e8000c101106 */
[----:B0-----:R-:W3:Y:S04]  /*57800*/  LDL.LU.64 R18, [R1+0xf50] ;  /* 0x000f500001127983 */ /* 0x001ee80000300a00 */
[----:B------:R-:W4:Y:S04]  /*57810*/  LDL.LU.64 R10, [R1+0xf48] ;  /* 0x000f4800010a7983 */ /* 0x000f280000300a00 */
[----:B------:R-:W2:Y:S01]  /*57820*/  LDL.LU R17, [R1+0x150] ;  /* 0x0001500001117983 */ /* 0x000ea20000300800 */
[----:B------:R-:W-:-:S02]  /*57830*/  LOP3.LUT P2, RZ, R29, 0x4000000, RZ, 0xc0, !PT ;  /* 0x040000001dff7812 */ /* 0x000fc4000784c0ff */
[----:B------:R-:W-:Y:S01]  /*57840*/  LOP3.LUT P1, RZ, R29, 0x10000000, RZ, 0xc0, !PT ;  /* 0x100000001dff7812 */ /* 0x000fe2000782c0ff */
[----:B------:R-:W4:Y:S04]  /*57850*/  LDL.LU.64 R6, [R1+0xf40] ;  /* 0x000f400001067983 */ /* 0x000f280000300a00 */
[----:B------:R-:W4:Y:S04]  /*57860*/  LDL.LU.64 R4, [R1+0xf38] ;  /* 0x000f380001047983 */ /* 0x000f280000300a00 */
[----:B------:R-:W4:Y:S01]  /*57870*/  LDL.LU R27, [R1+0x154] ;  /* 0x00015400011b7983 */ /* 0x000f220000300800 */
[----:B--2---:R-:W-:-:S05]  /*57880*/  PRMT R26, R17, 0x7770, RZ ;  /* 0x00007770111a7816 */ /* 0x004fca00000000ff */
[----:B------:R0:W-:Y:S02]  /*57890*/  @P2 STG.E.U8 desc[UR6][R2.64], R26 ;  /* 0x0000001a02002986 */ /* 0x0001e4000c101106 */
[----:B0-----:R-:W-:Y:S02]  /*578a0*/  PRMT R26, R17, 0x7771, RZ ;  /* 0x00007771111a7816 */ /* 0x001fe400000000ff */
[----:B------:R-:W2:Y:S04]  /*578b0*/  LDL.LU.64 R2, [R1+0xf30] ;  /* 0x000f300001027983 */ /* 0x000ea80000300a00 */
[----:B---3--:R0:W-:Y:S04]  /*578c0*/  @P1 STG.E.U8 desc[UR6][R18.64], R26 ;  /* 0x0000001a12001986 */ /* 0x0081e8000c101106 */
[----:B0-----:R-:W3:Y:S04]  /*578d0*/  LDL.LU.64 R18, [R1+0xf28] ;  /* 0x000f280001127983 */ /* 0x001ee80000300a00 */
[----:B------:R-:W3:Y:S04]  /*578e0*/  LDL.LU R8, [R1+0x158] ;  /* 0x0001580001087983 */ /* 0x000ee80000300800 */
[----:B------:R-:W4:Y:S04]  /*578f0*/  LDL.LU.64 R22, [R1+0xf08] ;  /* 0x000f080001167983 */ /* 0x000f280000300a00 */
[----:B----4-:R0:W-:Y:S04]  /*57900*/  STL.64 [R1+0x1930], R22 ;  /* 0x0019301601007387 */ /* 0x0101e80000100a00 */
[----:B0-----:R-:W4:Y:S04]  /*57910*/  LDL.LU.64 R22, [R1+0xf10] ;  /* 0x000f100001167983 */ /* 0x001f280000300a00 */
[----:B----4-:R0:W-:Y:S04]  /*57920*/  STL.64 [R1+0x1938], R22 ;  /* 0x0019381601007387 */ /* 0x0101e80000100a00 */
        /* <DEDUP_REMOVED lines=18> */
[----:B----4-:R0:W-:Y:S04]  /*57a50*/  STL.64 [R1+0x1940], R22 ;  /* 0x0019401601007387 */ /* 0x0101e80000100a00 */
[----:B0-----:R-:W4:Y:S06]  /*57a60*/  LDL.LU.64 R22, [R1+0xf20] ;  /* 0x000f200001167983 */ /* 0x001f2c0000300a00 */
[----:B------:R-:W-:-:S02]  /*57a70*/  @P4 LOP3.LUT R24, R24, 0x800, RZ, 0xfc, !PT ;  /* 0x0000080018184812 */ /* 0x000fc400078efcff */
[----:B------:R-:W-:Y:S01]  /*57a80*/  LOP3.LUT P4, RZ, R28, 0x80, RZ, 0xc0, !PT ;  /* 0x000000801cff7812 */ /* 0x000fe2000788c0ff */
[----:B------:R-:W4:Y:S01]  /*57a90*/  LDL.LU.64 R20, [R1+0xf00] ;  /* 0x000f000001147983 */ /* 0x000f220000300a00 */
[----:B------:R-:W-:Y:S02]  /*57aa0*/  LOP3.LUT R24, R24, 0xffffefff, RZ, 0xc0, !PT ;  /* 0xffffefff18187812 */ /* 0x000fe400078ec0ff */
[----:B------:R-:W-:Y:S01]  /*57ab0*/  LOP3.LUT P0, RZ, R29, 0x80000000, RZ, 0xc0, !PT ;  /* 0x800000001dff7812 */ /* 0x000fe2000780c0ff */
[----:B------:R-:W4:Y:S01]  /*57ac0*/  LDL.LU R9, [R1+0x15c] ;  /* 0x00015c0001097983 */ /* 0x000f220000300800 */
[----:B------:R-:W-:Y:S02]  /*57ad0*/  LOP3.LUT P5, RZ, R28, 0x2, RZ, 0xc0, !PT ;  /* 0x000000021cff7812 */ /* 0x000fe400078ac0ff */
[----:B------:R-:W-:Y:S01]  /*57ae0*/  PRMT R26, R17, 0x7772, RZ ;  /* 0x00007772111a7816 */ /* 0x000fe200000000ff */
[----:B------:R-:W4:Y:S04]  /*57af0*/  LDL.LU.64 R14, [R1+0xef8] ;  /* 0x000ef800010e7983 */ /* 0x000f280000300a00 */
[----:B------:R-:W-:Y:S01]  /*57b00*/  @P4 LOP3.LUT R24, R24, 0x1000, RZ, 0xfc, !PT ;  /* 0x0000100018184812 */ /* 0x000fe200078efcff */
[----:B------:R-:W4:Y:S01]  /*57b10*/  LDL.LU.64 R12, [R1+0xef0] ;  /* 0x000ef000010c7983 */ /* 0x000f220000300a00 */
[----:B------:R-:W-:-:S02]  /*57b20*/  LOP3.LUT P4, RZ, R28, 0x10, RZ, 0xc0, !PT ;  /* 0x000000101cff7812 */ /* 0x000fc4000788c0ff */
[----:B------:R-:W-:Y:S01]  /*57b30*/  LOP3.LUT R24, R24, 0xffffdfff, RZ, 0xc0, !PT ;  /* 0xffffdfff18187812 */ /* 0x000fe200078ec0ff */
[----:B------:R0:W-:Y:S10]  /*57b40*/  @P0 STG.E.U8 desc[UR6][R10.64], R26 ;  /* 0x0000001a0a000986 */ /* 0x0001f4000c101106 */
[----:B------:R-:W-:-:S02]  /*57b50*/  @P4 LOP3.LUT R24, R24, 0x2000, RZ, 0xfc, !PT ;  /* 0x0000200018184812 */ /* 0x000fc400078efcff */
[----:B------:R-:W-:Y:S01]  /*57b60*/  LOP3.LUT P4, RZ, R28, 0x4, RZ, 0xc0, !PT ;  /* 0x000000041cff7812 */ /* 0x000fe2000788c0ff */
[----:B0-----:R-:W4:Y:S01]  /*57b70*/  LDL.LU.64 R10, [R1+0xee8] ;  /* 0x000ee800010a7983 */ /* 0x001f220000300a00 */
[----:B------:R-:W-:-:S05]  /*57b80*/  PRMT R26, R17, 0x7773, RZ ;  /* 0x00007773111a7816 */ /* 0x000fca00000000ff */
[----:B------:R0:W-:Y:S02]  /*57b90*/  @P5 STG.E.U8 desc[UR6][R6.64], R26 ;  /* 0x0000001a06005986 */ /* 0x0001e4000c101106 */
[----:B0-----:R-:W-:Y:S02]  /*57ba0*/  PRMT R26, R27, 0x7770, RZ ;  /* 0x000077701b1a7816 */ /* 0x001fe400000000ff */
[----:B------:R-:W4:Y:S04]  /*57bb0*/  LDL.LU.64 R6, [R1+0xee0] ;  /* 0x000ee00001067983 */ /* 0x000f280000300a00 */
[----:B------:R0:W-:Y:S01]  /*57bc0*/  @P4 STG.E.U8 desc[UR6][R4.64], R26 ;  /* 0x0000001a04004986 */ /* 0x0001e2000c101106 */
[----:B------:R-:W-:-:S03]  /*57bd0*/  LOP3.LUT P4, RZ, R24, 0x2000, RZ, 0xc0, !PT ;  /* 0x0000200018ff7812 */ /* 0x000fc6000788c0ff */
[----:B------:R-:W4:Y:S01]  /*57be0*/  LDL.LU R17, [R1+0x140] ;  /* 0x0001400001117983 */ /* 0x000f220000300800 */
[----:B0-----:R-:W-:-:S03]  /*57bf0*/  PRMT R26, R27, 0x7771, RZ ;  /* 0x000077711b1a7816 */ /* 0x001fc600000000ff */
[----:B------:R-:W4:Y:S06]  /*57c00*/  LDL.LU.64 R4, [R1+0xed8] ;  /* 0x000ed80001047983 */ /* 0x000f2c0000300a00 */
        /* <DEDUP_REMOVED lines=11> */
[----:B------:R-:W-:-:S11]  /*57cc0*/  PRMT R26, R8, 0x7770, RZ ;  /* 0x00007770081a7816 */ /* 0x000fd600000000ff */
[----:B----4-:R0:W-:Y:S04]  /*57cd0*/  @P4 STG.E.U8 desc[UR6][R22.64], R26 ;  /* 0x0000001a16004986 */ /* 0x0101e8000c101106 */
[----:B0-----:R-:W4:Y:S01]  /*57ce0*/  LDL.LU.64 R22, [R1+0x1938] ;  /* 0x0019380001167983 */ /* 0x001f220000300a00 */
[----:B------:R-:W-:Y:S02]  /*57cf0*/  LOP3.LUT P4, RZ, R24, 0x200, RZ, 0xc0, !PT ;  /* 0x0000020018ff7812 */ /* 0x000fe4000788c0ff */
[----:B------:R-:W-:-:S11]  /*57d00*/  PRMT R26, R8, 0x7771, RZ ;  /* 0x00007771081a7816 */ /* 0x000fd600000000ff */
[----:B----4-:R0:W-:Y:S04]  /*57d10*/  @P4 STG.E.U8 desc[UR6][R22.64], R26 ;  /* 0x0000001a16004986 */ /* 0x0101e8000c101106 */
[----:B0-----:R-:W4:Y:S01]  /*57d20*/  LDL.LU.64 R22, [R1+0x1930] ;  /* 0x0019300001167983 */ /* 0x001f220000300a00 */
        /* <DEDUP_REMOVED lines=8> */
[----:B----4-:R0:W-:Y:S01]  /*57db0*/  @P4 STG.E.U8 desc[UR6][R22.64], R26 ;  /* 0x0000001a16004986 */ /* 0x0101e2000c101106 */
[----:B------:R-:W-:Y:S02]  /*57dc0*/  LOP3.LUT P4, RZ, R24, 0x80, RZ, 0xc0, !PT ;  /* 0x0000008018ff7812 */ /* 0x000fe4000788c0ff */
[----:B0-----:R-:W-:Y:S01]  /*57dd0*/  PRMT R26, R8, 0x7773, RZ ;  /* 0x00007773081a7816 */ /* 0x001fe200000000ff */
[----:B------:R-:W4:Y:S10]  /*57de0*/  LDL.LU.64 R22, [R1+0x1928] ;  /* 0x0019280001167983 */ /* 0x000f340000300a00 */
[----:B------:R0:W-:Y:S01]  /*57df0*/  @P4 STG.E.U8 desc[UR6][R20.64], R26 ;  /* 0x0000001a14004986 */ /* 0x0001e2000c101106 */
[----:B------:R-:W-:-:S02]  /*57e00*/  LOP3.LUT P4, RZ, R24, 0x40, RZ, 0xc0, !PT ;  /* 0x0000004018ff7812 */ /* 0x000fc4000788c0ff */
[----:B0-----:R-:W-:-:S11]  /*57e10*/  PRMT R26, R9, 0x7770, RZ ;  /* 0x00007770091a7816 */ /* 0x001fd600000000ff */
[----:B------:R0:W-:Y:S02]  /*57e20*/  @P4 STG.E.U8 desc[UR6][R14.64], R26 ;  /* 0x0000001a0e004986 */ /* 0x0001e4000c101106 */
[----:B0-----:R-:W-:-:S05]  /*57e30*/  PRMT R26, R9, 0x7771, RZ ;  /* 0x00007771091a7816 */ /* 0x001fca00000000ff */
[----:B------:R0:W-:Y:S02]  /*57e40*/  @P3 STG.E.U8 desc[UR6][R12.64], R26 ;  /* 0x0000001a0c003986 */ /* 0x0001e4000c101106 */
[----:B0-----:R-:W-:-:S05]  /*57e50*/  PRMT R26, R9, 0x7772, RZ ;  /* 0x00007772091a7816 */ /* 0x001fca00000000ff */
[----:B------:R0:W-:Y:S02]  /*57e60*/  @P6 STG.E.U8 desc[UR6][R10.64], R26 ;  /* 0x0000001a0a006986 */ /* 0x0001e4000c101106 */
[----:B0-----:R-:W-:-:S05]  /*57e70*/  PRMT R26, R9, 0x7773, RZ ;  /* 0x00007773091a7816 */ /* 0x001fca00000000ff */
[----:B------:R0:W-:Y:S02]  /*57e80*/  @P2 STG.E.U8 desc[UR6][R6.64], R26 ;  /* 0x0000001a06002986 */ /* 0x0001e4000c101106 */
[----:B0-----:R-:W-:-:S05]  /*57e90*/  PRMT R26, R17, 0x7770, RZ ;  /* 0x00007770111a7816 */ /* 0x001fca00000000ff */
[----:B------:R0:W-:Y:S02]  /*57ea0*/  @P1 STG.E.U8 desc[UR6][R4.64], R26 ;  /* 0x0000001a04001986 */ /* 0x0001e4000c101106 */
[C---:B0-----:R-:W-:Y:S02]  /*57eb0*/  PRMT R26, R17.reuse, 0x7771, RZ ;  /* 0x00007771111a7816 */ /* 0x041fe400000000ff */
[----:B------:R-:W4:Y:S04]  /*57ec0*/  LDL.LU.64 R4, [R1+0xec0] ;  /* 0x000ec00001047983 */ /* 0x000f280000300a00 */
[----:B--2---:R0:W-:Y:S02]  /*57ed0*/  @P0 STG.E.U8 desc[UR6][R2.64], R26 ;  /* 0x0000001a02000986 */ /* 0x0041e4000c101106 */
[----:B0-----:R-:W-:-:S02]  /*57ee0*/  PRMT R26, R17, 0x7772, RZ ;  /* 0x00007772111a7816 */ /* 0x001fc400000000ff */
[----:B------:R-:W2:Y:S04]  /*57ef0*/  LDL.LU.64 R2, [R1+0xeb8] ;  /* 0x000eb80001027983 */ /* 0x000ea80000300a00 */
[----:B---3--:R0:W-:Y:S04]  /*57f00*/  @P5 STG.E.U8 desc[UR6][R18.64], R26 ;  /* 0x0000001a12005986 */ /* 0x0081e8000c101106 */
[----:B0-----:R-:W3:Y:S04]  /*57f10*/  LDL.LU.64 R18, [R1+0xeb0] ;  /* 0x000eb00001127983 */ /* 0x001ee80000300a00 */
[----:B------:R-:W3:Y:S04]  /*57f20*/  LDL.LU.64 R10, [R1+0xea8] ;  /* 0x000ea800010a7983 */ /* 0x000ee80000300a00 */
[----:B------:R-:W2:Y:S01]  /*57f30*/  LDL.LU R9, [R1+0x144] ;  /* 0x0001440001097983 */ /* 0x000ea20000300800 */
[----:B------:R-:W-:-:S02]  /*57f40*/  LOP3.LUT P4, RZ, R25, 0x2000000, RZ, 0xc0, !PT ;  /* 0x0200000019ff7812 */ /* 0x000fc4000788c0ff */
[----:B------:R-:W-:Y:S01]  /*57f50*/  LOP3.LUT R28, R28, 0xbfffffff, RZ, 0xc0, !PT ;  /* 0xbfffffff1c1c7812 */ /* 0x000fe200078ec0ff */
[----:B------:R-:W3:Y:S01]  /*57f60*/  LDL.LU.64 R6, [R1+0xea0] ;  /* 0x000ea00001067983 */ /* 0x000ee20000300a00 */
[C---:B------:R-:W-:Y:S02]  /*57f70*/  LOP3.LUT P2, RZ, R25.reuse, 0x2, RZ, 0xc0, !PT ;  /* 0x0000000219ff7812 */ /* 0x040fe4000784c0ff */
[----:B------:R-:W-:Y:S01]  /*57f80*/  LOP3.LUT P1, RZ, R25, 0x4, RZ, 0xc0, !PT ;  /* 0x0000000419ff7812 */ /* 0x000fe2000782c0ff */
[----:B------:R-:W3:Y:S06]  /*57f90*/  LDL.LU R12, [R1+0x148] ;  /* 0x00014800010c7983 */ /* 0x000eec0000300800 */
[----:B------:R-:W-:-:S02]  /*57fa0*/  @P4 LOP3.LUT R28, R28, 0x40000000, RZ, 0xfc, !PT ;  /* 0x400000001c1c4812 */ /* 0x000fc400078efcff */
[----:B------:R-:W-:Y:S02]  /*57fb0*/  LOP3.LUT P4, RZ, R25, 0x800000, RZ, 0xc0, !PT ;  /* 0x0080000019ff7812 */ /* 0x000fe4000788c0ff */
[----:B------:R-:W-:Y:S02]  /*57fc0*/  PRMT R26, R17, 0x7773, RZ ;  /* 0x00007773111a7816 */ /* 0x000fe400000000ff */
[----:B------:R-:W-:-:S09]  /*57fd0*/  LOP3.LUT R28, R28, 0x7fffffff, RZ, 0xc0, !PT ;  /* 0x7fffffff1c1c7812 */ /* 0x000fd200078ec0ff */
[----:B------:R-:W-:-:S05]  /*57fe0*/  @P4 LOP3.LUT R28, R28, 0x80000000, RZ, 0xfc, !PT ;  /* 0x800000001c1c4812 */ /* 0x000fca00078efcff */
[----:B------:R-:W-:Y:S04]  /*57ff0*/  STL [R1+0x1910], R28 ;  /* 0x0019101c01007387 */ /* 0x000fe80000100800 */
[----:B----4-:R0:W-:Y:S04]  /*58000*/  @P2 STG.E.U8 desc[UR6][R4.64], R26 ;  /* 0x0000001a04002986 */ /* 0x0101e8000c101106 */
[----:B0-----:R-:W4:Y:S01]  /*58010*/  LDL.LU.64 R4, [R1+0xe98] ;  /* 0x000e980001047983 */ /* 0x001f220000300a00 */
[----:B--2---:R-:W-:-:S05]  /*58020*/  PRMT R26, R9, 0x7770, RZ ;  /* 0x00007770091a7816 */ /* 0x004fca00000000ff */
[----:B------:R0:W-:Y:S04]  /*58030*/  @P1 STG.E.U8 desc[UR6][R2.64], R26 ;  /* 0x0000001a02001986 */ /* 0x0001e8000c101106 */
[----:B0-----:R-:W2:Y:S04]  /*58040*/  LDL.LU.64 R2, [R1+0xe90] ;  /* 0x000e900001027983 */ /* 0x001ea80000300a00 */
[----:B------:R-:W3:Y:S04]  /*58050*/  LDL.LU R17, [R1+0x14c] ;  /* 0x00014c0001117983 */ /* 0x000ee80000300800 */
[----:B---3--:R0:W-:Y:S04]  /*58060*/  STL.64 [R1+0x1918], R16 ;  /* 0x0019181001007387 */ /* 0x0081e80000100a00 */
[----:B0-----:R-:W3:Y:S01]  /*58070*/  LDL.LU.64 R16, [R1+0xe80] ;  /* 0x000e800001107983 */ /* 0x001ee20000300a00 */
        /* <DEDUP_REMOVED lines=14> */
[----:B------:R-:W-:-:S09]  /*58160*/  LOP3.LUT P0, RZ, R25, 0x10, RZ, 0xc0, !PT ;  /* 0x0000001019ff7812 */ /* 0x000fd2000780c0ff */
[----:B------:R-:W-:Y:S01]  /*58170*/  @P4 LOP3.LUT R24, R24, 0x10, RZ, 0xfc, !PT ;  /* 0x0000001018184812 */ /* 0x000fe200078efcff */
[----:B---3--:R0:W-:Y:S04]  /*58180*/  STL.64 [R1+0x1920], R16 ;  /* 0x0019201001007387 */ /* 0x0081e80000100a00 */
[----:B0-----:R-:W3:Y:S01]  /*58190*/  LDL.LU.64 R16, [R1+0xe88] ;  /* 0x000e880001107983 */ /* 0x001ee20000300a00 */
[C---:B------:R-:W-:Y:S02]  /*581a0*/  LOP3.LUT P4, RZ, R25.reuse, 0x400, RZ, 0xc0, !PT ;  /* 0x0000040019ff7812 */ /* 0x040fe4000788c0ff */
[----:B------:R-:W-:Y:S01]  /*581b0*/  LOP3.LUT R24, R24, 0xffffffdf, RZ, 0xc0, !PT ;  /* 0xffffffdf18187812 */ /* 0x000fe200078ec0ff */
[----:B------:R-:W3:Y:S01]  /*581c0*/  LDL.LU.64 R28, [R1+0xe78] ;  /* 0x000e7800011c7983 */ /* 0x000ee20000300a00 */
[----:B------:R-:W-:-:S02]  /*581d0*/  LOP3.LUT P5, RZ, R25, 0x80, RZ, 0xc0, !PT ;  /* 0x0000008019ff7812 */ /* 0x000fc400078ac0ff */
[C---:B------:R-:W-:Y:S02]  /*581e0*/  LOP3.LUT P3, RZ, R25.reuse, 0x4000000, RZ, 0xc0, !PT ;  /* 0x0400000019ff7812 */ /* 0x040fe4000786c0ff */
[C---:B------:R-:W-:Y:S02]  /*581f0*/  LOP3.LUT P6, RZ, R25.reuse, 0x10000000, RZ, 0xc0, !PT ;  /* 0x1000000019ff7812 */ /* 0x040fe400078cc0ff */
[----:B------:R-:W-:-:S03]  /*58200*/  LOP3.LUT P2, RZ, R25, 0x80000000, RZ, 0xc0, !PT ;  /* 0x8000000019ff7812 */ /* 0x000fc6000784c0ff */
[----:B------:R-:W-:Y:S02]  /*58210*/  @P4 LOP3.LUT R24, R24, 0x20, RZ, 0xfc, !PT ;  /* 0x0000002018184812 */ /* 0x000fe400078efcff */
[----:B------:R-:W-:Y:S02]  /*58220*/  LOP3.LUT P4, RZ, R25, 0x200, RZ, 0xc0, !PT ;  /* 0x0000020019ff7812 */ /* 0x000fe4000788c0ff */
[----:B------:R-:W-:-:S05]  /*58230*/  PRMT R25, R9, 0x7771, RZ ;  /* 0x0000777109197816 */ /* 0x000fca00000000ff */
[----:B------:R0:W-:Y:S02]  /*58240*/  @P0 STG.E.U8 desc[UR6][R18.64], R25 ;  /* 0x0000001912000986 */ /* 0x0001e4000c101106 */
[C---:B0-----:R-:W-:Y:S02]  /*58250*/  PRMT R25, R9.reuse, 0x7772, RZ ;  /* 0x0000777209197816 */ /* 0x041fe400000000ff */
[----:B------:R-:W3:Y:S04]  /*58260*/  LDL.LU.64 R18, [R1+0xe70] ;  /* 0x000e700001127983 */ /* 0x000ee80000300a00 */
[----:B------:R0:W-:Y:S04]  /*58270*/  @P5 STG.E.U8 desc[UR6][R10.64], R25 ;  /* 0x000000190a005986 */ /* 0x0001e8000c101106 */
[----:B------:R-:W3:Y:S04]  /*58280*/  LDL.LU.64 R26, [R1+0xe68] ;  /* 0x000e6800011a7983 */ /* 0x000ee80000300a00 */
[----:B------:R-:W3:Y:S01]  /*58290*/  LDL.LU.64 R20, [R1+0xe60] ;  /* 0x000e600001147983 */ /* 0x000ee20000300a00 */
[----:B0-----:R-:W-:-:S03]  /*582a0*/  PRMT R25, R9, 0x7773, RZ ;  /* 0x0000777309197816 */ /* 0x001fc600000000ff */
[----:B------:R-:W3:Y:S04]  /*582b0*/  LDL.LU.64 R14, [R1+0xe58] ;  /* 0x000e5800010e7983 */ /* 0x000ee80000300a00 */
[----:B------:R0:W-:Y:S01]  /*582c0*/  @P4 STG.E.U8 desc[UR6][R6.64], R25 ;  /* 0x0000001906004986 */ /* 0x0001e2000c101106 */
[----:B------:R-:W-:-:S03]  /*582d0*/  LOP3.LUT P4, RZ, R24, 0x20, RZ, 0xc0, !PT ;  /* 0x0000002018ff7812 */ /* 0x000fc6000788c0ff */
[----:B------:R-:W3:Y:S04]  /*582e0*/  LDL.LU.64 R10, [R1+0xe50] ;  /* 0x000e5000010a7983 */ /* 0x000ee80000300a00 */
[----:B------:R-:W3:Y:S01]  /*582f0*/  LDL.LU.64 R8, [R1+0xe48] ;  /* 0x000e480001087983 */ /* 0x000ee20000300a00 */
[----:B0-----:R-:W-:-:S03]  /*58300*/  PRMT R25, R12, 0x7770, RZ ;  /* 0x000077700c197816 */ /* 0x001fc600000000ff */
[----:B------:R-:W3:Y:S04]  /*58310*/  LDL.LU R13, [R1+0x134] ;  /* 0x00013400010d7983 */ /* 0x000ee80000300800 */
[----:B----4-:R0:W-:Y:S01]  /*58320*/  @P4 STG.E.U8 desc[UR6][R4.64], R25 ;  /* 0x0000001904004986 */ /* 0x0101e2000c101106 */
[----:B------:R-:W-:-:S03]  /*58330*/  LOP3.LUT P4, RZ, R24, 0x10, RZ, 0xc0, !PT ;  /* 0x0000001018ff7812 */ /* 0x000fc6000788c0ff */
[----:B------:R-:W4:Y:S01]  /*58340*/  LDL.LU.64 R6, [R1+0xe40] ;  /* 0x000e400001067983 */ /* 0x000f220000300a00 */
[----:B0-----:R-:W-:-:S03]  /*58350*/  PRMT R25, R12, 0x7771, RZ ;  /* 0x000077710c197816 */ /* 0x001fc600000000ff */
[----:B------:R-:W4:Y:S06]  /*58360*/  LDL.LU.64 R4, [R1+0xe38] ;  /* 0x000e380001047983 */ /* 0x000f2c0000300a00 */
[----:B--2---:R0:W-:Y:S01]  /*58370*/  @P4 STG.E.U8 desc[UR6][R2.64], R25 ;  /* 0x0000001902004986 */ /* 0x0041e2000c101106 */
[----:B------:R-:W-:Y:S02]  /*58380*/  LOP3.LUT P4, RZ, R24, 0x8, RZ, 0xc0, !PT ;  /* 0x0000000818ff7812 */ /* 0x000fe4000788c0ff */
[----:B0-----:R-:W-:Y:S01]  /*58390*/  PRMT R25, R12, 0x7772, RZ ;  /* 0x000077720c197816 */ /* 0x001fe200000000ff */
[----:B------:R-:W2:Y:S10]  /*583a0*/  LDL.LU.64 R2, [R1+0xe30] ;  /* 0x000e300001027983 */ /* 0x000eb40000300a00 */
[----:B---3--:R0:W-:Y:S04]  /*583b0*/  @P4 STG.E.U8 desc[UR6][R16.64], R25 ;  /* 0x0000001910004986 */ /* 0x0081e8000c101106 */
[----:B0-----:R-:W3:Y:S01]  /*583c0*/  LDL.LU.64 R16, [R1+0x1920] ;  /* 0x0019200001107983 */ /* 0x001ee20000300a00 */
[----:B------:R-:W-:-:S02]  /*583d0*/  LOP3.LUT P4, RZ, R24, 0x4, RZ, 0xc0, !PT ;  /* 0x0000000418ff7812 */ /* 0x000fc4000788c0ff */
[----:B------:R-:W-:-:S11]  /*583e0*/  PRMT R25, R12, 0x7773, RZ ;  /* 0x000077730c197816 */ /* 0x000fd600000000ff */
[----:B---3--:R0:W-:Y:S04]  /*583f0*/  @P4 STG.E.U8 desc[UR6][R16.64], R25 ;  /* 0x0000001910004986 */ /* 0x0081e8000c101106 */
[----:B0-----:R-:W3:Y:S01]  /*58400*/  LDL.LU.64 R16, [R1+0x1918] ;  /* 0x0019180001107983 */ /* 0x001ee20000300a00 */
[----:B------:R-:W-:Y:S02]  /*58410*/  LOP3.LUT P4, RZ, R24, 0x2, RZ, 0xc0, !PT ;  /* 0x0000000218ff7812 */ /* 0x000fe4000788c0ff */
[----:B---3--:R-:W-:-:S11]  /*58420*/  PRMT R25, R17, 0x7770, RZ ;  /* 0x0000777011197816 */ /* 0x008fd600000000ff */
[----:B------:R0:W-:Y:S04]  /*58430*/  @P4 STG.E.U8 desc[UR6][R28.64], R25 ;  /* 0x000000191c004986 */ /* 0x0001e8000c101106 */
[----:B0-----:R-:W3:Y:S01]  /*58440*/  LDL.LU R28, [R1+0x1910] ;  /* 0x00191000011c7983 */ /* 0x001ee20000300800 */
[----:B------:R-:W-:Y:S02]  /*58450*/  LOP3.LUT P4, RZ, R24, 0x1, RZ, 0xc0, !PT ;  /* 0x0000000118ff7812 */ /* 0x000fe4000788c0ff */
[----:B------:R-:W-:-:S11]  /*58460*/  PRMT R24, R17, 0x7771, RZ ;  /* 0x0000777111187816 */ /* 0x000fd600000000ff */
[----:B------:R0:W-:Y:S04]  /*58470*/  @P4 STG.E.U8 desc[UR6][R18.64], R24 ;  /* 0x0000001812004986 */ /* 0x0001e8000c101106 */
[----:B0-----:R-:W4:Y:S01]  /*58480*/  LDL.LU.64 R18, [R1+0x1908] ;  /* 0x0019080001127983 */ /* 0x001f220000300a00 */
[----:B------:R-:W-:Y:S02]  /*58490*/  PRMT R24, R17, 0x7772, RZ ;  /* 0x0000777211187816 */ /* 0x000fe400000000ff */
[C---:B------:R-:W-:Y:S02]  /*584a0*/  LOP3.LUT P1, RZ, R23.reuse, 0x2, RZ, 0xc0, !PT ;  /* 0x0000000217ff7812 */ /* 0x040fe4000782c0ff */
[C---:B------:R-:W-:Y:S02]  /*584b0*/  LOP3.LUT P0, RZ, R23.reuse, 0x4, RZ, 0xc0, !PT ;  /* 0x0000000417ff7812 */ /* 0x040fe4000780c0ff */
[----:B------:R-:W-:-:S02]  /*584c0*/  LOP3.LUT P5, RZ, R23, 0x10, RZ, 0xc0, !PT ;  /* 0x0000001017ff7812 */ /* 0x000fc400078ac0ff */
[----:B---3--:R-:W-:-:S13]  /*584d0*/  LOP3.LUT P4, RZ, R28, 0x80000000, RZ, 0xc0, !PT ;  /* 0x800000001cff7812 */ /* 0x008fda000788c0ff */
[----:B------:R0:W-:Y:S01]  /*584e0*/  @P4 STG.E.U8 desc[UR6][R26.64], R24 ;  /* 0x000000181a004986 */ /* 0x0001e2000c101106 */
[----:B------:R-:W-:Y:S02]  /*584f0*/  LOP3.LUT P4, RZ, R28, 0x40000000, RZ, 0xc0, !PT ;  /* 0x400000001cff7812 */ /* 0x000fe4000788c0ff */
[----:B0-----:R-:W-:-:S11]  /*58500*/  PRMT R24, R17, 0x7773, RZ ;  /* 0x0000777311187816 */ /* 0x001fd600000000ff */
[----:B------:R4:W-:Y:S02]  /*58510*/  @P4 STG.E.U8 desc[UR6][R20.64], R24 ;  /* 0x0000001814004986 */ /* 0x0009e4000c101106 */
[----:B----4-:R-:W-:-:S05]  /*58520*/  PRMT R24, R18, 0x7770, RZ ;  /* 0x0000777012187816 */ /* 0x010fca00000000ff */
[----:B------:R0:W-:Y:S02]  /*58530*/  @P3 STG.E.U8 desc[UR6][R14.64], R24 ;  /* 0x000000180e003986 */ /* 0x0001e4000c101106 */
[----:B0-----:R-:W-:-:S05]  /*58540*/  PRMT R24, R18, 0x7771, RZ ;  /* 0x0000777112187816 */ /* 0x001fca00000000ff */
[----:B------:R0:W-:Y:S02]  /*58550*/  @P6 STG.E.U8 desc[UR6][R10.64], R24 ;  /* 0x000000180a006986 */ /* 0x0001e4000c101106 */
[----:B0-----:R-:W-:-:S05]  /*58560*/  PRMT R24, R18, 0x7772, RZ ;  /* 0x0000777212187816 */ /* 0x001fca00000000ff */
[----:B------:R0:W-:Y:S02]  /*58570*/  @P2 STG.E.U8 desc[UR6][R8.64], R24 ;  /* 0x0000001808002986 */ /* 0x0001e4000c101106 */
[----:B0-----:R-:W-:Y:S02]  /*58580*/  PRMT R24, R18, 0x7773, RZ ;  /* 0x0000777312187816 */ /* 0x001fe400000000ff */
[----:B------:R-:W3:Y:S04]  /*58590*/  LDL.LU R18, [R1+0x1900] ;  /* 0x0019000001127983 */ /* 0x000ee80000300800 */
[----:B------:R0:W-:Y:S02]  /*585a0*/  @P1 STG.E.U8 desc[UR6][R6.64], R24 ;  /* 0x0000001806001986 */ /* 0x0001e4000c101106 */
[----:B0-----:R-:W-:-:S05]  /*585b0*/  PRMT R24, R13, 0x7770, RZ ;  /* 0x000077700d187816 */ /* 0x001fca00000000ff */
[----:B------:R0:W-:Y:S02]  /*585c0*/  @P0 STG.E.U8 desc[UR6][R4.64], R24 ;  /* 0x0000001804000986 */ /* 0x0001e4000c101106 */
[----:B0-----:R-:W-:Y:S02]  /*585d0*/  PRMT R24, R13, 0x7771, RZ ;  /* 0x000077710d187816 */ /* 0x001fe400000000ff */
[----:B------:R-:W4:Y:S04]  /*585e0*/  LDL.LU.64 R4, [R1+0xe28] ;  /* 0x000e280001047983 */ /* 0x000f280000300a00 */
[----:B--2---:R0:W-:Y:S04]  /*585f0*/  @P5 STG.E.U8 desc[UR6][R2.64], R24 ;  /* 0x0000001802005986 */ /* 0x0041e8000c101106 */
[----:B0-----:R-:W2:Y:S04]  /*58600*/  LDL.LU.64 R2, [R1+0xe20] ;  /* 0x000e200001027983 */ /* 0x001ea80000300a00 */
[----:B------:R-:W2:Y:S04]  /*58610*/  LDL.LU.64 R6, [R1+0xe18] ;  /* 0x000e180001067983 */ /* 0x000ea80000300a00 */
[----:B------:R-:W2:Y:S04]  /*58620*/  LDL.LU.64 R10, [R1+0xe10] ;  /* 0x000e1000010a7983 */ /* 0x000ea80000300a00 */
[----:B------:R-:W2:Y:S04]  /*58630*/  LDL.LU.64 R8, [R1+0xe08] ;  /* 0x000e080001087983 */ /* 0x000ea80000300a00 */
[----:B------:R-:W2:Y:S01]  /*58640*/  LDL.LU R17, [R1+0x138] ;  /* 0x0001380001117983 */ /* 0x000ea20000300800 */
[----:B------:R-:W-:-:S02]  /*58650*/  LOP3.LUT P4, RZ, R22, 0x100000, RZ, 0xc0, !PT ;  /* 0x0010000016ff7812 */ /* 0x000fc4000788c0ff */
[----:B------:R-:W-:Y:S02]  /*58660*/  LOP3.LUT R28, R28, 0xffbfffff, RZ, 0xc0, !PT ;  /* 0xffbfffff1c1c7812 */ /* 0x000fe400078ec0ff */
[----:B------:R-:W-:-:S09]  /*58670*/  LOP3.LUT P2, RZ, R23, 0x80, RZ, 0xc0, !PT ;  /* 0x0000008017ff7812 */ /* 0x000fd2000784c0ff */
[----:B------:R-:W-:Y:S02]  /*58680*/  @P4 LOP3.LUT R28, R28, 0x400000, RZ, 0xfc, !PT ;  /* 0x004000001c1c4812 */ /* 0x000fe400078efcff */
[----:B------:R-:W-:Y:S02]  /*58690*/  LOP3.LUT P1, RZ, R23, 0x200, RZ, 0xc0, !PT ;  /* 0x0000020017ff7812 */ /* 0x000fe4000782c0ff */
[----:B------:R-:W-:Y:S02]  /*586a0*/  LOP3.LUT R28, R28, 0xff7fffff, RZ, 0xc0, !PT ;  /* 0xff7fffff1c1c7812 */ /* 0x000fe400078ec0ff */
[----:B------:R-:W-:Y:S02]  /*586b0*/  PRMT R24, R13, 0x7772, RZ ;  /* 0x000077720d187816 */ /* 0x000fe400000000ff */
[----:B------:R-:W-:Y:S02]  /*586c0*/  LOP3.LUT P0, RZ, R23, 0x400, RZ, 0xc0, !PT ;  /* 0x0000040017ff7812 */ /* 0x000fe4000780c0ff */
[----:B---3--:R-:W-:Y:S01]  /*586d0*/  LOP3.LUT P4, RZ, R18, 0x1000, RZ, 0xc0, !PT ;  /* 0x0000100012ff7812 */ /* 0x008fe2000788c0ff */
[----:B------:R-:W-:-:S12]  /*586e0*/  STL.64 [R1+0x18e0], R18 ;  /* 0x0018e01201007387 */ /* 0x000fd80000100a00 */
[----:B------:R-:W-:Y:S02]  /*586f0*/  @P4 LOP3.LUT R28, R28, 0x800000, RZ, 0xfc, !PT ;  /* 0x008000001c1c4812 */ /* 0x000fe400078efcff */
[----:B------:R-:W-:Y:S02]  /*58700*/  LOP3.LUT P4, RZ, R18, 0x200, RZ, 0xc0, !PT ;  /* 0x0000020012ff7812 */ /* 0x000fe4000788c0ff */
[----:B------:R-:W-:Y:S01]  /*58710*/  LOP3.LUT R28, R28, 0xfeffffff, RZ, 0xc0, !PT ;  /* 0xfeffffff1c1c7812 */ /* 0x000fe200078ec0ff */
[----:B----4-:R0:W-:Y:S10]  /*58720*/  @P2 STG.E.U8 desc[UR6][R4.64], R24 ;  /* 0x0000001804002986 */ /* 0x0101f4000c101106 */
[----:B------:R-:W-:-:S02]  /*58730*/  @P4 LOP3.LUT R28, R28, 0x1000000, RZ, 0xfc, !PT ;  /* 0x010000001c1c4812 */ /* 0x000fc400078efcff */
[----:B0-----:R-:W-:Y:S01]  /*58740*/  PRMT R24, R13, 0x7773, RZ ;  /* 0x000077730d187816 */ /* 0x001fe200000000ff */
[----:B------:R-:W3:Y:S04]  /*58750*/  LDL.LU.64 R4, [R1+0xe00] ;  /* 0x000e000001047983 */ /* 0x000ee80000300a00 */
[----:B--2---:R0:W-:Y:S01]  /*58760*/  @P1 STG.E.U8 desc[UR6][R2.64], R24 ;  /* 0x0000001802001986 */ /* 0x0041e2000c101106 */
[----:B------:R-:W-:-:S03]  /*58770*/  LOP3.LUT P4, RZ, R18, 0x800, RZ, 0xc0, !PT ;  /* 0x0000080012ff7812 */ /* 0x000fc6000788c0ff */
[----:B------:R-:W2:Y:S04]  /*58780*/  LDL.LU R29, [R1+0x13c] ;  /* 0x00013c00011d7983 */ /* 0x000ea80000300800 */
[----:B0-----:R-:W4:Y:S01]  /*58790*/  LDL.LU.64 R2, [R1+0xdf8] ;  /* 0x000df80001027983 */ /* 0x001f220000300a00 */
[----:B------:R-:W-:-:S05]  /*587a0*/  PRMT R24, R17, 0x7770, RZ ;  /* 0x0000777011187816 */ /* 0x000fca00000000ff */
[----:B------:R0:W-:Y:S04]  /*587b0*/  @P0 STG.E.U8 desc[UR6][R6.64], R24 ;  /* 0x0000001806000986 */ /* 0x0001e8000c101106 */
[----:B0-----:R-:W4:Y:S04]  /*587c0*/  LDL.LU R6, [R1+0x120] ;  /* 0x0001200001067983 */ /* 0x001f280000300800 */
[----:B------:R-:W3:Y:S04]  /*587d0*/  LDL.LU.64 R18, [R1+0xdd8] ;  /* 0x000dd80001127983 */ /* 0x000ee80000300a00 */
[----:B---3--:R0:W-:Y:S04]  /*587e0*/  STL.64 [R1+0x18e8], R18 ;  /* 0x0018e81201007387 */ /* 0x0081e80000100a00 */
[----:B0-----:R-:W3:Y:S04]  /*587f0*/  LDL.LU.64 R18, [R1+0xde0] ;  /* 0x000de00001127983 */ /* 0x001ee80000300a00 */
[----:B---3--:R0:W-:Y:S04]  /*58800*/  STL.64 [R1+0x18f0], R18 ;  /* 0x0018f01201007387 */ /* 0x0081e80000100a00 */
[----:B0-----:R-:W3:Y:S01]  /*58810*/  LDL.LU.64 R18, [R1+0xde8] ;  /* 0x000de80001127983 */ /* 0x001ee20000300a00 */
[----:B------:R-:W-:-:S04]  /*58820*/  LOP3.LUT R28, R28, 0xfdffffff, RZ, 0xc0, !PT ;  /* 0xfdffffff1c1c7812 */ /* 0x000fc800078ec0ff */
        /* <DEDUP_REMOVED lines=9> */
[----:B------:R-:W-:-:S09]  /*588c0*/  LOP3.LUT P5, RZ, R23, 0x1000, RZ, 0xc0, !PT ;  /* 0x0000100017ff7812 */ /* 0x000fd200078ac0ff */
[----:B------:R-:W-:Y:S02]  /*588d0*/  @P4 LOP3.LUT R28, R28, 0x10000000, RZ, 0xfc, !PT ;  /* 0x100000001c1c4812 */ /* 0x000fe400078efcff */
[----:B------:R-:W-:Y:S02]  /*588e0*/  LOP3.LUT P4, RZ, R23, 0x20000, RZ, 0xc0, !PT ;  /* 0x0002000017ff7812 */ /* 0x000fe4000788c0ff */
[----:B------:R-:W-:Y:S01]  /*588f0*/  LOP3.LUT R28, R28, 0xdfffffff, RZ, 0xc0, !PT ;  /* 0xdfffffff1c1c7812 */ /* 0x000fe200078ec0ff */
[----:B---3--:R0:W-:Y:S04]  /*58900*/  STL.64 [R1+0x18f8], R18 ;  /* 0x0018f81201007387 */ /* 0x0081e80000100a00 */
[----:B0-----:R-:W3:Y:S06]  /*58910*/  LDL.LU.64 R18, [R1+0xdf0] ;  /* 0x000df00001127983 */ /* 0x001eec0000300a00 */
[----:B------:R-:W-:-:S02]  /*58920*/  @P4 LOP3.LUT R28, R28, 0x20000000, RZ, 0xfc, !PT ;  /* 0x200000001c1c4812 */ /* 0x000fc400078efcff */
[----:B------:R-:W-:Y:S01]  /*58930*/  LOP3.LUT P4, RZ, R23, 0x8000, RZ, 0xc0, !PT ;  /* 0x0000800017ff7812 */ /* 0x000fe2000788c0ff */
[----:B------:R-:W3:Y:S01]  /*58940*/  LDL.LU.64 R26, [R1+0xdd0] ;  /* 0x000dd000011a7983 */ /* 0x000ee20000300a00 */
[----:B------:R-:W-:-:S03]  /*58950*/  PRMT R24, R17, 0x7771, RZ ;  /* 0x0000777111187816 */ /* 0x000fc600000000ff */
[----:B------:R-:W3:Y:S04]  /*58960*/  LDL.LU R7, [R1+0x124] ;  /* 0x0001240001077983 */ /* 0x000ee80000300800 */
[----:B------:R0:W-:Y:S04]  /*58970*/  @P5 STG.E.U8 desc[UR6][R10.64], R24 ;  /* 0x000000180a005986 */ /* 0x0001e8000c101106 */
[----:B------:R-:W3:Y:S04]  /*58980*/  LDL.LU.64 R20, [R1+0xdc8] ;  /* 0x000dc80001147983 */ /* 0x000ee80000300a00 */
[----:B------:R-:W3:Y:S01]  /*58990*/  LDL.LU.64 R14, [R1+0xdc0] ;  /* 0x000dc000010e7983 */ /* 0x000ee20000300a00 */
[----:B0-----:R-:W-:-:S03]  /*589a0*/  PRMT R24, R17, 0x7772, RZ ;  /* 0x0000777211187816 */ /* 0x001fc600000000ff */
[----:B------:R-:W3:Y:S04]  /*589b0*/  LDL.LU.64 R12, [R1+0xdb8] ;  /* 0x000db800010c7983 */ /* 0x000ee80000300a00 */
[----:B------:R0:W-:Y:S01]  /*589c0*/  @P4 STG.E.U8 desc[UR6][R8.64], R24 ;  /* 0x0000001808004986 */ /* 0x0001e2000c101106 */
[----:B------:R-:W-:-:S03]  /*589d0*/  LOP3.LUT P4, RZ, R28, 0x20000000, RZ, 0xc0, !PT ;  /* 0x200000001cff7812 */ /* 0x000fc6000788c0ff */
[----:B------:R-:W3:Y:S01]  /*589e0*/  LDL.LU.64 R10, [R1+0xdb0] ;  /* 0x000db000010a7983 */ /* 0x000ee20000300a00 */
[----:B0-----:R-:W-:-:S03]  /*589f0*/  PRMT R24, R17, 0x7773, RZ ;  /* 0x0000777311187816 */ /* 0x001fc600000000ff */
[----:B------:R-:W3:Y:S06]  /*58a00*/  LDL.LU.64 R8, [R1+0xda8] ;  /* 0x000da80001087983 */ /* 0x000eec0000300a00 */
[----:B------:R2:W-:Y:S01]  /*58a10*/  @P4 STG.E.U8 desc[UR6][R4.64], R24 ;  /* 0x0000001804004986 */ /* 0x0005e2000c101106 */
[C---:B------:R-:W-:Y:S02]  /*58a20*/  LOP3.LUT P4, RZ, R28.reuse, 0x10000000, RZ, 0xc0, !PT ;  /* 0x100000001cff7812 */ /* 0x040fe4000788c0ff */
[----:B--2---:R-:W-:Y:S01]  /*58a30*/  PRMT R24, R29, 0x7770, RZ ;  /* 0x000077701d187816 */ /* 0x004fe200000000ff */
[----:B------:R-:W2:Y:S10]  /*58a40*/  LDL.LU.64 R4, [R1+0xda0] ;  /* 0x000da00001047983 */ /* 0x000eb40000300a00 */
[----:B----4-:R0:W-:Y:S01]  /*58a50*/  @P4 STG.E.U8 desc[UR6][R2.64], R24 ;  /* 0x0000001802004986 */ /* 0x0101e2000c101106 */
[----:B------:R-:W-:-:S03]  /*58a60*/  LOP3.LUT P4, RZ, R28, 0x8000000, RZ, 0xc0, !PT ;  /* 0x080000001cff7812 */ /* 0x000fc6000788c0ff */
[----:B------:R-:W4:Y:S01]  /*58a70*/  LDL.LU R17, [R1+0x128] ;  /* 0x0001280001117983 */ /* 0x000f220000300800 */
[----:B0-----:R-:W-:-:S03]  /*58a80*/  PRMT R24, R29, 0x7771, RZ ;  /* 0x000077711d187816 */ /* 0x001fc600000000ff */
[----:B------:R-:W4:Y:S06]  /*58a90*/  LDL.LU.64 R2, [R1+0xd98] ;  /* 0x000d980001027983 */ /* 0x000f2c0000300a00 */
[----:B---3--:R0:W-:Y:S04]  /*58aa0*/  @P4 STG.E.U8 desc[UR6][R18.64], R24 ;  /* 0x0000001812004986 */ /* 0x0081e8000c101106 */
[----:B0-----:R-:W3:Y:S01]  /*58ab0*/  LDL.LU.64 R18, [R1+0x18f8] ;  /* 0x0018f80001127983 */ /* 0x001ee20000300a00 */
[----:B------:R-:W-:-:S02]  /*58ac0*/  LOP3.LUT P4, RZ, R28, 0x4000000, RZ, 0xc0, !PT ;  /* 0x040000001cff7812 */ /* 0x000fc4000788c0ff */
[----:B------:R-:W-:-:S11]  /*58ad0*/  PRMT R24, R29, 0x7772, RZ ;  /* 0x000077721d187816 */ /* 0x000fd600000000ff */
[----:B---3--:R0:W-:Y:S04]  /*58ae0*/  @P4 STG.E.U8 desc[UR6][R18.64], R24 ;  /* 0x0000001812004986 */ /* 0x0081e8000c101106 */
[----:B0-----:R-:W3:Y:S01]  /*58af0*/  LDL.LU.64 R18, [R1+0x18f0] ;  /* 0x0018f00001127983 */ /* 0x001ee20000300a00 */
[----:B------:R-:W-:Y:S02]  /*58b00*/  LOP3.LUT P4, RZ, R28, 0x2000000, RZ, 0xc0, !PT ;  /* 0x020000001cff7812 */ /* 0x000fe4000788c0ff */
[----:B------:R-:W-:-:S11]  /*58b10*/  PRMT R24, R29, 0x7773, RZ ;  /* 0x000077731d187816 */ /* 0x000fd600000000ff */
[----:B---3--:R0:W-:Y:S04]  /*58b20*/  @P4 STG.E.U8 desc[UR6][R18.64], R24 ;  /* 0x0000001812004986 */ /* 0x0081e8000c101106 */
[----:B0-----:R-:W3:Y:S01]  /*58b30*/  LDL.LU.64 R18, [R1+0x18e8] ;  /* 0x0018e80001127983 */ /* 0x001ee20000300a00 */
        /* <DEDUP_REMOVED lines=8> */
[----:B---3--:R0:W-:Y:S01]  /*58bc0*/  @P4 STG.E.U8 desc[UR6][R18.64], R24 ;  /* 0x0000001812004986 */ /* 0x0081e2000c101106 */
[----:B------:R-:W-:Y:S02]  /*58bd0*/  LOP3.LUT P4, RZ, R28, 0x800000, RZ, 0xc0, !PT ;  /* 0x008000001cff7812 */ /* 0x000fe4000788c0ff */
[----:B0-----:R-:W-:Y:S01]  /*58be0*/  PRMT R24, R6, 0x7771, RZ ;  /* 0x0000777106187816 */ /* 0x001fe200000000ff */
[----:B------:R-:W3:Y:S10]  /*58bf0*/  LDL.LU.64 R18, [R1+0x18e0] ;  /* 0x0018e00001127983 */ /* 0x000ef40000300a00 */
        /* <DEDUP_REMOVED lines=13> */
[----:B--2---:R4:W-:Y:S02]  /*58cd0*/  @P0 STG.E.U8 desc[UR6][R4.64], R24 ;  /* 0x0000001804000986 */ /* 0x0049e4000c101106 */
[----:B----4-:R-:W-:Y:S02]  /*58ce0*/  PRMT R24, R17, 0x7770, RZ ;  /* 0x0000777011187816 */ /* 0x010fe400000000ff */
[----:B------:R-:W2:Y:S04]  /*58cf0*/  LDL.LU.64 R4, [R1+0xd90] ;  /* 0x000d900001047983 */ /* 0x000ea80000300a00 */
[----:B------:R0:W-:Y:S04]  /*58d00*/  @P5 STG.E.U8 desc[UR6][R2.64], R24 ;  /* 0x0000001802005986 */ /* 0x0001e8000c101106 */
[----:B0-----:R-:W4:Y:S01]  /*58d10*/  LDL.LU.64 R2, [R1+0xd88] ;  /* 0x000d880001027983 */ /* 0x001f220000300a00 */
[----:B------:R-:W-:-:S02]  /*58d20*/  LOP3.LUT P4, RZ, R23, 0x400000, RZ, 0xc0, !PT ;  /* 0x0040000017ff7812 */ /* 0x000fc4000788c0ff */
[----:B------:R-:W-:Y:S01]  /*58d30*/  LOP3.LUT R28, R28, 0xffffbfff, RZ, 0xc0, !PT ;  /* 0xffffbfff1c1c7812 */ /* 0x000fe200078ec0ff */
[----:B------:R-:W4:Y:S01]  /*58d40*/  LDL.LU.64 R10, [R1+0xd80] ;  /* 0x000d8000010a7983 */ /* 0x000f220000300a00 */
[C---:B------:R-:W-:Y:S02]  /*58d50*/  LOP3.LUT P2, RZ, R22.reuse, 0x80, RZ, 0xc0, !PT ;  /* 0x0000008016ff7812 */ /* 0x040fe4000784c0ff */
[----:B------:R-:W-:Y:S01]  /*58d60*/  LOP3.LUT P1, RZ, R22, 0x4, RZ, 0xc0, !PT ;  /* 0x0000000416ff7812 */ /* 0x000fe2000782c0ff */
[----:B------:R-:W4:Y:S01]  /*58d70*/  LDL.LU.64 R8, [R1+0xd78] ;  /* 0x000d780001087983 */ /* 0x000f220000300a00 */
[----:B------:R-:W-:-:S03]  /*58d80*/  PRMT R24, R17, 0x7771, RZ ;  /* 0x0000777111187816 */ /* 0x000fc600000000ff */
[----:B------:R-:W4:Y:S02]  /*58d90*/  LDL.LU.64 R6, [R1+0xd70] ;  /* 0x000d700001067983 */ /* 0x000f240000300a00 */
[----:B------:R-:W-:Y:S02]  /*58da0*/  @P4 LOP3.LUT R28, R28, 0x4000, RZ, 0xfc, !PT ;  /* 0x000040001c1c4812 */ /* 0x000fe400078efcff */
[----:B------:R-:W-:Y:S01]  /*58db0*/  LOP3.LUT P4, RZ, R23, 0x200000, RZ, 0xc0, !PT ;  /* 0x0020000017ff7812 */ /* 0x000fe2000788c0ff */
[----:B------:R-:W4:Y:S01]  /*58dc0*/  LDL.LU R29, [R1+0x12c] ;  /* 0x00012c00011d7983 */ /* 0x000f220000300800 */
        /* <DEDUP_REMOVED lines=15> */
[C---:B---3--:R-:W-:Y:S02]  /*58ec0*/  LOP3.LUT P4, RZ, R18.reuse, 0x80, RZ, 0xc0, !PT ;  /* 0x0000008012ff7812 */ /* 0x048fe4000788c0ff */
[C---:B------:R-:W-:Y:S02]  /*58ed0*/  LOP3.LUT P3, RZ, R18.reuse, 0x1, RZ, 0xc0, !PT ;  /* 0x0000000112ff7812 */ /* 0x040fe4000786c0ff */
[----:B------:R-:W-:-:S09]  /*58ee0*/  LOP3.LUT P6, RZ, R18, 0x2, RZ, 0xc0, !PT ;  /* 0x0000000212ff7812 */ /* 0x000fd200078cc0ff */
[----:B------:R-:W-:Y:S02]  /*58ef0*/  @P4 LOP3.LUT R28, R28, 0x100000, RZ, 0xfc, !PT ;  /* 0x001000001c1c4812 */ /* 0x000fe400078efcff */
[----:B------:R-:W-:Y:S01]  /*58f00*/  LOP3.LUT P4, RZ, R18, 0x400, RZ, 0xc0, !PT ;  /* 0x0000040012ff7812 */ /* 0x000fe2000788c0ff */
[----:B--2---:R0:W-:Y:S02]  /*58f10*/  @P2 STG.E.U8 desc[UR6][R4.64], R24 ;  /* 0x0000001804002986 */ /* 0x0041e4000c101106 */
[----:B0-----:R-:W-:Y:S02]  /*58f20*/  PRMT R24, R17, 0x7772, RZ ;  /* 0x0000777211187816 */ /* 0x001fe400000000ff */
[----:B------:R-:W2:Y:S04]  /*58f30*/  LDL.LU.64 R4, [R1+0xd68] ;  /* 0x000d680001047983 */ /* 0x000ea80000300a00 */
[----:B------:R-:W3:Y:S04]  /*58f40*/  LDL.LU R12, [R1+0x110] ;  /* 0x00011000010c7983 */ /* 0x000ee80000300800 */
[----:B------:R-:W-:Y:S04]  /*58f50*/  STL.64 [R1+0x18c0], R18 ;  /* 0x0018c01201007387 */ /* 0x000fe80000100a00 */
[----:B----4-:R0:W-:Y:S04]  /*58f60*/  @P1 STG.E.U8 desc[UR6][R2.64], R24 ;  /* 0x0000001802001986 */ /* 0x0101e8000c101106 */
[----:B0-----:R-:W4:Y:S04]  /*58f70*/  LDL.LU.64 R2, [R1+0xd60] ;  /* 0x000d600001027983 */ /* 0x001f280000300a00 */
[----:B------:R-:W2:Y:S04]  /*58f80*/  LDL.LU.64 R18, [R1+0xd40] ;  /* 0x000d400001127983 */ /* 0x000ea80000300a00 */
[----:B--2---:R0:W-:Y:S04]  /*58f90*/  STL.64 [R1+0x18c8], R18 ;  /* 0x0018c81201007387 */ /* 0x0041e80000100a00 */
[----:B0-----:R-:W2:Y:S04]  /*58fa0*/  LDL.LU.64 R18, [R1+0xd48] ;  /* 0x000d480001127983 */ /* 0x001ea80000300a00 */
[----:B--2---:R0:W-:Y:S04]  /*58fb0*/  STL.64 [R1+0x18d0], R18 ;  /* 0x0018d01201007387 */ /* 0x0041e80000100a00 */
[----:B0-----:R-:W2:Y:S01]  /*58fc0*/  LDL.LU.64 R18, [R1+0xd50] ;  /* 0x000d500001127983 */ /* 0x001ea20000300a00 */
[----:B------:R-:W-:-:S02]  /*58fd0*/  LOP3.LUT P0, RZ, R22, 0x20, RZ, 0xc0, !PT ;  /* 0x0000002016ff7812 */ /* 0x000fc4000780c0ff */
[----:B------:R-:W-:Y:S02]  /*58fe0*/  LOP3.LUT P5, RZ, R22, 0x1, RZ, 0xc0, !PT ;  /* 0x0000000116ff7812 */ /* 0x000fe400078ac0ff */
[----:B------:R-:W-:Y:S02]  /*58ff0*/  LOP3.LUT R28, R28, 0xffdfffff, RZ, 0xc0, !PT ;  /* 0xffdfffff1c1c7812 */ /* 0x000fe400078ec0ff */
[----:B------:R-:W-:Y:S02]  /*59000*/  PRMT R24, R17, 0x7773, RZ ;  /* 0x0000777311187816 */ /* 0x000fe400000000ff */
[----:B------:R-:W-:Y:S02]  /*59010*/  @P4 LOP3.LUT R28, R28, 0x200000, RZ, 0xfc, !PT ;  /* 0x002000001c1c4812 */ /* 0x000fe400078efcff */
[----:B------:R-:W-:-:S03]  /*59020*/  LOP3.LUT P4, RZ, R22, 0x8, RZ, 0xc0, !PT ;  /* 0x0000000816ff7812 */ /* 0x000fc6000788c0ff */
        /* <DEDUP_REMOVED lines=18> */
[----:B----4-:R3:W-:Y:S01]  /*59150*/  @P4 STG.E.U8 desc[UR6][R2.64], R24 ;  /* 0x0000001802004986 */ /* 0x0107e2000c101106 */
[----:B------:R-:W-:-:S03]  /*59160*/  LOP3.LUT P4, RZ, R28, 0x80000, RZ, 0xc0, !PT ;  /* 0x000800001cff7812 */ /* 0x000fc6000788c0ff */
[----:B------:R-:W4:Y:S04]  /*59170*/  LDL.LU.64 R8, [R1+0xd18] ;  /* 0x000d180001087983 */ /* 0x000f280000300a00 */
[----:B------:R-:W4:Y:S01]  /*59180*/  LDL.LU.64 R6, [R1+0xd10] ;  /* 0x000d100001067983 */ /* 0x000f220000300a00 */
[----:B---3--:R-:W-:-:S03]  /*59190*/  PRMT R24, R12, 0x7770, RZ ;  /* 0x000077700c187816 */ /* 0x008fc600000000ff */
[----:B------:R-:W3:Y:S04]  /*591a0*/  LDL.LU.64 R4, [R1+0xd08] ;  /* 0x000d080001047983 */ /* 0x000ee80000300a00 */
[----:B------:R-:W3:Y:S04]  /*591b0*/  LDL.LU.64 R2, [R1+0xd00] ;  /* 0x000d000001027983 */ /* 0x000ee80000300a00 */
        /* <DEDUP_REMOVED lines=15> */
[----:B------:R-:W-:-:S03]  /*592b0*/  LOP3.LUT P5, RZ, R23, 0x4000000, RZ, 0xc0, !PT ;  /* 0x0400000017ff7812 */ /* 0x000fc600078ac0ff */
[----:B--2---:R0:W-:Y:S01]  /*592c0*/  @P4 STG.E.U8 desc[UR6][R18.64], R24 ;  /* 0x0000001812004986 */ /* 0x0041e2000c101106 */
[C---:B------:R-:W-:Y:S02]  /*592d0*/  LOP3.LUT P4, RZ, R28.reuse, 0x8000, RZ, 0xc0, !PT ;  /* 0x000080001cff7812 */ /* 0x040fe4000788c0ff */
[----:B0-----:R-:W-:Y:S01]  /*592e0*/  PRMT R24, R13, 0x7770, RZ ;  /* 0x000077700d187816 */ /* 0x001fe200000000ff */
[----:B------:R-:W2:Y:S10]  /*592f0*/  LDL.LU.64 R18, [R1+0x18c0] ;  /* 0x0018c00001127983 */ /* 0x000eb40000300a00 */
        /* <DEDUP_REMOVED lines=9> */
[----:B----4-:R0:W-:Y:S02]  /*59390*/  @P2 STG.E.U8 desc[UR6][R8.64], R24 ;  /* 0x0000001808002986 */ /* 0x0101e4000c101106 */
[----:B0-----:R-:W-:-:S05]  /*593a0*/  PRMT R24, R17, 0x7771, RZ ;  /* 0x0000777111187816 */ /* 0x001fca00000000ff */
[----:B------:R0:W-:Y:S02]  /*593b0*/  @P1 STG.E.U8 desc[UR6][R6.64], R24 ;  /* 0x0000001806001986 */ /* 0x0001e4000c101106 */
[----:B0-----:R-:W-:-:S05]  /*593c0*/  PRMT R24, R17, 0x7772, RZ ;  /* 0x0000777211187816 */ /* 0x001fca00000000ff */
[----:B---3--:R0:W-:Y:S02]  /*593d0*/  @P0 STG.E.U8 desc[UR6][R4.64], R24 ;  /* 0x0000001804000986 */ /* 0x0081e4000c101106 */
[----:B0-----:R-:W-:Y:S02]  /*593e0*/  PRMT R24, R17, 0x7773, RZ ;  /* 0x0000777311187816 */ /* 0x001fe400000000ff */
[----:B------:R-:W3:Y:S04]  /*593f0*/  LDL.LU.64 R4, [R1+0xcf8] ;  /* 0x000cf80001047983 */ /* 0x000ee80000300a00 */
[----:B------:R0:W-:Y:S04]  /*59400*/  @P5 STG.E.U8 desc[UR6][R2.64], R24 ;  /* 0x0000001802005986 */ /* 0x0001e8000c101106 */
[----:B0-----:R-:W4:Y:S04]  /*59410*/  LDL.LU.64 R2, [R1+0xcf0] ;  /* 0x000cf00001027983 */ /* 0x001f280000300a00 */
[----:B------:R-:W2:Y:S04]  /*59420*/  LDL.LU.64 R12, [R1+0xce8] ;  /* 0x000ce800010c7983 */ /* 0x000ea80000300a00 */
[----:B------:R-:W3:Y:S01]  /*59430*/  LDL.LU R17, [R1+0x11c] ;  /* 0x00011c0001117983 */ /* 0x000ee20000300800 */
[----:B------:R-:W-:-:S02]  /*59440*/  LOP3.LUT P4, RZ, R22, 0x40000, RZ, 0xc0, !PT ;  /* 0x0004000016ff7812 */ /* 0x000fc4000788c0ff */
[----:B------:R-:W-:Y:S01]  /*59450*/  LOP3.LUT R28, R28, 0xffffffbf, RZ, 0xc0, !PT ;  /* 0xffffffbf1c1c7812 */ /* 0x000fe200078ec0ff */
[----:B------:R-:W2:Y:S01]  /*59460*/  LDL.LU.64 R8, [R1+0xce0] ;  /* 0x000ce00001087983 */ /* 0x000ea20000300a00 */
[C---:B------:R-:W-:Y:S02]  /*59470*/  LOP3.LUT P2, RZ, R22.reuse, 0x1000, RZ, 0xc0, !PT ;  /* 0x0000100016ff7812 */ /* 0x040fe4000784c0ff */
[----:B------:R-:W-:Y:S01]  /*59480*/  LOP3.LUT P1, RZ, R22, 0x800, RZ, 0xc0, !PT ;  /* 0x0000080016ff7812 */ /* 0x000fe2000782c0ff */
[----:B------:R-:W2:Y:S01]  /*59490*/  LDL.LU.64 R6, [R1+0xcd8] ;  /* 0x000cd80001067983 */ /* 0x000ea20000300a00 */
[C---:B------:R-:W-:Y:S02]  /*594a0*/  LOP3.LUT P0, RZ, R23.reuse, 0x8000000, RZ, 0xc0, !PT ;  /* 0x0800000017ff7812 */ /* 0x040fe4000780c0ff */
[----:B------:R-:W-:Y:S01]  /*594b0*/  LOP3.LUT P5, RZ, R23, 0x10000000, RZ, 0xc0, !PT ;  /* 0x1000000017ff7812 */ /* 0x000fe200078ac0ff */
[----:B------:R-:W2:Y:S02]  /*594c0*/  LDL.LU R29, [R1+0x100] ;  /* 0x00010000011d7983 */ /* 0x000ea40000300800 */
[----:B------:R-:W-:-:S02]  /*594d0*/  @P4 LOP3.LUT R28, R28, 0x40, RZ, 0xfc, !PT ;  /* 0x000000401c1c4812 */ /* 0x000fc400078efcff */
        /* <DEDUP_REMOVED lines=16> */
[----:B---3--:R-:W-:-:S05]  /*595e0*/  PRMT R23, R17, 0x7770, RZ ;  /* 0x0000777011177816 */ /* 0x008fca00000000ff */
[----:B------:R0:W-:Y:S02]  /*595f0*/  @P2 STG.E.U8 desc[UR6][R4.64], R23 ;  /* 0x0000001704002986 */ /* 0x0001e4000c101106 */
[----:B0-----:R-:W-:Y:S02]  /*59600*/  PRMT R23, R17, 0x7771, RZ ;  /* 0x0000777111177816 */ /* 0x001fe400000000ff */
[----:B------:R-:W3:Y:S04]  /*59610*/  LDL.LU.64 R4, [R1+0xcd0] ;  /* 0x000cd00001047983 */ /* 0x000ee80000300a00 */
[----:B----4-:R0:W-:Y:S04]  /*59620*/  @P1 STG.E.U8 desc[UR6][R2.64], R23 ;  /* 0x0000001702001986 */ /* 0x0101e8000c101106 */
[----:B0-----:R-:W4:Y:S04]  /*59630*/  LDL.LU.64 R2, [R1+0xcc8] ;  /* 0x000cc80001027983 */ /* 0x001f280000300a00 */
[----:B------:R-:W4:Y:S04]  /*59640*/  LDL.LU R11, [R1+0x104] ;  /* 0x00010400010b7983 */ /* 0x000f280000300800 */
[----:B------:R-:W2:Y:S04]  /*59650*/  LDL.LU.64 R20, [R1+0xca8] ;  /* 0x000ca80001147983 */ /* 0x000ea80000300a00 */
[----:B--2---:R0:W-:Y:S04]  /*59660*/  STL.64 [R1+0x18a8], R20 ;  /* 0x0018a81401007387 */ /* 0x0041e80000100a00 */
[----:B0-----:R-:W2:Y:S04]  /*59670*/  LDL.LU.64 R20, [R1+0xcb0] ;  /* 0x000cb00001147983 */ /* 0x001ea80000300a00 */
[----:B--2---:R0:W-:Y:S04]  /*59680*/  STL.64 [R1+0x18b0], R20 ;  /* 0x0018b01401007387 */ /* 0x0041e80000100a00 */
[----:B0-----:R-:W2:Y:S01]  /*59690*/  LDL.LU.64 R20, [R1+0xcb8] ;  /* 0x000cb80001147983 */ /* 0x001ea20000300a00 */
[----:B------:R-:W-:-:S04]  /*596a0*/  LOP3.LUT R28, R28, 0xffffefff, RZ, 0xc0, !PT ;  /* 0xffffefff1c1c7812 */ /* 0x000fc800078ec0ff */
[----:B------:R-:W-:Y:S02]  /*596b0*/  @P4 LOP3.LUT R28, R28, 0x1000, RZ, 0xfc, !PT ;  /* 0x000010001c1c4812 */ /* 0x000fe400078efcff */
[----:B------:R-:W-:Y:S02]  /*596c0*/  LOP3.LUT P4, RZ, R22, 0x2000, RZ, 0xc0, !PT ;  /* 0x0000200016ff7812 */ /* 0x000fe4000788c0ff */
[----:B------:R-:W-:Y:S02]  /*596d0*/  LOP3.LUT R28, R28, 0xffffdfff, RZ, 0xc0, !PT ;  /* 0xffffdfff1c1c7812 */ /* 0x000fe400078ec0ff */
[----:B------:R-:W-:-:S05]  /*596e0*/  PRMT R23, R17, 0x7772, RZ ;  /* 0x0000777211177816 */ /* 0x000fca00000000ff */
[----:B------:R0:W-:Y:S04]  /*596f0*/  @P0 STG.E.U8 desc[UR6][R12.64], R23 ;  /* 0x000000170c000986 */ /* 0x0001e8000c101106 */
[----:B------:R-:W-:Y:S02]  /*59700*/  @P4 LOP3.LUT R28, R28, 0x2000, RZ, 0xfc, !PT ;  /* 0x000020001c1c4812 */ /* 0x000fe400078efcff */
[----:B------:R-:W-:Y:S02]  /*59710*/  LOP3.LUT P4, RZ, R22, 0x4000, RZ, 0xc0, !PT ;  /* 0x0000400016ff7812 */ /* 0x000fe4000788c0ff */
[----:B0-----:R-:W-:-:S05]  /*59720*/  PRMT R23, R17, 0x7773, RZ ;  /* 0x0000777311177816 */ /* 0x001fca00000000ff */
[----:B------:R0:W-:Y:S02]  /*59730*/  @P5 STG.E.U8 desc[UR6][R8.64], R23 ;  /* 0x0000001708005986 */ /* 0x0001e4000c101106 */
[----:B0-----:R-:W-:Y:S02]  /*59740*/  PRMT R23, R29, 0x7770, RZ ;  /* 0x000077701d177816 */ /* 0x001fe400000000ff */
[----:B--2---:R0:W-:Y:S04]  /*59750*/  STL.64 [R1+0x18b8], R20 ;  /* 0x0018b81401007387 */ /* 0x0041e80000100a00 */
[----:B0-----:R-:W2:Y:S04]  /*59760*/  LDL.LU.64 R20, [R1+0xcc0] ;  /* 0x000cc00001147983 */ /* 0x001ea80000300a00 */
[----:B------:R0:W-:Y:S01]  /*59770*/  @P4 STG.E.U8 desc[UR6][R6.64], R23 ;  /* 0x0000001706004986 */ /* 0x0001e2000c101106 */
[----:B------:R-:W-:-:S03]  /*59780*/  LOP3.LUT P4, RZ, R28, 0x2000, RZ, 0xc0, !PT ;  /* 0x000020001cff7812 */ /* 0x000fc6000788c0ff */
[----:B------:R-:W2:Y:S04]  /*59790*/  LDL.LU.64 R24, [R1+0xca0] ;  /* 0x000ca00001187983 */ /* 0x000ea80000300a00 */
[----:B------:R-:W2:Y:S01]  /*597a0*/  LDL.LU R10, [R1+0x108] ;  /* 0x00010800010a7983 */ /* 0x000ea20000300800 */
[----:B0-----:R-:W-:-:S03]  /*597b0*/  PRMT R23, R29, 0x7771, RZ ;  /* 0x000077711d177816 */ /* 0x001fc600000000ff */
[----:B------:R-:W2:Y:S04]  /*597c0*/  LDL.LU.64 R26, [R1+0xc98] ;  /* 0x000c9800011a7983 */ /* 0x000ea80000300a00 */
[----:B---3--:R0:W-:Y:S01]  /*597d0*/  @P4 STG.E.U8 desc[UR6][R4.64], R23 ;  /* 0x0000001704004986 */ /* 0x0081e2000c101106 */
[----:B------:R-:W-:-:S03]  /*597e0*/  LOP3.LUT P4, RZ, R28, 0x1000, RZ, 0xc0, !PT ;  /* 0x000010001cff7812 */ /* 0x000fc6000788c0ff */
[----:B------:R-:W3:Y:S04]  /*597f0*/  LDL.LU.64 R14, [R1+0xc90] ;  /* 0x000c9000010e7983 */ /* 0x000ee80000300a00 */
[----:B------:R-:W3:Y:S01]  /*59800*/  LDL.LU.64 R12, [R1+0xc88] ;  /* 0x000c8800010c7983 */ /* 0x000ee20000300a00 */
[----:B0-----:R-:W-:-:S03]  /*59810*/  PRMT R23, R29, 0x7772, RZ ;  /* 0x000077721d177816 */ /* 0x001fc600000000ff */
[----:B------:R-:W3:Y:S04]  /*59820*/  LDL.LU.64 R8, [R1+0xc80] ;  /* 0x000c800001087983 */ /* 0x000ee80000300a00 */
[----:B----4-:R0:W-:Y:S01]  /*59830*/  @P4 STG.E.U8 desc[UR6][R2.64], R23 ;  /* 0x0000001702004986 */ /* 0x0101e2000c101106 */
[----:B------:R-:W-:-:S03]  /*59840*/  LOP3.LUT P4, RZ, R28, 0x800, RZ, 0xc0, !PT ;  /* 0x000008001cff7812 */ /* 0x000fc6000788c0ff */
[----:B------:R-:W4:Y:S04]  /*59850*/  LDL.LU R17, [R1+0x10c] ;  /* 0x00010c0001117983 */ /* 0x000f280000300800 */
[----:B------:R-:W4:Y:S01]  /*59860*/  LDL.LU.64 R6, [R1+0xc78] ;  /* 0x000c780001067983 */ /* 0x000f220000300a00 */
[----:B0-----:R-:W-:-:S03]  /*59870*/  PRMT R23, R29, 0x7773, RZ ;  /* 0x000077731d177816 */ /* 0x001fc600000000ff */
        /* <DEDUP_REMOVED lines=16> */
[----:B------:R-:W-:Y:S02]  /*59980*/  LOP3.LUT P2, RZ, R22, 0x80000, RZ, 0xc0, !PT ;  /* 0x0008000016ff7812 */ /* 0x000fe4000784c0ff */
[C---:B------:R-:W-:Y:S02]  /*59990*/  LOP3.LUT P1, RZ, R18.reuse, 0x4, RZ, 0xc0, !PT ;  /* 0x0000000412ff7812 */ /* 0x040fe4000782c0ff */
[C---:B------:R-:W-:Y:S02]  /*599a0*/  LOP3.LUT P0, RZ, R18.reuse, 0x8, RZ, 0xc0, !PT ;  /* 0x0000000812ff7812 */ /* 0x040fe4000780c0ff */
[----:B------:R-:W-:Y:S01]  /*599b0*/  LOP3.LUT P5, RZ, R18, 0x10, RZ, 0xc0, !PT ;  /* 0x0000001012ff7812 */ /* 0x000fe200078ac0ff */
        /* <DEDUP_REMOVED lines=9> */
[----:B---3--:R0:W-:Y:S02]  /*59a50*/  @P3 STG.E.U8 desc[UR6][R14.64], R23 ;  /* 0x000000170e003986 */ /* 0x0081e4000c101106 */
[----:B0-----:R-:W-:-:S05]  /*59a60*/  PRMT R23, R10, 0x7772, RZ ;  /* 0x000077720a177816 */ /* 0x001fca00000000ff */
[----:B------:R0:W-:Y:S02]  /*59a70*/  @P6 STG.E.U8 desc[UR6][R12.64], R23 ;  /* 0x000000170c006986 */ /* 0x0001e4000c101106 */
[----:B0-----:R-:W-:-:S05]  /*59a80*/  PRMT R23, R10, 0x7773, RZ ;  /* 0x000077730a177816 */ /* 0x001fca00000000ff */
[----:B------:R4:W-:Y:S02]  /*59a90*/  @P2 STG.E.U8 desc[UR6][R8.64], R23 ;  /* 0x0000001708002986 */ /* 0x0009e4000c101106 */
[----:B----4-:R-:W-:-:S05]  /*59aa0*/  PRMT R23, R17, 0x7770, RZ ;  /* 0x0000777011177816 */ /* 0x010fca00000000ff */
[----:B------:R0:W-:Y:S02]  /*59ab0*/  @P1 STG.E.U8 desc[UR6][R6.64], R23 ;  /* 0x0000001706001986 */ /* 0x0001e4000c101106 */
[----:B0-----:R-:W-:-:S05]  /*59ac0*/  PRMT R23, R17, 0x7771, RZ ;  /* 0x0000777111177816 */ /* 0x001fca00000000ff */
[----:B------:R0:W-:Y:S02]  /*59ad0*/  @P0 STG.E.U8 desc[UR6][R4.64], R23 ;  /* 0x0000001704000986 */ /* 0x0001e4000c101106 */
[----:B0-----:R-:W-:-:S05]  /*59ae0*/  PRMT R23, R17, 0x7772, RZ ;  /* 0x0000777211177816 */ /* 0x001fca00000000ff */
[----:B------:R0:W-:Y:S04]  /*59af0*/  @P5 STG.E.U8 desc[UR6][R2.64], R23 ;  /* 0x0000001702005986 */ /* 0x0001e8000c101106 */
[----:B0-----:R-:W3:Y:S01]  /*59b00*/  LDL.LU.64 R2, [R1+0xc60] ;  /* 0x000c600001027983 */ /* 0x001ee20000300a00 */
[----:B------:R-:W-:-:S03]  /*59b10*/  LOP3.LUT P2, RZ, R18, 0x20, RZ, 0xc0, !PT ;  /* 0x0000002012ff7812 */ /* 0x000fc6000784c0ff */
[----:B------:R-:W4:Y:S01]  /*59b20*/  LDL.LU.64 R26, [R1+0xc58] ;  /* 0x000c5800011a7983 */ /* 0x000f220000300a00 */
[----:B------:R-:W-:-:S03]  /*59b30*/  PRMT R23, R17, 0x7773, RZ ;  /* 0x0000777311177816 */ /* 0x000fc600000000ff */
[----:B------:R-:W4:Y:S04]  /*59b40*/  LDL.LU.64 R14, [R1+0xc50] ;  /* 0x000c5000010e7983 */ /* 0x000f280000300a00 */
[----:B------:R-:W4:Y:S04]  /*59b50*/  LDL.LU.64 R10, [R1+0xc48] ;  /* 0x000c4800010a7983 */ /* 0x000f280000300a00 */
[----:B------:R-:W4:Y:S04]  /*59b60*/  LDL.LU R9, [R1+0xf0] ;  /* 0x0000f00001097983 */ /* 0x000f280000300800 */
[----:B------:R-:W4:Y:S01]  /*59b70*/  LDL.LU.64 R6, [R1+0xc40] ;  /* 0x000c400001067983 */ /* 0x000f220000300a00 */
[----:B------:R-:W-:-:S03]  /*59b80*/  LOP3.LUT P1, RZ, R18, 0x40, RZ, 0xc0, !PT ;  /* 0x0000004012ff7812 */ /* 0x000fc6000782c0ff */
[----:B------:R-:W4:Y:S01]  /*59b90*/  LDL.LU R12, [R1+0xf4] ;  /* 0x0000f400010c7983 */ /* 0x000f220000300800 */
[----:B------:R-:W-:-:S03]  /*59ba0*/  LOP3.LUT P0, RZ, R18, 0x100, RZ, 0xc0, !PT ;  /* 0x0000010012ff7812 */ /* 0x000fc6000780c0ff */
[----:B------:R-:W-:Y:S04]  /*59bb0*/  STL.64 [R1+0x1888], R18 ;  /* 0x0018881201007387 */ /* 0x000fe80000100a00 */
[----:B------:R-:W4:Y:S04]  /*59bc0*/  LDL.LU.64 R4, [R1+0xc38] ;  /* 0x000c380001047983 */ /* 0x000f280000300a00 */
[----:B---3--:R0:W-:Y:S04]  /*59bd0*/  @P2 STG.E.U8 desc[UR6][R2.64], R23 ;  /* 0x0000001702002986 */ /* 0x0081e8000c101106 */
[----:B0-----:R-:W3:Y:S04]  /*59be0*/  LDL.LU.64 R2, [R1+0xc30] ;  /* 0x000c300001027983 */ /* 0x001ee80000300a00 */
[----:B------:R-:W2:Y:S04]  /*59bf0*/  LDL.LU.64 R18, [R1+0xc18] ;  /* 0x000c180001127983 */ /* 0x000ea80000300a00 */
        /* <DEDUP_REMOVED lines=22> */
[----:B------:R-:W-:Y:S01]  /*59d60*/  LOP3.LUT P4, RZ, R21, 0x2000000, RZ, 0xc0, !PT ;  /* 0x0200000015ff7812 */ /* 0x000fe2000788c0ff */
[----:B------:R-:W2:Y:S01]  /*59d70*/  LDL.LU R17, [R1+0xf8] ;  /* 0x0000f80001117983 */ /* 0x000ea20000300800 */
[----:B------:R-:W-:Y:S02]  /*59d80*/  LOP3.LUT R28, R28, 0xffffffef, RZ, 0xc0, !PT ;  /* 0xffffffef1c1c7812 */ /* 0x000fe400078ec0ff */
[----:B----4-:R-:W-:Y:S01]  /*59d90*/  PRMT R23, R9, 0x7770, RZ ;  /* 0x0000777009177816 */ /* 0x010fe200000000ff */
[----:B------:R-:W4:Y:S08]  /*59da0*/  LDL.LU.64 R24, [R1+0xc08] ;  /* 0x000c080001187983 */ /* 0x000f300000300a00 */
[----:B------:R-:W-:-:S02]  /*59db0*/  @P4 LOP3.LUT R28, R28, 0x10, RZ, 0xfc, !PT ;  /* 0x000000101c1c4812 */ /* 0x000fc400078efcff */
[C---:B------:R-:W-:Y:S01]  /*59dc0*/  LOP3.LUT P4, RZ, R21.reuse, 0x4000000, RZ, 0xc0, !PT ;  /* 0x0400000015ff7812 */ /* 0x040fe2000788c0ff */
[----:B------:R0:W-:Y:S01]  /*59dd0*/  @P1 STG.E.U8 desc[UR6][R26.64], R23 ;  /* 0x000000171a001986 */ /* 0x0001e2000c101106 */
[----:B------:R-:W-:Y:S02]  /*59de0*/  LOP3.LUT P5, RZ, R21, 0x10000000, RZ, 0xc0, !PT ;  /* 0x1000000015ff7812 */ /* 0x000fe400078ac0ff */
[----:B------:R-:W-:Y:S02]  /*59df0*/  LOP3.LUT R28, R28, 0xffffffdf, RZ, 0xc0, !PT ;  /* 0xffffffdf1c1c7812 */ /* 0x000fe400078ec0ff */
[----:B0-----:R-:W-:Y:S01]  /*59e00*/  PRMT R23, R9, 0x7771, RZ ;  /* 0x0000777109177816 */ /* 0x001fe200000000ff */
[----:B------:R-:W4:Y:S06]  /*59e10*/  LDL.LU.64 R26, [R1+0xc00] ;  /* 0x000c0000011a7983 */ /* 0x000f2c0000300a00 */
[----:B------:R-:W-:-:S02]  /*59e20*/  @P4 LOP3.LUT R28, R28, 0x20, RZ, 0xfc, !PT ;  /* 0x000000201c1c4812 */ /* 0x000fc400078efcff */
[----:B------:R-:W-:Y:S01]  /*59e30*/  LOP3.LUT P4, RZ, R21, 0x8000000, RZ, 0xc0, !PT ;  /* 0x0800000015ff7812 */ /* 0x000fe2000788c0ff */
[----:B------:R0:W-:Y:S02]  /*59e40*/  @P0 STG.E.U8 desc[UR6][R14.64], R23 ;  /* 0x000000170e000986 */ /* 0x0001e4000c101106 */
[C---:B0-----:R-:W-:Y:S02]  /*59e50*/  PRMT R23, R9.reuse, 0x7772, RZ ;  /* 0x0000777209177816 */ /* 0x041fe400000000ff */
[----:B------:R-:W4:Y:S04]  /*59e60*/  LDL.LU.64 R14, [R1+0xbf8] ;  /* 0x000bf800010e7983 */ /* 0x000f280000300a00 */
[----:B------:R0:W-:Y:S02]  /*59e70*/  @P5 STG.E.U8 desc[UR6][R10.64], R23 ;  /* 0x000000170a005986 */ /* 0x0001e4000c101106 */
[----:B0-----:R-:W-:-:S02]  /*59e80*/  PRMT R23, R9, 0x7773, RZ ;  /* 0x0000777309177816 */ /* 0x001fc400000000ff */
[----:B------:R-:W4:Y:S04]  /*59e90*/  LDL.LU.64 R10, [R1+0xbf0] ;  /* 0x000bf000010a7983 */ /* 0x000f280000300a00 */
[----:B------:R0:W-:Y:S01]  /*59ea0*/  @P4 STG.E.U8 desc[UR6][R6.64], R23 ;  /* 0x0000001706004986 */ /* 0x0001e2000c101106 */
[----:B------:R-:W-:-:S03]  /*59eb0*/  LOP3.LUT P4, RZ, R28, 0x20, RZ, 0xc0, !PT ;  /* 0x000000201cff7812 */ /* 0x000fc6000788c0ff */
[----:B------:R-:W4:Y:S04]  /*59ec0*/  LDL.LU.64 R8, [R1+0xbe8] ;  /* 0x000be80001087983 */ /* 0x000f280000300a00 */
[----:B------:R-:W4:Y:S01]  /*59ed0*/  LDL.LU R13, [R1+0xe0] ;  /* 0x0000e000010d7983 */ /* 0x000f220000300800 */
[----:B0-----:R-:W-:-:S03]  /*59ee0*/  PRMT R23, R12, 0x7770, RZ ;  /* 0x000077700c177816 */ /* 0x001fc600000000ff */
[----:B------:R-:W4:Y:S04]  /*59ef0*/  LDL.LU.64 R6, [R1+0xbe0] ;  /* 0x000be00001067983 */ /* 0x000f280000300a00 */
[----:B------:R0:W-:Y:S01]  /*59f00*/  @P4 STG.E.U8 desc[UR6][R4.64], R23 ;  /* 0x0000001704004986 */ /* 0x0001e2000c101106 */
[----:B------:R-:W-:Y:S02]  /*59f10*/  LOP3.LUT P4, RZ, R28, 0x10, RZ, 0xc0, !PT ;  /* 0x000000101cff7812 */ /* 0x000fe4000788c0ff */
[----:B0-----:R-:W-:Y:S01]  /*59f20*/  PRMT R23, R12, 0x7771, RZ ;  /* 0x000077710c177816 */ /* 0x001fe200000000ff */
[----:B------:R-:W4:Y:S10]  /*59f30*/  LDL.LU.64 R4, [R1+0xbd8] ;  /* 0x000bd80001047983 */ /* 0x000f340000300a00 */
[----:B---3--:R0:W-:Y:S01]  /*59f40*/  @P4 STG.E.U8 desc[UR6][R2.64], R23 ;  /* 0x0000001702004986 */ /* 0x0081e2000c101106 */
[----:B------:R-:W-:-:S02]  /*59f50*/  LOP3.LUT P4, RZ, R28, 0x8, RZ, 0xc0, !PT ;  /* 0x000000081cff7812 */ /* 0x000fc4000788c0ff */
[----:B0-----:R-:W-:Y:S01]  /*59f60*/  PRMT R23, R12, 0x7772, RZ ;  /* 0x000077720c177816 */ /* 0x001fe200000000ff */
[----:B------:R-:W3:Y:S10]  /*59f70*/  LDL.LU.64 R2, [R1+0xbd0] ;  /* 0x000bd00001027983 */ /* 0x000ef40000300a00 */
        /* <DEDUP_REMOVED lines=8> */
[----:B--2---:R0:W-:Y:S01]  /*5a000*/  @P4 STG.E.U8 desc[UR6][R18.64], R23 ;  /* 0x0000001712004986 */ /* 0x0041e2000c101106 */
[----:B------:R-:W-:-:S03]  /*5a010*/  LOP3.LUT P4, RZ, R28, 0x1, RZ, 0xc0, !PT ;  /* 0x000000011cff7812 */ /* 0x000fc6000788c0ff */
[----:B0-----:R-:W2:Y:S04]  /*5a020*/  LDL.LU.64 R18, [R1+0x1888] ;  /* 0x0018880001127983 */ /* 0x001ea80000300a00 */
[----:B------:R-:W4:Y:S01]  /*5a030*/  LDL.LU.64 R28, [R1+0xc10] ;  /* 0x000c1000011c7983 */ /* 0x000f220000300a00 */
[----:B------:R-:W-:Y:S02]  /*5a040*/  PRMT R23, R17, 0x7771, RZ ;  /* 0x0000777111177816 */ /* 0x000fe400000000ff */
[C---:B------:R-:W-:Y:S02]  /*5a050*/  LOP3.LUT P3, RZ, R21.reuse, 0x40000, RZ, 0xc0, !PT ;  /* 0x0004000015ff7812 */ /* 0x040fe4000786c0ff */
[C---:B------:R-:W-:Y:S02]  /*5a060*/  LOP3.LUT P6, RZ, R21.reuse, 0x20000, RZ, 0xc0, !PT ;  /* 0x0002000015ff7812 */ /* 0x040fe400078cc0ff */
[----:B------:R-:W-:-:S02]  /*5a070*/  LOP3.LUT P2, RZ, R21, 0x10000, RZ, 0xc0, !PT ;  /* 0x0001000015ff7812 */ /* 0x000fc4000784c0ff */
[C---:B------:R-:W-:Y:S02]  /*5a080*/  LOP3.LUT P1, RZ, R21.reuse, 0x8000, RZ, 0xc0, !PT ;  /* 0x0000800015ff7812 */ /* 0x040fe4000782c0ff */
[C---:B------:R-:W-:Y:S02]  /*5a090*/  LOP3.LUT P0, RZ, R21.reuse, 0x4000, RZ, 0xc0, !PT ;  /* 0x0000400015ff7812 */ /* 0x040fe4000780c0ff */
[----:B------:R-:W-:Y:S01]  /*5a0a0*/  LOP3.LUT P5, RZ, R21, 0x2000, RZ, 0xc0, !PT ;  /* 0x0000200015ff7812 */ /* 0x000fe200078ac0ff */
[----:B----4-:R0:W-:Y:S01]  /*5a0b0*/  @P4 STG.E.U8 desc[UR6][R28.64], R23 ;  /* 0x000000171c004986 */ /* 0x0101e2000c101106 */
[----:B------:R-:W-:Y:S02]  /*5a0c0*/  LOP3.LUT P4, RZ, R22, 0x80000000, RZ, 0xc0, !PT ;  /* 0x8000000016ff7812 */ /* 0x000fe4000788c0ff */
[----:B0-----:R-:W-:-:S11]  /*5a0d0*/  PRMT R23, R17, 0x7772, RZ ;  /* 0x0000777211177816 */ /* 0x001fd600000000ff */
        /* <DEDUP_REMOVED lines=13> */
[----:B0-----:R-:W-:-:S05]  /*5a1b0*/  PRMT R23, R13, 0x7770, RZ ;  /* 0x000077700d177816 */ /* 0x001fca00000000ff */
[----:B------:R0:W-:Y:S02]  /*5a1c0*/  @P0 STG.E.U8 desc[UR6][R4.64], R23 ;  /* 0x0000001704000986 */ /* 0x0001e4000c101106 */
[----:B0-----:R-:W-:Y:S02]  /*5a1d0*/  PRMT R23, R13, 0x7771, RZ ;  /* 0x000077710d177816 */ /* 0x001fe400000000ff */
[----:B------:R-:W4:Y:S04]  /*5a1e0*/  LDL.LU.64 R4, [R1+0xbc8] ;  /* 0x000bc80001047983 */ /* 0x000f280000300a00 */
[----:B---3--:R0:W-:Y:S04]  /*5a1f0*/  @P5 STG.E.U8 desc[UR6][R2.64], R23 ;  /* 0x0000001702005986 */ /* 0x0081e8000c101106 */
[----:B0-----:R-:W3:Y:S04]  /*5a200*/  LDL.LU.64 R2, [R1+0xbc0] ;  /* 0x000bc00001027983 */ /* 0x001ee80000300a00 */
[----:B------:R-:W2:Y:S04]  /*5a210*/  LDL.LU.64 R6, [R1+0xbb8] ;  /* 0x000bb80001067983 */ /* 0x000ea80000300a00 */
[----:B------:R-:W2:Y:S04]  /*5a220*/  LDL.LU.64 R10, [R1+0xbb0] ;  /* 0x000bb000010a7983 */ /* 0x000ea80000300a00 */
[----:B------:R-:W2:Y:S04]  /*5a230*/  LDL.LU.64 R8, [R1+0xba8] ;  /* 0x000ba80001087983 */ /* 0x000ea80000300a00 */
[----:B------:R-:W2:Y:S01]  /*5a240*/  LDL.LU R17, [R1+0xe4] ;  /* 0x0000e40001117983 */ /* 0x000ea20000300800 */
        /* <DEDUP_REMOVED lines=21> */
[----:B------:R-:W-:Y:S02]  /*5a3a0*/  @P4 LOP3.LUT R22, R22, 0x10000000, RZ, 0xfc, !PT ;  /* 0x1000000016164812 */ /* 0x000fe400078efcff */
[C---:B------:R-:W-:Y:S02]  /*5a3b0*/  LOP3.LUT P4, RZ, R21.reuse, 0x80, RZ, 0xc0, !PT ;  /* 0x0000008015ff7812 */ /* 0x040fe4000788c0ff */
[----:B------:R-:W-:Y:S02]  /*5a3c0*/  LOP3.LUT R22, R22, 0xdfffffff, RZ, 0xc0, !PT ;  /* 0xdfffffff16167812 */ /* 0x000fe400078ec0ff */
[C---:B------:R-:W-:Y:S02]  /*5a3d0*/  LOP3.LUT P1, RZ, R21.reuse, 0x800, RZ, 0xc0, !PT ;  /* 0x0000080015ff7812 */ /* 0x040fe4000782c0ff */
[C---:B------:R-:W-:Y:S02]  /*5a3e0*/  LOP3.LUT P0, RZ, R21.reuse, 0x400, RZ, 0xc0, !PT ;  /* 0x0000040015ff7812 */ /* 0x040fe4000780c0ff */
[----:B------:R-:W-:-:S05]  /*5a3f0*/  LOP3.LUT P5, RZ, R21, 0x200, RZ, 0xc0, !PT ;  /* 0x0000020015ff7812 */ /* 0x000fca00078ac0ff */
[----:B------:R-:W-:Y:S02]  /*5a400*/  @P4 LOP3.LUT R22, R22, 0x20000000, RZ, 0xfc, !PT ;  /* 0x2000000016164812 */ /* 0x000fe400078efcff */
[----:B------:R-:W-:Y:S02]  /*5a410*/  LOP3.LUT P4, RZ, R21, 0x100, RZ, 0xc0, !PT ;  /* 0x0000010015ff7812 */ /* 0x000fe4000788c0ff */
[----:B------:R-:W-:-:S05]  /*5a420*/  PRMT R21, R13, 0x7772, RZ ;  /* 0x000077720d157816 */ /* 0x000fca00000000ff */
[----:B----4-:R0:W-:Y:S02]  /*5a430*/  @P2 STG.E.U8 desc[UR6][R4.64], R21 ;  /* 0x0000001504002986 */ /* 0x0101e4000c101106 */
[----:B0-----:R-:W-:Y:S02]  /*5a440*/  PRMT R21, R13, 0x7773, RZ ;  /* 0x000077730d157816 */ /* 0x001fe400000000ff */
[----:B------:R-:W4:Y:S04]  /*5a450*/  LDL.LU.64 R4, [R1+0xba0] ;  /* 0x000ba00001047983 */ /* 0x000f280000300a00 */
[----:B---3--:R0:W-:Y:S04]  /*5a460*/  @P1 STG.E.U8 desc[UR6][R2.64], R21 ;  /* 0x0000001502001986 */ /* 0x0081e8000c101106 */
[----:B------:R-:W3:Y:S04]  /*5a470*/  LDL.LU R23, [R1+0xe8] ;  /* 0x0000e80001177983 */ /* 0x000ee80000300800 */
[----:B0-----:R-:W3:Y:S01]  /*5a480*/  LDL.LU.64 R2, [R1+0xb98] ;  /* 0x000b980001027983 */ /* 0x001ee20000300a00 */
[----:B--2---:R-:W-:-:S05]  /*5a490*/  PRMT R21, R17, 0x7770, RZ ;  /* 0x0000777011157816 */ /* 0x004fca00000000ff */
[----:B------:R0:W-:Y:S04]  /*5a4a0*/  @P0 STG.E.U8 desc[UR6][R6.64], R21 ;  /* 0x0000001506000986 */ /* 0x0001e8000c101106 */
[----:B0-----:R-:W2:Y:S04]  /*5a4b0*/  LDL.LU R6, [R1+0xec] ;  /* 0x0000ec0001067983 */ /* 0x001ea80000300800 */
[----:B------:R-:W4:Y:S04]  /*5a4c0*/  LDL.LU.64 R28, [R1+0xb78] ;  /* 0x000b7800011c7983 */ /* 0x000f280000300a00 */
[----:B----4-:R0:W-:Y:S04]  /*5a4d0*/  STL.64 [R1+0x1868], R28 ;  /* 0x0018681c01007387 */ /* 0x0101e80000100a00 */
[----:B0-----:R-:W4:Y:S04]  /*5a4e0*/  LDL.LU.64 R28, [R1+0xb80] ;  /* 0x000b8000011c7983 */ /* 0x001f280000300a00 */
[----:B----4-:R0:W-:Y:S04]  /*5a4f0*/  STL.64 [R1+0x1870], R28 ;  /* 0x0018701c01007387 */ /* 0x0101e80000100a00 */
[----:B0-----:R-:W4:Y:S01]  /*5a500*/  LDL.LU.64 R28, [R1+0xb88] ;  /* 0x000b8800011c7983 */ /* 0x001f220000300a00 */
[----:B------:R-:W-:-:S05]  /*5a510*/  PRMT R21, R17, 0x7771, RZ ;  /* 0x0000777111157816 */ /* 0x000fca00000000ff */
[----:B------:R0:W-:Y:S02]  /*5a520*/  @P5 STG.E.U8 desc[UR6][R10.64], R21 ;  /* 0x000000150a005986 */ /* 0x0001e4000c101106 */
[----:B0-----:R-:W-:-:S05]  /*5a530*/  PRMT R21, R17, 0x7772, RZ ;  /* 0x0000777211157816 */ /* 0x001fca00000000ff */
[----:B------:R-:W-:Y:S01]  /*5a540*/  @P4 STG.E.U8 desc[UR6][R8.64], R21 ;  /* 0x0000001508004986 */ /* 0x000fe2000c101106 */
[----:B------:R-:W-:-:S03]  /*5a550*/  LOP3.LUT P4, RZ, R22, 0x20000000, RZ, 0xc0, !PT ;  /* 0x2000000016ff7812 */ /* 0x000fc6000788c0ff */
[----:B----4-:R0:W-:Y:S04]  /*5a560*/  STL.64 [R1+0x1878], R28 ;  /* 0x0018781c01007387 */ /* 0x0101e80000100a00 */
[----:B0-----:R-:W4:Y:S01]  /*5a570*/  LDL.LU.64 R28, [R1+0xb90] ;  /* 0x000b9000011c7983 */ /* 0x001f220000300a00 */
[----:B------:R-:W-:-:S03]  /*5a580*/  PRMT R21, R17, 0x7773, RZ ;  /* 0x0000777311157816 */ /* 0x000fc600000000ff */
[----:B------:R-:W2:Y:S04]  /*5a590*/  LDL.LU.64 R24, [R1+0xb70] ;  /* 0x000b700001187983 */ /* 0x000ea80000300a00 */
[----:B------:R3:W-:Y:S01]  /*5a5a0*/  @P4 STG.E.U8 desc[UR6][R4.64], R21 ;  /* 0x0000001504004986 */ /* 0x0007e2000c101106 */
[----:B------:R-:W-:-:S03]  /*5a5b0*/  LOP3.LUT P4, RZ, R22, 0x10000000, RZ, 0xc0, !PT ;  /* 0x1000000016ff7812 */ /* 0x000fc6000788c0ff */
[----:B------:R-:W2:Y:S04]  /*5a5c0*/  LDL.LU R7, [R1+0xd0] ;  /* 0x0000d00001077983 */ /* 0x000ea80000300800 */
[----:B------:R-:W2:Y:S01]  /*5a5d0*/  LDL.LU.64 R26, [R1+0xb68] ;  /* 0x000b6800011a7983 */ /* 0x000ea20000300a00 */
[----:B---3--:R-:W-:-:S03]  /*5a5e0*/  PRMT R21, R23, 0x7770, RZ ;  /* 0x0000777017157816 */ /* 0x008fc600000000ff */
[----:B------:R-:W3:Y:S04]  /*5a5f0*/  LDL.LU.64 R14, [R1+0xb60] ;  /* 0x000b6000010e7983 */ /* 0x000ee80000300a00 */
[----:B------:R0:W-:Y:S01]  /*5a600*/  @P4 STG.E.U8 desc[UR6][R2.64], R21 ;  /* 0x0000001502004986 */ /* 0x0001e2000c101106 */
[----:B------:R-:W-:-:S03]  /*5a610*/  LOP3.LUT P4, RZ, R22, 0x8000000, RZ, 0xc0, !PT ;  /* 0x0800000016ff7812 */ /* 0x000fc6000788c0ff */
[----:B------:R-:W3:Y:S04]  /*5a620*/  LDL.LU.64 R12, [R1+0xb58] ;  /* 0x000b5800010c7983 */ /* 0x000ee80000300a00 */
[----:B------:R-:W3:Y:S01]  /*5a630*/  LDL.LU.64 R10, [R1+0xb50] ;  /* 0x000b5000010a7983 */ /* 0x000ee20000300a00 */
[----:B0-----:R-:W-:-:S03]  /*5a640*/  PRMT R21, R23, 0x7771, RZ ;  /* 0x0000777117157816 */ /* 0x001fc600000000ff */
[----:B------:R-:W3:Y:S04]  /*5a650*/  LDL.LU.64 R8, [R1+0xb48] ;  /* 0x000b480001087983 */ /* 0x000ee80000300a00 */
[----:B------:R-:W3:Y:S04]  /*5a660*/  LDL.LU.64 R4, [R1+0xb40] ;  /* 0x000b400001047983 */ /* 0x000ee80000300a00 */
[----:B------:R-:W3:Y:S04]  /*5a670*/  LDL.LU R17, [R1+0xd4] ;  /* 0x0000d40001117983 */ /* 0x000ee80000300800 */
[----:B------:R-:W3:Y:S04]  /*5a680*/  LDL.LU.64 R2, [R1+0xb38] ;  /* 0x000b380001027983 */ /* 0x000ee80000300a00 */
        /* <DEDUP_REMOVED lines=11> */
[----:B--2---:R-:W-:Y:S02]  /*5a740*/  PRMT R21, R6, 0x7770, RZ ;  /* 0x0000777006157816 */ /* 0x004fe400000000ff */
        /* <DEDUP_REMOVED lines=26> */
[----:B0-----:R-:W3:Y:S01]  /*5a8f0*/  LDL.LU.64 R2, [R1+0xb28] ;  /* 0x000b280001027983 */ /* 0x001ee20000300a00 */
[----:B------:R-:W-:-:S02]  /*5a900*/  LOP3.LUT P2, RZ, R19, 0x2000000, RZ, 0xc0, !PT ;  /* 0x0200000013ff7812 */ /* 0x000fc4000784c0ff */
[----:B------:R-:W-:Y:S01]  /*5a910*/  LOP3.LUT P1, RZ, R19, 0x1000000, RZ, 0xc0, !PT ;  /* 0x0100000013ff7812 */ /* 0x000fe2000782c0ff */
[----:B------:R-:W4:Y:S01]  /*5a920*/  LDL.LU.64 R10, [R1+0xb20] ;  /* 0x000b2000010a7983 */ /* 0x000f220000300a00 */
[----:B------:R-:W-:-:S03]  /*5a930*/  PRMT R21, R17, 0x7771, RZ ;  /* 0x0000777111157816 */ /* 0x000fc600000000ff */
[----:B------:R-:W4:Y:S04]  /*5a940*/  LDL.LU.64 R8, [R1+0xb18] ;  /* 0x000b180001087983 */ /* 0x000f280000300a00 */
[----:B------:R-:W4:Y:S04]  /*5a950*/  LDL.LU.64 R6, [R1+0xb10] ;  /* 0x000b100001067983 */ /* 0x000f280000300a00 */
[----:B------:R-:W4:Y:S04]  /*5a960*/  LDL.LU R28, [R1+0xd8] ;  /* 0x0000d800011c7983 */ /* 0x000f280000300800 */
[----:B--2---:R0:W-:Y:S02]  /*5a970*/  @P2 STG.E.U8 desc[UR6][R4.64], R21 ;  /* 0x0000001504002986 */ /* 0x0041e4000c101106 */
[----:B0-----:R-:W-:-:S02]  /*5a980*/  PRMT R21, R17, 0x7772, RZ ;  /* 0x0000777211157816 */ /* 0x001fc400000000ff */
[----:B------:R-:W2:Y:S04]  /*5a990*/  LDL.LU.64 R4, [R1+0xb08] ;  /* 0x000b080001047983 */ /* 0x000ea80000300a00 */
[----:B------:R-:W2:Y:S04]  /*5a9a0*/  LDL.LU R29, [R1+0xdc] ;  /* 0x0000dc00011d7983 */ /* 0x000ea80000300800 */
[----:B---3--:R0:W-:Y:S04]  /*5a9b0*/  @P1 STG.E.U8 desc[UR6][R2.64], R21 ;  /* 0x0000001502001986 */ /* 0x0081e8000c101106 */
[----:B0-----:R-:W3:Y:S04]  /*5a9c0*/  LDL.LU.64 R2, [R1+0xb00] ;  /* 0x000b000001027983 */ /* 0x001ee80000300a00 */
        /* <DEDUP_REMOVED lines=25> */
[C---:B------:R-:W-:Y:S02]  /*5ab60*/  LOP3.LUT P4, RZ, R19.reuse, 0x80000, RZ, 0xc0, !PT ;  /* 0x0008000013ff7812 */ /* 0x040fe4000788c0ff */
[----:B------:R-:W-:Y:S02]  /*5ab70*/  LOP3.LUT R22, R22, 0xffefffff, RZ, 0xc0, !PT ;  /* 0xffefffff16167812 */ /* 0x000fe400078ec0ff */
[----:B------:R-:W-:-:S09]  /*5ab80*/  LOP3.LUT P0, RZ, R19, 0x800000, RZ, 0xc0, !PT ;  /* 0x0080000013ff7812 */ /* 0x000fd2000780c0ff */
[----:B------:R-:W-:Y:S02]  /*5ab90*/  @P4 LOP3.LUT R22, R22, 0x100000, RZ, 0xfc, !PT ;  /* 0x0010000016164812 */ /* 0x000fe400078efcff */
[C---:B------:R-:W-:Y:S02]  /*5aba0*/  LOP3.LUT P4, RZ, R19.reuse, 0x100000, RZ, 0xc0, !PT ;  /* 0x0010000013ff7812 */ /* 0x040fe4000788c0ff */
[----:B------:R-:W-:Y:S02]  /*5abb0*/  LOP3.LUT P5, RZ, R19, 0x400000, RZ, 0xc0, !PT ;  /* 0x0040000013ff7812 */ /* 0x000fe400078ac0ff */
[----:B------:R-:W-:Y:S02]  /*5abc0*/  LOP3.LUT R22, R22, 0xffdfffff, RZ, 0xc0, !PT ;  /* 0xffdfffff16167812 */ /* 0x000fe400078ec0ff */
[----:B------:R-:W-:Y:S02]  /*5abd0*/  PRMT R21, R17, 0x7773, RZ ;  /* 0x0000777311157816 */ /* 0x000fe400000000ff */
[----:B------:R-:W4:Y:S05]  /*5abe0*/  LDL.LU R17, [R1+0xc0] ;  /* 0x0000c00001117983 */ /* 0x000f2a0000300800 */
[----:B------:R-:W-:Y:S01]  /*5abf0*/  @P4 LOP3.LUT R22, R22, 0x200000, RZ, 0xfc, !PT ;  /* 0x0020000016164812 */ /* 0x000fe200078efcff */
[----:B------:R0:W-:Y:S01]  /*5ac00*/  @P0 STG.E.U8 desc[UR6][R10.64], R21 ;  /* 0x000000150a000986 */ /* 0x0001e2000c101106 */
[----:B------:R-:W-:-:S03]  /*5ac10*/  LOP3.LUT P4, RZ, R19, 0x200000, RZ, 0xc0, !PT ;  /* 0x0020000013ff7812 */ /* 0x000fc6000788c0ff */
[----:B------:R-:W4:Y:S04]  /*5ac20*/  LDL.LU.64 R26, [R1+0xad8] ;  /* 0x000ad800011a7983 */ /* 0x000f280000300a00 */
[----:B------:R-:W4:Y:S01]  /*5ac30*/  LDL.LU.64 R14, [R1+0xad0] ;  /* 0x000ad000010e7983 */ /* 0x000f220000300a00 */
[----:B0-----:R-:W-:-:S03]  /*5ac40*/  PRMT R21, R28, 0x7770, RZ ;  /* 0x000077701c157816 */ /* 0x001fc600000000ff */
[----:B------:R-:W4:Y:S04]  /*5ac50*/  LDL.LU.64 R12, [R1+0xac8] ;  /* 0x000ac800010c7983 */ /* 0x000f280000300a00 */
[----:B------:R0:W-:Y:S04]  /*5ac60*/  @P5 STG.E.U8 desc[UR6][R8.64], R21 ;  /* 0x0000001508005986 */ /* 0x0001e8000c101106 */
[----:B------:R-:W4:Y:S01]  /*5ac70*/  LDL.LU.64 R10, [R1+0xac0] ;  /* 0x000ac000010a7983 */ /* 0x000f220000300a00 */
[----:B0-----:R-:W-:-:S03]  /*5ac80*/  PRMT R21, R28, 0x7771, RZ ;  /* 0x000077711c157816 */ /* 0x001fc600000000ff */
[----:B------:R-:W4:Y:S04]  /*5ac90*/  LDL.LU.64 R8, [R1+0xab8] ;  /* 0x000ab80001087983 */ /* 0x000f280000300a00 */
[----:B------:R0:W-:Y:S01]  /*5aca0*/  @P4 STG.E.U8 desc[UR6][R6.64], R21 ;  /* 0x0000001506004986 */ /* 0x0001e2000c101106 */
[----:B------:R-:W-:Y:S02]  /*5acb0*/  LOP3.LUT P4, RZ, R22, 0x200000, RZ, 0xc0, !PT ;  /* 0x0020000016ff7812 */ /* 0x000fe4000788c0ff */
[----:B0-----:R-:W-:Y:S01]  /*5acc0*/  PRMT R21, R28, 0x7772, RZ ;  /* 0x000077721c157816 */ /* 0x001fe200000000ff */
[----:B------:R-:W4:Y:S10]  /*5acd0*/  LDL.LU.64 R6, [R1+0xab0] ;  /* 0x000ab00001067983 */ /* 0x000f340000300a00 */
[----:B--2---:R0:W-:Y:S01]  /*5ace0*/  @P4 STG.E.U8 desc[UR6][R4.64], R21 ;  /* 0x0000001504004986 */ /* 0x0041e2000c101106 */
[----:B------:R-:W-:-:S02]  /*5acf0*/  LOP3.LUT P4, RZ, R22, 0x100000, RZ, 0xc0, !PT ;  /* 0x0010000016ff7812 */ /* 0x000fc4000788c0ff */
        /* <DEDUP_REMOVED lines=41> */
[----:B0-----:R-:W-:Y:S02]  /*5af90*/  PRMT R21, R20, 0x7773, RZ ;  /* 0x0000777314157816 */ /* 0x001fe400000000ff */
[----:B------:R-:W2:Y:S04]  /*5afa0*/  LDL.LU R20, [R1+0x1848] ;  /* 0x0018480001147983 */ /* 0x000ea80000300800 */
[----:B---3--:R0:W-:Y:S04]  /*5afb0*/  @P5 STG.E.U8 desc[UR6][R2.64], R21 ;  /* 0x0000001502005986 */ /* 0x0081e8000c101106 */
[----:B------:R-:W3:Y:S04]  /*5afc0*/  LDL.LU.64 R4, [R1+0xa98] ;  /* 0x000a980001047983 */ /* 0x000ee80000300a00 */
[----:B0-----:R-:W4:Y:S04]  /*5afd0*/  LDL.LU.64 R2, [R1+0xa90] ;  /* 0x000a900001027983 */ /* 0x001f280000300a00 */
[----:B------:R-:W4:Y:S04]  /*5afe0*/  LDL.LU.64 R12, [R1+0xa88] ;  /* 0x000a8800010c7983 */ /* 0x000f280000300a00 */
[----:B------:R-:W3:Y:S01]  /*5aff0*/  LDL.LU R17, [R1+0xc8] ;  /* 0x0000c80001117983 */ /* 0x000ee20000300800 */
[----:B------:R-:W-:-:S02]  /*5b000*/  LOP3.LUT R22, R22, 0xffffffbf, RZ, 0xc0, !PT ;  /* 0xffffffbf16167812 */ /* 0x000fc400078ec0ff */
[C---:B------:R-:W-:Y:S01]  /*5b010*/  LOP3.LUT P2, RZ, R19.reuse, 0x40, RZ, 0xc0, !PT ;  /* 0x0000004013ff7812 */ /* 0x040fe2000784c0ff */
[----:B------:R-:W4:Y:S01]  /*5b020*/  LDL.LU.64 R8, [R1+0xa80] ;  /* 0x000a800001087983 */ /* 0x000f220000300a00 */
[----:B------:R-:W-:-:S03]  /*5b030*/  LOP3.LUT P1, RZ, R19, 0x20, RZ, 0xc0, !PT ;  /* 0x0000002013ff7812 */ /* 0x000fc6000782c0ff */
[----:B------:R-:W4:Y:S04]  /*5b040*/  LDL.LU.64 R6, [R1+0xa78] ;  /* 0x000a780001067983 */ /* 0x000f280000300a00 */
[----:B------:R-:W4:Y:S01]  /*5b050*/  LDL.LU R23, [R1+0xcc] ;  /* 0x0000cc0001177983 */ /* 0x000f220000300800 */
[----:B------:R-:W-:-:S03]  /*5b060*/  LOP3.LUT P0, RZ, R19, 0x10, RZ, 0xc0, !PT ;  /* 0x0000001013ff7812 */ /* 0x000fc6000780c0ff */
[----:B------:R-:W-:Y:S01]  /*5b070*/  STL.64 [R1+0x1830], R18 ;  /* 0x0018301201007387 */ /* 0x000fe20000100a00 */
[----:B------:R-:W-:Y:S02]  /*5b080*/  LOP3.LUT P5, RZ, R19, 0x8, RZ, 0xc0, !PT ;  /* 0x0000000813ff7812 */ /* 0x000fe400078ac0ff */
[----:B--2---:R-:W-:-:S13]  /*5b090*/  LOP3.LUT P4, RZ, R20, 0x4000000, RZ, 0xc0, !PT ;  /* 0x0400000014ff7812 */ /* 0x004fda000788c0ff */
        /* <DEDUP_REMOVED lines=18> */
[----:B---3--:R-:W-:-:S09]  /*5b1c0*/  PRMT R21, R17, 0x7770, RZ ;  /* 0x0000777011157816 */ /* 0x008fd200000000ff */
[----:B------:R-:W-:Y:S02]  /*5b1d0*/  @P4 LOP3.LUT R22, R22, 0x1000, RZ, 0xfc, !PT ;  /* 0x0000100016164812 */ /* 0x000fe400078efcff */
[----:B------:R-:W-:Y:S01]  /*5b1e0*/  LOP3.LUT P4, RZ, R19, 0x2, RZ, 0xc0, !PT ;  /* 0x0000000213ff7812 */ /* 0x000fe2000788c0ff */
[----:B------:R0:W-:Y:S01]  /*5b1f0*/  @P2 STG.E.U8 desc[UR6][R4.64], R21 ;  /* 0x0000001504002986 */ /* 0x0001e2000c101106 */
[----:B------:R-:W-:Y:S02]  /*5b200*/  LOP3.LUT R22, R22, 0xffffdfff, RZ, 0xc0, !PT ;  /* 0xffffdfff16167812 */ /* 0x000fe400078ec0ff */
[----:B0-----:R-:W-:Y:S01]  /*5b210*/  PRMT R21, R17, 0x7771, RZ ;  /* 0x0000777111157816 */ /* 0x001fe200000000ff */
[----:B------:R-:W2:Y:S08]  /*5b220*/  LDL.LU.64 R4, [R1+0xa70] ;  /* 0x000a700001047983 */ /* 0x000eb00000300a00 */
[----:B------:R-:W-:Y:S01]  /*5b230*/  @P4 LOP3.LUT R22, R22, 0x2000, RZ, 0xfc, !PT ;  /* 0x0000200016164812 */ /* 0x000fe200078efcff */
[----:B----4-:R0:W-:Y:S01]  /*5b240*/  @P1 STG.E.U8 desc[UR6][R2.64], R21 ;  /* 0x0000001502001986 */ /* 0x0101e2000c101106 */
[----:B------:R-:W-:-:S03]  /*5b250*/  LOP3.LUT P4, RZ, R19, 0x4, RZ, 0xc0, !PT ;  /* 0x0000000413ff7812 */ /* 0x000fc6000788c0ff */
[----:B0-----:R-:W3:Y:S04]  /*5b260*/  LDL.LU.64 R2, [R1+0xa68] ;  /* 0x000a680001027983 */ /* 0x001ee80000300a00 */
[----:B------:R-:W4:Y:S04]  /*5b270*/  LDL.LU R11, [R1+0xb0] ;  /* 0x0000b000010b7983 */ /* 0x000f280000300800 */
[----:B------:R-:W2:Y:S04]  /*5b280*/  LDL.LU.64 R18, [R1+0xa50] ;  /* 0x000a500001127983 */ /* 0x000ea80000300a00 */
[----:B--2---:R0:W-:Y:S04]  /*5b290*/  STL.64 [R1+0x1838], R18 ;  /* 0x0018381201007387 */ /* 0x0041e80000100a00 */
[----:B0-----:R-:W2:Y:S01]  /*5b2a0*/  LDL.LU.64 R18, [R1+0xa58] ;  /* 0x000a580001127983 */ /* 0x001ea20000300a00 */
[----:B------:R-:W-:-:S05]  /*5b2b0*/  PRMT R21, R17, 0x7772, RZ ;  /* 0x0000777211157816 */ /* 0x000fca00000000ff */
[----:B------:R0:W-:Y:S02]  /*5b2c0*/  @P0 STG.E.U8 desc[UR6][R12.64], R21 ;  /* 0x000000150c000986 */ /* 0x0001e4000c101106 */
[----:B0-----:R-:W-:-:S05]  /*5b2d0*/  PRMT R21, R17, 0x7773, RZ ;  /* 0x0000777311157816 */ /* 0x001fca00000000ff */
[----:B------:R0:W-:Y:S02]  /*5b2e0*/  @P5 STG.E.U8 desc[UR6][R8.64], R21 ;  /* 0x0000001508005986 */ /* 0x0001e4000c101106 */
[----:B0-----:R-:W-:-:S05]  /*5b2f0*/  PRMT R21, R23, 0x7770, RZ ;  /* 0x0000777017157816 */ /* 0x001fca00000000ff */
[----:B------:R-:W-:Y:S04]  /*5b300*/  @P4 STG.E.U8 desc[UR6][R6.64], R21 ;  /* 0x0000001506004986 */ /* 0x000fe8000c101106 */
[----:B--2---:R0:W-:Y:S04]  /*5b310*/  STL.64 [R1+0x1840], R18 ;  /* 0x0018401201007387 */ /* 0x0041e80000100a00 */
[----:B0-----:R-:W2:Y:S01]  /*5b320*/  LDL.LU.64 R18, [R1+0xa60] ;  /* 0x000a600001127983 */ /* 0x001ea20000300a00 */
[C---:B------:R-:W-:Y:S02]  /*5b330*/  LOP3.LUT P4, RZ, R22.reuse, 0x2000, RZ, 0xc0, !PT ;  /* 0x0000200016ff7812 */ /* 0x040fe4000788c0ff */
[----:B------:R-:W-:Y:S01]  /*5b340*/  PRMT R21, R23, 0x7771, RZ ;  /* 0x0000777117157816 */ /* 0x000fe200000000ff */
[----:B------:R-:W4:Y:S04]  /*5b350*/  LDL.LU.64 R28, [R1+0xa48] ;  /* 0x000a4800011c7983 */ /* 0x000f280000300a00 */
[----:B------:R-:W4:Y:S04]  /*5b360*/  LDL.LU.64 R24, [R1+0xa40] ;  /* 0x000a400001187983 */ /* 0x000f280000300a00 */
[----:B------:R-:W4:Y:S04]  /*5b370*/  LDL.LU R10, [R1+0xb4] ;  /* 0x0000b400010a7983 */ /* 0x000f280000300800 */
[----:B------:R0:W-:Y:S01]  /*5b380*/  @P4 STG.E.U8 desc[UR6][R4.64], R21 ;  /* 0x0000001504004986 */ /* 0x0001e2000c101106 */
[----:B------:R-:W-:-:S03]  /*5b390*/  LOP3.LUT P4, RZ, R22, 0x1000, RZ, 0xc0, !PT ;  /* 0x0000100016ff7812 */ /* 0x000fc6000788c0ff */
[----:B------:R-:W4:Y:S04]  /*5b3a0*/  LDL.LU.64 R26, [R1+0xa38] ;  /* 0x000a3800011a7983 */ /* 0x000f280000300a00 */
[----:B------:R-:W4:Y:S01]  /*5b3b0*/  LDL.LU.64 R14, [R1+0xa30] ;  /* 0x000a3000010e7983 */ /* 0x000f220000300a00 */
[----:B0-----:R-:W-:-:S03]  /*5b3c0*/  PRMT R21, R23, 0x7772, RZ ;  /* 0x0000777217157816 */ /* 0x001fc600000000ff */
[----:B------:R-:W4:Y:S04]  /*5b3d0*/  LDL.LU.64 R12, [R1+0xa28] ;  /* 0x000a2800010c7983 */ /* 0x000f280000300a00 */
[----:B---3--:R0:W-:Y:S01]  /*5b3e0*/  @P4 STG.E.U8 desc[UR6][R2.64], R21 ;  /* 0x0000001502004986 */ /* 0x0081e2000c101106 */
[----:B------:R-:W-:-:S03]  /*5b3f0*/  LOP3.LUT P4, RZ, R22, 0x800, RZ, 0xc0, !PT ;  /* 0x0000080016ff7812 */ /* 0x000fc6000788c0ff */
[----:B------:R-:W3:Y:S04]  /*5b400*/  LDL.LU.64 R8, [R1+0xa20] ;  /* 0x000a200001087983 */ /* 0x000ee80000300a00 */
[----:B------:R-:W3:Y:S01]  /*5b410*/  LDL.LU R17, [R1+0xb8] ;  /* 0x0000b80001117983 */ /* 0x000ee20000300800 */
[----:B0-----:R-:W-:-:S03]  /*5b420*/  PRMT R21, R23, 0x7773, RZ ;  /* 0x0000777317157816 */ /* 0x001fc600000000ff */
[----:B------:R-:W3:Y:S04]  /*5b430*/  LDL.LU.64 R6, [R1+0xa18] ;  /* 0x000a180001067983 */ /* 0x000ee80000300a00 */
[----:B------:R-:W3:Y:S04]  /*5b440*/  LDL.LU.64 R4, [R1+0xa10] ;  /* 0x000a100001047983 */ /* 0x000ee80000300a00 */
[----:B------:R-:W3:Y:S04]  /*5b450*/  LDL.LU.64 R2, [R1+0xa08] ;  /* 0x000a080001027983 */ /* 0x000ee80000300a00 */
[----:B--2---:R0:W-:Y:S04]  /*5b460*/  @P4 STG.E.U8 desc[UR6][R18.64], R21 ;  /* 0x0000001512004986 */ /* 0x0041e8000c101106 */
[----:B0-----:R-:W2:Y:S01]  /*5b470*/  LDL.LU.64 R18, [R1+0x1840] ;  /* 0x0018400001127983 */ /* 0x001ea20000300a00 */
[----:B------:R-:W-:-:S02]  /*5b480*/  LOP3.LUT P4, RZ, R22, 0x400, RZ, 0xc0, !PT ;  /* 0x0000040016ff7812 */ /* 0x000fc4000788c0ff */
[----:B----4-:R-:W-:-:S11]  /*5b490*/  PRMT R21, R11, 0x7770, RZ ;  /* 0x000077700b157816 */ /* 0x010fd600000000ff */
        /* <DEDUP_REMOVED lines=30> */
[----:B------:R0:W-:Y:S02]  /*5b680*/  @P0 STG.E.U8 desc[UR6][R4.64], R21 ;  /* 0x0000001504000986 */ /* 0x0001e4000c101106 */
[----:B0-----:R-:W-:Y:S02]  /*5b690*/  PRMT R21, R17, 0x7772, RZ ;  /* 0x0000777211157816 */ /* 0x001fe400000000ff */
[----:B------:R-:W3:Y:S04]  /*5b6a0*/  LDL.LU.64 R4, [R1+0xa00] ;  /* 0x000a000001047983 */ /* 0x000ee80000300a00 */
[----:B------:R0:W-:Y:S04]  /*5b6b0*/  @P5 STG.E.U8 desc[UR6][R2.64], R21 ;  /* 0x0000001502005986 */ /* 0x0001e8000c101106 */
[----:B0-----:R-:W4:Y:S04]  /*5b6c0*/  LDL.LU.64 R2, [R1+0x9f8] ;  /* 0x0009f80001027983 */ /* 0x001f280000300a00 */
[----:B------:R-:W4:Y:S04]  /*5b6d0*/  LDL.LU.64 R14, [R1+0x9f0] ;  /* 0x0009f000010e7983 */ /* 0x000f280000300a00 */
[----:B------:R-:W4:Y:S04]  /*5b6e0*/  LDL.LU.64 R10, [R1+0x9e8] ;  /* 0x0009e800010a7983 */ /* 0x000f280000300a00 */
[----:B------:R-:W4:Y:S01]  /*5b6f0*/  LDL.LU R9, [R1+0xbc] ;  /* 0x0000bc0001097983 */ /* 0x000f220000300800 */
[----:B------:R-:W-:-:S02]  /*5b700*/  LOP3.LUT P4, RZ, R20, 0x80, RZ, 0xc0, !PT ;  /* 0x0000008014ff7812 */ /* 0x000fc4000788c0ff */
[C---:B------:R-:W-:Y:S01]  /*5b710*/  LOP3.LUT P2, RZ, R20.reuse, 0x80000, RZ, 0xc0, !PT ;  /* 0x0008000014ff7812 */ /* 0x040fe2000784c0ff */
[----:B------:R-:W4:Y:S01]  /*5b720*/  LDL.LU.64 R6, [R1+0x9e0] ;  /* 0x0009e00001067983 */ /* 0x000f220000300a00 */
[----:B------:R-:W-:Y:S02]  /*5b730*/  LOP3.LUT P1, RZ, R20, 0x40000, RZ, 0xc0, !PT ;  /* 0x0004000014ff7812 */ /* 0x000fe4000782c0ff */
[----:B------:R-:W-:Y:S01]  /*5b740*/  PRMT R21, R17, 0x7773, RZ ;  /* 0x0000777311157816 */ /* 0x000fe200000000ff */
[----:B------:R-:W4:Y:S01]  /*5b750*/  LDL.LU R12, [R1+0xa0] ;  /* 0x0000a000010c7983 */ /* 0x000f220000300800 */
[----:B--2---:R-:W-:-:S05]  /*5b760*/  LOP3.LUT R19, R19, 0xbfffffff, RZ, 0xc0, !PT ;  /* 0xbfffffff13137812 */ /* 0x004fca00078ec0ff */
[----:B------:R-:W-:Y:S02]  /*5b770*/  @P4 LOP3.LUT R19, R19, 0x40000000, RZ, 0xfc, !PT ;  /* 0x4000000013134812 */ /* 0x000fe400078efcff */
[----:B------:R-:W-:Y:S02]  /*5b780*/  LOP3.LUT P4, RZ, R20, 0x100, RZ, 0xc0, !PT ;  /* 0x0000010014ff7812 */ /* 0x000fe4000788c0ff */
[----:B------:R-:W-:-:S11]  /*5b790*/  LOP3.LUT R19, R19, 0x7fffffff, RZ, 0xc0, !PT ;  /* 0x7fffffff13137812 */ /* 0x000fd600078ec0ff */
[----:B------:R-:W-:-:S05]  /*5b7a0*/  @P4 LOP3.LUT R19, R19, 0x80000000, RZ, 0xfc, !PT ;  /* 0x8000000013134812 */ /* 0x000fca00078efcff */
[----:B------:R-:W-:Y:S04]  /*5b7b0*/  STL.64 [R1+0x1818], R18 ;  /* 0x0018181201007387 */ /* 0x000fe80000100a00 */
[----:B---3--:R0:W-:Y:S04]  /*5b7c0*/  @P2 STG.E.U8 desc[UR6][R4.64], R21 ;  /* 0x0000001504002986 */ /* 0x0081e8000c101106 */
[----:B0-----:R-:W2:Y:S01]  /*5b7d0*/  LDL.LU.64 R4, [R1+0x9d8] ;  /* 0x0009d80001047983 */ /* 0x001ea20000300a00 */
[----:B----4-:R-:W-:-:S05]  /*5b7e0*/  PRMT R21, R9, 0x7770, RZ ;  /* 0x0000777009157816 */ /* 0x010fca00000000ff */
[----:B------:R0:W-:Y:S04]  /*5b7f0*/  @P1 STG.E.U8 desc[UR6][R2.64], R21 ;  /* 0x0000001502001986 */ /* 0x0001e8000c101106 */
[----:B0-----:R-:W3:Y:S04]  /*5b800*/  LDL.LU.64 R2, [R1+0x9d0] ;  /* 0x0009d00001027983 */ /* 0x001ee80000300a00 */
[----:B------:R-:W4:Y:S04]  /*5b810*/  LDL.LU R17, [R1+0xa4] ;  /* 0x0000a40001117983 */ /* 0x000f280000300800 */
        /* <DEDUP_REMOVED lines=16> */
[----:B------:R-:W-:Y:S01]  /*5b920*/  LOP3.LUT P0, RZ, R20, 0x20000, RZ, 0xc0, !PT ;  /* 0x0002000014ff7812 */ /* 0x000fe2000780c0ff */
[----:B----4-:R0:W-:Y:S04]  /*5b930*/  STL.64 [R1+0x1828], R16 ;  /* 0x0018281001007387 */ /* 0x0101e80000100a00 */
[----:B0-----:R-:W4:Y:S04]  /*5b940*/  LDL.LU.64 R16, [R1+0x9c8] ;  /* 0x0009c80001107983 */ /* 0x001f280000300a00 */
[----:B------:R-:W-:-:S02]  /*5b950*/  @P4 LOP3.LUT R22, R22, 0x10, RZ, 0xfc, !PT ;  /* 0x0000001016164812 */ /* 0x000fc400078efcff */
[C---:B------:R-:W-:Y:S01]  /*5b960*/  LOP3.LUT P4, RZ, R20.reuse, 0x4000, RZ, 0xc0, !PT ;  /* 0x0000400014ff7812 */ /* 0x040fe2000788c0ff */
[----:B------:R-:W4:Y:S01]  /*5b970*/  LDL.LU.64 R18, [R1+0x9b8] ;  /* 0x0009b80001127983 */ /* 0x000f220000300a00 */
[----:B------:R-:W-:Y:S02]  /*5b980*/  LOP3.LUT P5, RZ, R20, 0x10000, RZ, 0xc0, !PT ;  /* 0x0001000014ff7812 */ /* 0x000fe400078ac0ff */
[----:B------:R-:W-:Y:S01]  /*5b990*/  LOP3.LUT R22, R22, 0xffffffdf, RZ, 0xc0, !PT ;  /* 0xffffffdf16167812 */ /* 0x000fe200078ec0ff */
[----:B------:R-:W4:Y:S01]  /*5b9a0*/  LDL.LU.64 R28, [R1+0x9b0] ;  /* 0x0009b000011c7983 */ /* 0x000f220000300a00 */
[----:B------:R-:W-:-:S03]  /*5b9b0*/  PRMT R21, R9, 0x7771, RZ ;  /* 0x0000777109157816 */ /* 0x000fc600000000ff */
[----:B------:R-:W4:Y:S04]  /*5b9c0*/  LDL.LU.64 R24, [R1+0x9a8] ;  /* 0x0009a80001187983 */ /* 0x000f280000300a00 */
[----:B------:R-:W-:Y:S01]  /*5b9d0*/  @P4 LOP3.LUT R22, R22, 0x20, RZ, 0xfc, !PT ;  /* 0x0000002016164812 */ /* 0x000fe200078efcff */
[----:B------:R0:W-:Y:S01]  /*5b9e0*/  @P0 STG.E.U8 desc[UR6][R14.64], R21 ;  /* 0x000000150e000986 */ /* 0x0001e2000c101106 */
[----:B------:R-:W-:-:S03]  /*5b9f0*/  LOP3.LUT P4, RZ, R20, 0x8000, RZ, 0xc0, !PT ;  /* 0x0000800014ff7812 */ /* 0x000fc6000788c0ff */
[----:B------:R-:W4:Y:S01]  /*5ba00*/  LDL.LU.64 R26, [R1+0x9a0] ;  /* 0x0009a000011a7983 */ /* 0x000f220000300a00 */
[----:B0-----:R-:W-:-:S03]  /*5ba10*/  PRMT R21, R9, 0x7772, RZ ;  /* 0x0000777209157816 */ /* 0x001fc600000000ff */
[----:B------:R-:W4:Y:S04]  /*5ba20*/  LDL.LU.64 R14, [R1+0x998] ;  /* 0x00099800010e7983 */ /* 0x000f280000300a00 */
[----:B------:R0:W-:Y:S02]  /*5ba30*/  @P5 STG.E.U8 desc[UR6][R10.64], R21 ;  /* 0x000000150a005986 */ /* 0x0001e4000c101106 */
[----:B0-----:R-:W-:Y:S02]  /*5ba40*/  PRMT R21, R9, 0x7773, RZ ;  /* 0x0000777309157816 */ /* 0x001fe400000000ff */
        /* <DEDUP_REMOVED lines=8> */
[----:B------:R-:W-:Y:S02]  /*5bad0*/  LOP3.LUT P4, RZ, R22, 0x10, RZ, 0xc0, !PT ;  /* 0x0000001016ff7812 */ /* 0x000fe4000788c0ff */
        /* <DEDUP_REMOVED lines=36> */
[----:B------:R0:W-:Y:S01]  /*5bd20*/  @P2 STG.E.U8 desc[UR6][R8.64], R21 ;  /* 0x0000001508002986 */ /* 0x0001e2000c101106 */
[----:B------:R-:W-:Y:S02]  /*5bd30*/  LOP3.LUT P2, RZ, R20, 0x1, RZ, 0xc0, !PT ;  /* 0x0000000114ff7812 */ /* 0x000fe4000784c0ff */
[C---:B------:R-:W-:Y:S02]  /*5bd40*/  PRMT R20, R13.reuse, 0x7771, RZ ;  /* 0x000077710d147816 */ /* 0x040fe400000000ff */
[----:B0-----:R-:W-:Y:S02]  /*5bd50*/  PRMT R21, R0, 0x7773, RZ ;  /* 0x0000777300157816 */ /* 0x001fe400000000ff */
[----:B------:R-:W4:Y:S04]  /*5bd60*/  LDL.LU R0, [R1+0x1810] ;  /* 0x0018100001007983 */ /* 0x000f280000300800 */
[----:B------:R0:W-:Y:S04]  /*5bd70*/  @P1 STG.E.U8 desc[UR6][R6.64], R21 ;  /* 0x0000001506001986 */ /* 0x0001e8000c101106 */
[----:B------:R-:W4:Y:S01]  /*5bd80*/  LDL.LU.64 R14, [R1+0x968] ;  /* 0x00096800010e7983 */ /* 0x000f220000300a00 */
[----:B0-----:R-:W-:-:S05]  /*5bd90*/  PRMT R21, R13, 0x7770, RZ ;  /* 0x000077700d157816 */ /* 0x001fca00000000ff */
[----:B--2---:R0:W-:Y:S04]  /*5bda0*/  @P0 STG.E.U8 desc[UR6][R4.64], R21 ;  /* 0x0000001504000986 */ /* 0x0041e8000c101106 */
[----:B---3--:R1:W-:Y:S04]  /*5bdb0*/  @P5 STG.E.U8 desc[UR6][R2.64], R20 ;  /* 0x0000001402005986 */ /* 0x0083e8000c101106 */
[----:B0-----:R-:W2:Y:S04]  /*5bdc0*/  LDL.LU.64 R4, [R1+0x960] ;  /* 0x0009600001047983 */ /* 0x001ea80000300a00 */
[----:B-1----:R-:W3:Y:S04]  /*5bdd0*/  LDL.LU.64 R2, [R1+0x958] ;  /* 0x0009580001027983 */ /* 0x002ee80000300a00 */
[----:B------:R-:W3:Y:S04]  /*5bde0*/  LDL.LU.64 R10, [R1+0x950] ;  /* 0x00095000010a7983 */ /* 0x000ee80000300a00 */
[----:B------:R-:W3:Y:S04]  /*5bdf0*/  LDL.LU.64 R8, [R1+0x948] ;  /* 0x0009480001087983 */ /* 0x000ee80000300a00 */
[----:B------:R-:W3:Y:S01]  /*5be00*/  LDL.LU R17, [R1+0x90] ;  /* 0x0000900001117983 */ /* 0x000ee20000300800 */
[----:B------:R-:W-:-:S03]  /*5be10*/  PRMT R20, R13, 0x7772, RZ ;  /* 0x000077720d147816 */ /* 0x000fc600000000ff */
[----:B------:R-:W3:Y:S04]  /*5be20*/  LDL.LU.64 R6, [R1+0x940] ;  /* 0x0009400001067983 */ /* 0x000ee80000300a00 */
[----:B------:R-:W3:Y:S01]  /*5be30*/  LDL.LU R26, [R1+0x94] ;  /* 0x00009400011a7983 */ /* 0x000ee20000300800 */
[C---:B----4-:R-:W-:Y:S02]  /*5be40*/  LOP3.LUT P1, RZ, R0.reuse, 0x80000000, RZ, 0xc0, !PT ;  /* 0x8000000000ff7812 */ /* 0x050fe4000782c0ff */
[----:B------:R-:W-:Y:S01]  /*5be50*/  LOP3.LUT P0, RZ, R0, 0x40000000, RZ, 0xc0, !PT ;  /* 0x4000000000ff7812 */ /* 0x000fe2000780c0ff */
[----:B------:R0:W-:Y:S02]  /*5be60*/  @P2 STG.E.U8 desc[UR6][R14.64], R20 ;  /* 0x000000140e002986 */ /* 0x0001e4000c101106 */
[----:B0-----:R-:W-:-:S08]  /*5be70*/  PRMT R20, R13, 0x7773, RZ ;  /* 0x000077730d147816 */ /* 0x001fd000000000ff */
[----:B--2---:R0:W-:Y:S04]  /*5be80*/  @P1 STG.E.U8 desc[UR6][R4.64], R20 ;  /* 0x0000001404001986 */ /* 0x0041e8000c101106 */
[----:B0-----:R-:W2:Y:S01]  /*5be90*/  LDL.LU.64 R4, [R1+0x938] ;  /* 0x0009380001047983 */ /* 0x001ea20000300a00 */
[----:B---3--:R-:W-:-:S03]  /*5bea0*/  PRMT R20, R17, 0x7770, RZ ;  /* 0x0000777011147816 */ /* 0x008fc600000000ff */
[----:B------:R-:W3:Y:S04]  /*5beb0*/  LDL.LU R27, [R1+0x98] ;  /* 0x00009800011b7983 */ /* 0x000ee80000300800 */
[----:B------:R0:W-:Y:S04]  /*5bec0*/  @P0 STG.E.U8 desc[UR6][R2.64], R20 ;  /* 0x0000001402000986 */ /* 0x0001e8000c101106 */
        /* <DEDUP_REMOVED lines=23> */
[C---:B------:R-:W-:Y:S01]  /*5c040*/  LOP3.LUT P4, RZ, R0.reuse, 0x4000000, RZ, 0xc0, !PT ;  /* 0x0400000000ff7812 */ /* 0x040fe2000788c0ff */
[----:B------:R-:W3:Y:S01]  /*5c050*/  LDL.LU.64 R22, [R1+0x918] ;  /* 0x0009180001167983 */ /* 0x000ee20000300a00 */
[----:B------:R-:W-:Y:S02]  /*5c060*/  LOP3.LUT R19, R19, 0xefffffff, RZ, 0xc0, !PT ;  /* 0xefffffff13137812 */ /* 0x000fe400078ec0ff */
[----:B------:R-:W-:Y:S01]  /*5c070*/  LOP3.LUT P5, RZ, R0, 0x20000000, RZ, 0xc0, !PT ;  /* 0x2000000000ff7812 */ /* 0x000fe200078ac0ff */
[----:B------:R-:W3:Y:S01]  /*5c080*/  LDL.LU.64 R28, [R1+0x910] ;  /* 0x00091000011c7983 */ /* 0x000ee20000300a00 */
[----:B------:R-:W-:-:S03]  /*5c090*/  PRMT R20, R17, 0x7771, RZ ;  /* 0x0000777111147816 */ /* 0x000fc600000000ff */
[----:B------:R-:W3:Y:S04]  /*5c0a0*/  LDL.LU.64 R24, [R1+0x908] ;  /* 0x0009080001187983 */ /* 0x000ee80000300a00 */
[----:B------:R-:W-:Y:S01]  /*5c0b0*/  @P4 LOP3.LUT R19, R19, 0x10000000, RZ, 0xfc, !PT ;  /* 0x1000000013134812 */ /* 0x000fe200078efcff */
[----:B------:R-:W3:Y:S01]  /*5c0c0*/  LDL.LU.64 R14, [R1+0x900] ;  /* 0x00090000010e7983 */ /* 0x000ee20000300a00 */
[----:B------:R-:W-:Y:S02]  /*5c0d0*/  LOP3.LUT P4, RZ, R0, 0x8000000, RZ, 0xc0, !PT ;  /* 0x0800000000ff7812 */ /* 0x000fe4000788c0ff */
[----:B------:R-:W-:Y:S01]  /*5c0e0*/  LOP3.LUT R19, R19, 0xdfffffff, RZ, 0xc0, !PT ;  /* 0xdfffffff13137812 */ /* 0x000fe200078ec0ff */
[----:B------:R0:W-:Y:S04]  /*5c0f0*/  @P5 STG.E.U8 desc[UR6][R10.64], R20 ;  /* 0x000000140a005986 */ /* 0x0001e8000c101106 */
[----:B------:R-:W3:Y:S06]  /*5c100*/  LDL.LU.64 R12, [R1+0x8f8] ;  /* 0x0008f800010c7983 */ /* 0x000eec0000300a00 */
[----:B------:R-:W-:-:S02]  /*5c110*/  @P4 LOP3.LUT R19, R19, 0x20000000, RZ, 0xfc, !PT ;  /* 0x2000000013134812 */ /* 0x000fc400078efcff */
[----:B------:R-:W-:Y:S01]  /*5c120*/  LOP3.LUT P4, RZ, R0, 0x10000000, RZ, 0xc0, !PT ;  /* 0x1000000000ff7812 */ /* 0x000fe2000788c0ff */
[----:B0-----:R-:W3:Y:S01]  /*5c130*/  LDL.LU.64 R10, [R1+0x8f0] ;  /* 0x0008f000010a7983 */ /* 0x001ee20000300a00 */
[----:B------:R-:W-:-:S11]  /*5c140*/  PRMT R20, R17, 0x7772, RZ ;  /* 0x0000777211147816 */ /* 0x000fd600000000ff */
[----:B------:R0:W-:Y:S01]  /*5c150*/  @P4 STG.E.U8 desc[UR6][R8.64], R20 ;  /* 0x0000001408004986 */ /* 0x0001e2000c101106 */
[----:B------:R-:W-:Y:S02]  /*5c160*/  LOP3.LUT P4, RZ, R19, 0x20000000, RZ, 0xc0, !PT ;  /* 0x2000000013ff7812 */ /* 0x000fe4000788c0ff */
[----:B0-----:R-:W-:Y:S01]  /*5c170*/  PRMT R20, R17, 0x7773, RZ ;  /* 0x0000777311147816 */ /* 0x001fe200000000ff */
[----:B------:R-:W3:Y:S10]  /*5c180*/  LDL.LU.64 R8, [R1+0x8e8] ;  /* 0x0008e80001087983 */ /* 0x000ef40000300a00 */
[----:B------:R0:W-:Y:S01]  /*5c190*/  @P4 STG.E.U8 desc[UR6][R6.64], R20 ;  /* 0x0000001406004986 */ /* 0x0001e2000c101106 */
[----:B------:R-:W-:-:S02]  /*5c1a0*/  LOP3.LUT P4, RZ, R19, 0x10000000, RZ, 0xc0, !PT ;  /* 0x1000000013ff7812 */ /* 0x000fc4000788c0ff */
[----:B0-----:R-:W-:Y:S01]  /*5c1b0*/  PRMT R20, R26, 0x7770, RZ ;  /* 0x000077701a147816 */ /* 0x001fe200000000ff */
[----:B------:R-:W3:Y:S10]  /*5c1c0*/  LDL.LU.64 R6, [R1+0x8e0] ;  /* 0x0008e00001067983 */ /* 0x000ef40000300a00 */
[----:B--2---:R0:W-:Y:S01]  /*5c1d0*/  @P4 STG.E.U8 desc[UR6][R4.64], R20 ;  /* 0x0000001404004986 */ /* 0x0041e2000c101106 */
[----:B------:R-:W-:-:S03]  /*5c1e0*/  LOP3.LUT P4, RZ, R19, 0x8000000, RZ, 0xc0, !PT ;  /* 0x0800000013ff7812 */ /* 0x000fc6000788c0ff */
[----:B------:R-:W2:Y:S01]  /*5c1f0*/  LDL.LU R17, [R1+0x80] ;  /* 0x0000800001117983 */ /* 0x000ea20000300800 */
[----:B0-----:R-:W-:-:S03]  /*5c200*/  PRMT R20, R26, 0x7771, RZ ;  /* 0x000077711a147816 */ /* 0x001fc600000000ff */
[----:B------:R-:W2:Y:S06]  /*5c210*/  LDL.LU.64 R4, [R1+0x8d8] ;  /* 0x0008d80001047983 */ /* 0x000eac0000300a00 */
[----:B----4-:R0:W-:Y:S04]  /*5c220*/  @P4 STG.E.U8 desc[UR6][R2.64], R20 ;  /* 0x0000001402004986 */ /* 0x0101e8000c101106 */
[----:B0-----:R-:W4:Y:S01]  /*5c230*/  LDL.LU.64 R2, [R1+0x1808] ;  /* 0x0018080001027983 */ /* 0x001f220000300a00 */
[----:B------:R-:W-:-:S02]  /*5c240*/  LOP3.LUT P4, RZ, R19, 0x4000000, RZ, 0xc0, !PT ;  /* 0x0400000013ff7812 */ /* 0x000fc4000788c0ff */
[----:B------:R-:W-:-:S11]  /*5c250*/  PRMT R20, R26, 0x7772, RZ ;  /* 0x000077721a147816 */ /* 0x000fd600000000ff */
[----:B----4-:R0:W-:Y:S04]  /*5c260*/  @P4 STG.E.U8 desc[UR6][R2.64], R20 ;  /* 0x0000001402004986 */ /* 0x0101e8000c101106 */
[----:B0-----:R-:W4:Y:S01]  /*5c270*/  LDL.LU.64 R2, [R1+0x1800] ;  /* 0x0018000001027983 */ /* 0x001f220000300a00 */
[----:B------:R-:W-:Y:S02]  /*5c280*/  LOP3.LUT P4, RZ, R19, 0x2000000, RZ, 0xc0, !PT ;  /* 0x0200000013ff7812 */ /* 0x000fe4000788c0ff */
[----:B------:R-:W-:Y:S02]  /*5c290*/  PRMT R20, R26, 0x7773, RZ ;  /* 0x000077731a147816 */ /* 0x000fe400000000ff */
[C---:B------:R-:W-:Y:S02]  /*5c2a0*/  LOP3.LUT P3, RZ, R0.reuse, 0x20000, RZ, 0xc0, !PT ;  /* 0x0002000000ff7812 */ /* 0x040fe4000786c0ff */
[----:B------:R-:W-:-:S07]  /*5c2b0*/  LOP3.LUT P6, RZ, R0, 0x8000, RZ, 0xc0, !PT ;  /* 0x0000800000ff7812 */ /* 0x000fce00078cc0ff */
[----:B----4-:R0:W-:Y:S04]  /*5c2c0*/  @P4 STG.E.U8 desc[UR6][R2.64], R20 ;  /* 0x0000001402004986 */ /* 0x0101e8000c101106 */
[----:B0-----:R-:W4:Y:S01]  /*5c2d0*/  LDL.LU.64 R2, [R1+0x17f8] ;  /* 0x0017f80001027983 */ /* 0x001f220000300a00 */
[----:B------:R-:W-:Y:S02]  /*5c2e0*/  LOP3.LUT P4, RZ, R19, 0x1000000, RZ, 0xc0, !PT ;  /* 0x0100000013ff7812 */ /* 0x000fe4000788c0ff */
[----:B---3--:R-:W-:-:S11]  /*5c2f0*/  PRMT R20, R27, 0x7770, RZ ;  /* 0x000077701b147816 */ /* 0x008fd600000000ff */
[----:B------:R0:W-:Y:S01]  /*5c300*/  @P4 STG.E.U8 desc[UR6][R22.64], R20 ;  /* 0x0000001416004986 */ /* 0x0001e2000c101106 */
[----:B------:R-:W-:Y:S02]  /*5c310*/  LOP3.LUT P4, RZ, R19, 0x800000, RZ, 0xc0, !PT ;  /* 0x0080000013ff7812 */ /* 0x000fe4000788c0ff */
[----:B0-----:R-:W-:-:S11]  /*5c320*/  PRMT R20, R27, 0x7771, RZ ;  /* 0x000077711b147816 */ /* 0x001fd600000000ff */
[----:B------:R0:W-:Y:S01]  /*5c330*/  @P4 STG.E.U8 desc[UR6][R28.64], R20 ;  /* 0x000000141c004986 */ /* 0x0001e2000c101106 */
[----:B------:R-:W-:Y:S02]  /*5c340*/  LOP3.LUT P4, RZ, R19, 0x400000, RZ, 0xc0, !PT ;  /* 0x0040000013ff7812 */ /* 0x000fe4000788c0ff */
[----:B0-----:R-:W-:-:S11]  /*5c350*/  PRMT R20, R27, 0x7772, RZ ;  /* 0x000077721b147816 */ /* 0x001fd600000000ff */
[----:B------:R0:W-:Y:S01]  /*5c360*/  @P4 STG.E.U8 desc[UR6][R24.64], R20 ;  /* 0x0000001418004986 */ /* 0x0001e2000c101106 */
[----:B------:R-:W-:Y:S02]  /*5c370*/  LOP3.LUT P2, RZ, R0, 0x2000, RZ, 0xc0, !PT ;  /* 0x0000200000ff7812 */ /* 0x000fe4000784c0ff */
[----:B0-----:R-:W-:-:S05]  /*5c380*/  PRMT R20, R27, 0x7773, RZ ;  /* 0x000077731b147816 */ /* 0x001fca00000000ff */
[----:B------:R4:W-:Y:S01]  /*5c390*/  @P3 STG.E.U8 desc[UR6][R14.64], R20 ;  /* 0x000000140e003986 */ /* 0x0009e2000c101106 */
[C---:B------:R-:W-:Y:S02]  /*5c3a0*/  LOP3.LUT P1, RZ, R0.reuse, 0x800, RZ, 0xc0, !PT ;  /* 0x0000080000ff7812 */ /* 0x040fe4000782c0ff */
[C---:B------:R-:W-:Y:S02]  /*5c3b0*/  LOP3.LUT P0, RZ, R0.reuse, 0x200, RZ, 0xc0, !PT ;  /* 0x0000020000ff7812 */ /* 0x040fe4000780c0ff */
[----:B------:R-:W-:Y:S02]  /*5c3c0*/  LOP3.LUT P5, RZ, R0, 0x100, RZ, 0xc0, !PT ;  /* 0x0000010000ff7812 */ /* 0x000fe400078ac0ff */
        /* <DEDUP_REMOVED lines=9> */
[----:B--2---:R-:W-:-:S02]  /*5c460*/  PRMT R20, R17, 0x7770, RZ ;  /* 0x0000777011147816 */ /* 0x004fc400000000ff */
[----:B------:R-:W2:Y:S04]  /*5c470*/  LDL.LU.64 R6, [R1+0x8d0] ;  /* 0x0008d00001067983 */ /* 0x000ea80000300a00 */
[----:B------:R0:W-:Y:S04]  /*5c480*/  @P5 STG.E.U8 desc[UR6][R4.64], R20 ;  /* 0x0000001404005986 */ /* 0x0001e8000c101106 */
[----:B0-----:R-:W4:Y:S01]  /*5c490*/  LDL.LU.64 R4, [R1+0x8c8] ;  /* 0x0008c80001047983 */ /* 0x001f220000300a00 */
[C---:B------:R-:W-:Y:S02]  /*5c4a0*/  LOP3.LUT P2, RZ, R0.reuse, 0x20, RZ, 0xc0, !PT ;  /* 0x0000002000ff7812 */ /* 0x040fe4000784c0ff */
[----:B------:R-:W-:Y:S01]  /*5c4b0*/  LOP3.LUT P1, RZ, R0, 0x10, RZ, 0xc0, !PT ;  /* 0x0000001000ff7812 */ /* 0x000fe2000782c0ff */
[----:B------:R-:W3:Y:S01]  /*5c4c0*/  LDL.LU.64 R12, [R1+0x8c0] ;  /* 0x0008c000010c7983 */ /* 0x000ee20000300a00 */
[----:B------:R-:W-:-:S03]  /*5c4d0*/  PRMT R20, R17, 0x7771, RZ ;  /* 0x0000777111147816 */ /* 0x000fc600000000ff */
[----:B------:R-:W3:Y:S04]  /*5c4e0*/  LDL.LU.64 R10, [R1+0x8a8] ;  /* 0x0008a800010a7983 */ /* 0x000ee80000300a00 */
[----:B------:R-:W3:Y:S04]  /*5c4f0*/  LDL.LU.64 R8, [R1+0x8a0] ;  /* 0x0008a00001087983 */ /* 0x000ee80000300a00 */
[----:B------:R-:W3:Y:S04]  /*5c500*/  LDL.LU R22, [R1+0x84] ;  /* 0x0000840001167983 */ /* 0x000ee80000300800 */
[----:B--2---:R0:W-:Y:S02]  /*5c510*/  @P2 STG.E.U8 desc[UR6][R6.64], R20 ;  /* 0x0000001406002986 */ /* 0x0041e4000c101106 */
[----:B0-----:R-:W-:-:S02]  /*5c520*/  PRMT R20, R17, 0x7772, RZ ;  /* 0x0000777211147816 */ /* 0x001fc400000000ff */
[----:B------:R-:W2:Y:S04]  /*5c530*/  LDL.LU.64 R6, [R1+0x898] ;  /* 0x0008980001067983 */ /* 0x000ea80000300a00 */
[----:B------:R-:W2:Y:S04]  /*5c540*/  LDL.LU R23, [R1+0x88] ;  /* 0x0000880001177983 */ /* 0x000ea80000300800 */
[----:B----4-:R0:W-:Y:S04]  /*5c550*/  @P1 STG.E.U8 desc[UR6][R4.64], R20 ;  /* 0x0000001404001986 */ /* 0x0101e8000c101106 */
[----:B0-----:R-:W4:Y:S04]  /*5c560*/  LDL.LU.64 R4, [R1+0x890] ;  /* 0x0008900001047983 */ /* 0x001f280000300a00 */
[----:B------:R-:W3:Y:S04]  /*5c570*/  LDL.LU.64 R28, [R1+0x870] ;  /* 0x00087000011c7983 */ /* 0x000ee80000300a00 */
[----:B---3--:R0:W-:Y:S04]  /*5c580*/  STL.64 [R1+0x17d8], R28 ;  /* 0x0017d81c01007387 */ /* 0x0081e80000100a00 */
[----:B0-----:R-:W3:Y:S04]  /*5c590*/  LDL.LU.64 R28, [R1+0x878] ;  /* 0x00087800011c7983 */ /* 0x001ee80000300a00 */
        /* <DEDUP_REMOVED lines=19> */
[----:B---3--:R0:W-:Y:S04]  /*5c6d0*/  STL.64 [R1+0x17e8], R28 ;  /* 0x0017e81c01007387 */ /* 0x0081e80000100a00 */
[----:B0-----:R-:W3:Y:S06]  /*5c6e0*/  LDL.LU.64 R28, [R1+0x888] ;  /* 0x00088800011c7983 */ /* 0x001eec0000300a00 */
[----:B------:R-:W-:-:S02]  /*5c6f0*/  @P4 LOP3.LUT R19, R19, 0x80000, RZ, 0xfc, !PT ;  /* 0x0008000013134812 */ /* 0x000fc400078efcff */
[----:B------:R-:W-:Y:S02]  /*5c700*/  LOP3.LUT P4, RZ, R2, 0x8000000, RZ, 0xc0, !PT ;  /* 0x0800000002ff7812 */ /* 0x000fe4000788c0ff */
[----:B------:R-:W-:Y:S02]  /*5c710*/  LOP3.LUT R19, R19, 0xffefffff, RZ, 0xc0, !PT ;  /* 0xffefffff13137812 */ /* 0x000fe400078ec0ff */
[----:B------:R-:W-:-:S09]  /*5c720*/  LOP3.LUT P0, RZ, R0, 0x4, RZ, 0xc0, !PT ;  /* 0x0000000400ff7812 */ /* 0x000fd2000780c0ff */
[----:B------:R-:W-:Y:S02]  /*5c730*/  @P4 LOP3.LUT R19, R19, 0x100000, RZ, 0xfc, !PT ;  /* 0x0010000013134812 */ /* 0x000fe400078efcff */
[----:B------:R-:W-:Y:S02]  /*5c740*/  LOP3.LUT P4, RZ, R2, 0x20000000, RZ, 0xc0, !PT ;  /* 0x2000000002ff7812 */ /* 0x000fe4000788c0ff */
[----:B------:R-:W-:Y:S02]  /*5c750*/  LOP3.LUT P5, RZ, R0, 0x2, RZ, 0xc0, !PT ;  /* 0x0000000200ff7812 */ /* 0x000fe400078ac0ff */
[----:B------:R-:W-:Y:S02]  /*5c760*/  LOP3.LUT R19, R19, 0xffdfffff, RZ, 0xc0, !PT ;  /* 0xffdfffff13137812 */ /* 0x000fe400078ec0ff */
[----:B------:R-:W-:Y:S02]  /*5c770*/  PRMT R20, R17, 0x7773, RZ ;  /* 0x0000777311147816 */ /* 0x000fe400000000ff */
[----:B------:R-:W3:Y:S05]  /*5c780*/  LDL.LU R17, [R1+0x8c] ;  /* 0x00008c0001117983 */ /* 0x000eea0000300800 */
[----:B------:R-:W-:Y:S01]  /*5c790*/  @P4 LOP3.LUT R19, R19, 0x200000, RZ, 0xfc, !PT ;  /* 0x0020000013134812 */ /* 0x000fe200078efcff */
[----:B------:R0:W-:Y:S01]  /*5c7a0*/  @P0 STG.E.U8 desc[UR6][R12.64], R20 ;  /* 0x000000140c000986 */ /* 0x0001e2000c101106 */
[----:B------:R-:W-:-:S03]  /*5c7b0*/  LOP3.LUT P4, RZ, R2, 0x80000000, RZ, 0xc0, !PT ;  /* 0x8000000002ff7812 */ /* 0x000fc6000788c0ff */
[----:B------:R-:W3:Y:S04]  /*5c7c0*/  LDL.LU.64 R24, [R1+0x868] ;  /* 0x0008680001187983 */ /* 0x000ee80000300a00 */
[----:B------:R-:W3:Y:S01]  /*5c7d0*/  LDL.LU.64 R26, [R1+0x860] ;  /* 0x00086000011a7983 */ /* 0x000ee20000300a00 */
[----:B0-----:R-:W-:-:S03]  /*5c7e0*/  PRMT R20, R22, 0x7770, RZ ;  /* 0x0000777016147816 */ /* 0x001fc600000000ff */
[----:B------:R-:W3:Y:S04]  /*5c7f0*/  LDL.LU.64 R14, [R1+0x858] ;  /* 0x00085800010e7983 */ /* 0x000ee80000300a00 */
[----:B------:R0:W-:Y:S04]  /*5c800*/  @P5 STG.E.U8 desc[UR6][R10.64], R20 ;  /* 0x000000140a005986 */ /* 0x0001e8000c101106 */
[----:B------:R-:W3:Y:S01]  /*5c810*/  LDL.LU.64 R12, [R1+0x850] ;  /* 0x00085000010c7983 */ /* 0x000ee20000300a00 */
[----:B0-----:R-:W-:-:S03]  /*5c820*/  PRMT R20, R22, 0x7771, RZ ;  /* 0x0000777116147816 */ /* 0x001fc600000000ff */
[----:B------:R-:W3:Y:S04]  /*5c830*/  LDL.LU.64 R10, [R1+0x848] ;  /* 0x00084800010a7983 */ /* 0x000ee80000300a00 */
[----:B------:R0:W-:Y:S01]  /*5c840*/  @P4 STG.E.U8 desc[UR6][R8.64], R20 ;  /* 0x0000001408004986 */ /* 0x0001e2000c101106 */
[C---:B------:R-:W-:Y:S02]  /*5c850*/  LOP3.LUT P4, RZ, R19.reuse, 0x200000, RZ, 0xc0, !PT ;  /* 0x0020000013ff7812 */ /* 0x040fe4000788c0ff */
[----:B0-----:R-:W-:Y:S01]  /*5c860*/  PRMT R20, R22, 0x7772, RZ ;  /* 0x0000777216147816 */ /* 0x001fe200000000ff */
[----:B------:R-:W3:Y:S10]  /*5c870*/  LDL.LU.64 R8, [R1+0x840] ;  /* 0x0008400001087983 */ /* 0x000ef40000300a00 */
[----:B--2---:R0:W-:Y:S01]  /*5c880*/  @P4 STG.E.U8 desc[UR6][R6.64], R20 ;  /* 0x0000001406004986 */ /* 0x0041e2000c101106 */
[----:B------:R-:W-:-:S02]  /*5c890*/  LOP3.LUT P4, RZ, R19, 0x100000, RZ, 0xc0, !PT ;  /* 0x0010000013ff7812 */ /* 0x000fc4000788c0ff */
[----:B0-----:R-:W-:Y:S01]  /*5c8a0*/  PRMT R20, R22, 0x7773, RZ ;  /* 0x0000777316147816 */ /* 0x001fe200000000ff */
[----:B------:R-:W2:Y:S10]  /*5c8b0*/  LDL.LU.64 R6, [R1+0x838] ;  /* 0x0008380001067983 */ /* 0x000eb40000300a00 */
[----:B----4-:R0:W-:Y:S01]  /*5c8c0*/  @P4 STG.E.U8 desc[UR6][R4.64], R20 ;  /* 0x0000001404004986 */ /* 0x0101e2000c101106 */
[----:B------:R-:W-:-:S02]  /*5c8d0*/  LOP3.LUT P4, RZ, R19, 0x80000, RZ, 0xc0, !PT ;  /* 0x0008000013ff7812 */ /* 0x000fc4000788c0ff */
[----:B0-----:R-:W-:Y:S01]  /*5c8e0*/  PRMT R20, R23, 0x7770, RZ ;  /* 0x0000777017147816 */ /* 0x001fe200000000ff */
[----:B------:R-:W4:Y:S10]  /*5c8f0*/  LDL.LU.64 R4, [R1+0x830] ;  /* 0x0008300001047983 */ /* 0x000f340000300a00 */
        /* <DEDUP_REMOVED lines=37> */
[----:B----4-:R0:W-:Y:S04]  /*5cb50*/  @P5 STG.E.U8 desc[UR6][R4.64], R20 ;  /* 0x0000001404005986 */ /* 0x0101e8000c101106 */
[----:B------:R-:W3:Y:S04]  /*5cb60*/  LDL.LU.64 R6, [R1+0x828] ;  /* 0x0008280001067983 */ /* 0x000ee80000300a00 */
[----:B------:R-:W4:Y:S01]  /*5cb70*/  LDL.LU.64 R8, [R1+0x820] ;  /* 0x0008200001087983 */ /* 0x000f220000300a00 */
[----:B0-----:R-:W-:-:S03]  /*5cb80*/  IMAD.MOV.U32 R4, RZ, RZ, R16 ;  /* 0x000000ffff047224 */ /* 0x001fc600078e0010 */
[----:B------:R-:W2:Y:S04]  /*5cb90*/  LDL.LU.64 R16, [R1+0x818] ;  /* 0x0008180001107983 */ /* 0x000ea80000300a00 */
[----:B------:R-:W3:Y:S01]  /*5cba0*/  LDL.LU R27, [R1+0x74] ;  /* 0x00007400011b7983 */ /* 0x000ee20000300800 */
[C---:B------:R-:W-:Y:S02]  /*5cbb0*/  LOP3.LUT P2, RZ, R2.reuse, 0x8, RZ, 0xc0, !PT ;  /* 0x0000000802ff7812 */ /* 0x040fe4000784c0ff */
[----:B------:R-:W-:Y:S01]  /*5cbc0*/  LOP3.LUT P1, RZ, R2, 0x2, RZ, 0xc0, !PT ;  /* 0x0000000202ff7812 */ /* 0x000fe2000782c0ff */
[----:B------:R-:W2:Y:S04]  /*5cbd0*/  LDL.LU.64 R14, [R1+0x810] ;  /* 0x00081000010e7983 */ /* 0x000ea80000300a00 */
[----:B------:R-:W2:Y:S04]  /*5cbe0*/  LDL.LU.64 R12, [R1+0x808] ;  /* 0x00080800010c7983 */ /* 0x000ea80000300a00 */
[----:B------:R-:W2:Y:S04]  /*5cbf0*/  LDL.LU.64 R10, [R1+0x800] ;  /* 0x00080000010a7983 */ /* 0x000ea80000300a00 */
[----:B------:R-:W2:Y:S01]  /*5cc00*/  LDL.LU R21, [R1+0x78] ;  /* 0x0000780001157983 */ /* 0x000ea20000300800 */
[----:B---3--:R-:W-:-:S05]  /*5cc10*/  PRMT R20, R27, 0x7770, RZ ;  /* 0x000077701b147816 */ /* 0x008fca00000000ff */
[----:B------:R0:W-:Y:S02]  /*5cc20*/  @P2 STG.E.U8 desc[UR6][R6.64], R20 ;  /* 0x0000001406002986 */ /* 0x0001e4000c101106 */
[----:B0-----:R-:W-:Y:S02]  /*5cc30*/  PRMT R20, R27, 0x7771, RZ ;  /* 0x000077711b147816 */ /* 0x001fe400000000ff */
[----:B------:R-:W3:Y:S04]  /*5cc40*/  LDL.LU.64 R6, [R1+0x7f8] ;  /* 0x0007f80001067983 */ /* 0x000ee80000300a00 */
[----:B------:R-:W3:Y:S04]  /*5cc50*/  LDL.LU R5, [R1+0x7c] ;  /* 0x00007c0001057983 */ /* 0x000ee80000300800 */
[----:B----4-:R0:W-:Y:S04]  /*5cc60*/  @P1 STG.E.U8 desc[UR6][R8.64], R20 ;  /* 0x0000001408001986 */ /* 0x0101e8000c101106 */
[----:B0-----:R-:W4:Y:S04]  /*5cc70*/  LDL.LU.64 R8, [R1+0x7e0] ;  /* 0x0007e00001087983 */ /* 0x001f280000300a00 */
[----:B----4-:R0:W-:Y:S04]  /*5cc80*/  STL.64 [R1+0x17c0], R8 ;  /* 0x0017c00801007387 */ /* 0x0101e80000100a00 */
[----:B0-----:R-:W4:Y:S01]  /*5cc90*/  LDL.LU.64 R8, [R1+0x7e8] ;  /* 0x0007e80001087983 */ /* 0x001f220000300a00 */
[----:B--2---:R-:W-:-:S02]  /*5cca0*/  LOP3.LUT P4, RZ, R3, 0x2000, RZ, 0xc0, !PT ;  /* 0x0000200003ff7812 */ /* 0x004fc4000788c0ff */
        /* <DEDUP_REMOVED lines=30> */
[----:B0-----:R-:W-:Y:S01]  /*5ce90*/  PRMT R20, R27, 0x7773, RZ ;  /* 0x000077731b147816 */ /* 0x001fe200000000ff */
        /* <DEDUP_REMOVED lines=9> */
[----:B------:R-:W4:Y:S01]  /*5cf30*/  LDL.LU.64 R14, [R1+0x7b0] ;  /* 0x0007b000010e7983 */ /* 0x000f220000300a00 */
        /* <DEDUP_REMOVED lines=19> */
[----:B------:R-:W-:Y:S02]  /*5d070*/  LOP3.LUT P4, RZ, R19, 0x100, RZ, 0xc0, !PT ;  /* 0x0000010013ff7812 */ /* 0x000fe4000788c0ff */
[----:B0-----:R-:W-:Y:S01]  /*5d080*/  PRMT R20, R5, 0x7772, RZ ;  /* 0x0000777205147816 */ /* 0x001fe200000000ff */
[----:B------:R-:W2:Y:S10]  /*5d090*/  LDL.LU R8, [R1+0x17b8] ;  /* 0x0017b80001087983 */ /* 0x000eb40000300800 */
[----:B----4-:R0:W-:Y:S04]  /*5d0a0*/  @P4 STG.E.U8 desc[UR6][R16.64], R20 ;  /* 0x0000001410004986 */ /* 0x0101e8000c101106 */
[----:B0-----:R-:W4:Y:S01]  /*5d0b0*/  LDL.LU.64 R16, [R1+0x17b0] ;  /* 0x0017b00001107983 */ /* 0x001f220000300a00 */
[----:B------:R-:W-:-:S02]  /*5d0c0*/  LOP3.LUT P4, RZ, R19, 0x80, RZ, 0xc0, !PT ;  /* 0x0000008013ff7812 */ /* 0x000fc4000788c0ff */
[----:B------:R-:W-:Y:S02]  /*5d0d0*/  PRMT R20, R5, 0x7773, RZ ;  /* 0x0000777305147816 */ /* 0x000fe400000000ff */
[----:B------:R-:W-:-:S09]  /*5d0e0*/  LOP3.LUT P3, RZ, R3, 0x800, RZ, 0xc0, !PT ;  /* 0x0000080003ff7812 */ /* 0x000fd2000786c0ff */
[----:B------:R4:W-:Y:S01]  /*5d0f0*/  @P4 STG.E.U8 desc[UR6][R22.64], R20 ;  /* 0x0000001416004986 */ /* 0x0009e2000c101106 */
[----:B------:R-:W-:Y:S02]  /*5d100*/  LOP3.LUT P4, RZ, R19, 0x40, RZ, 0xc0, !PT ;  /* 0x0000004013ff7812 */ /* 0x000fe4000788c0ff */
[C---:B------:R-:W-:Y:S02]  /*5d110*/  LOP3.LUT P6, RZ, R3.reuse, 0x200, RZ, 0xc0, !PT ;  /* 0x0000020003ff7812 */ /* 0x040fe400078cc0ff */
[C---:B------:R-:W-:Y:S02]  /*5d120*/  LOP3.LUT P2, RZ, R3.reuse, 0x80, RZ, 0xc0, !PT ;  /* 0x0000008003ff7812 */ /* 0x040fe4000784c0ff */
[C---:B------:R-:W-:Y:S02]  /*5d130*/  LOP3.LUT P1, RZ, R3.reuse, 0x40, RZ, 0xc0, !PT ;  /* 0x0000004003ff7812 */ /* 0x040fe4000782c0ff */
[C---:B------:R-:W-:Y:S02]  /*5d140*/  LOP3.LUT P0, RZ, R3.reuse, 0x8, RZ, 0xc0, !PT ;  /* 0x0000000803ff7812 */ /* 0x040fe4000780c0ff */
[----:B------:R-:W-:-:S02]  /*5d150*/  LOP3.LUT P5, RZ, R3, 0x4, RZ, 0xc0, !PT ;  /* 0x0000000403ff7812 */ /* 0x000fc400078ac0ff */
[----:B----4-:R-:W-:-:S05]  /*5d160*/  PRMT R20, R16, 0x7770, RZ ;  /* 0x0000777010147816 */ /* 0x010fca00000000ff */
        /* <DEDUP_REMOVED lines=11> */
[----:B------:R0:W-:Y:S04]  /*5d220*/  @P0 STG.E.U8 desc[UR6][R10.64], R20 ;  /* 0x000000140a000986 */ /* 0x0001e8000c101106 */
[----:B------:R-:W-:Y:S01]  /*5d230*/  STL.64 [R1+0x1788], R2 ;  /* 0x0017880201007387 */ /* 0x000fe20000100a00 */
[----:B0-----:R-:W-:-:S03]  /*5d240*/  PRMT R20, R17, 0x7772, RZ ;  /* 0x0000777211147816 */ /* 0x001fc600000000ff */
[----:B------:R-:W2:Y:S04]  /*5d250*/  LDL.LU.64 R10, [R1+0x790] ;  /* 0x00079000010a7983 */ /* 0x000ea80000300a00 */
[----:B---3--:R0:W-:Y:S04]  /*5d260*/  @P5 STG.E.U8 desc[UR6][R6.64], R20 ;  /* 0x0000001406005986 */ /* 0x0081e8000c101106 */
[----:B0-----:R-:W3:Y:S04]  /*5d270*/  LDL.LU.64 R6, [R1+0x788] ;  /* 0x0007880001067983 */ /* 0x001ee80000300a00 */
[----:B------:R-:W3:Y:S04]  /*5d280*/  LDL.LU.64 R26, [R1+0x780] ;  /* 0x00078000011a7983 */ /* 0x000ee80000300a00 */
[----:B------:R-:W3:Y:S04]  /*5d290*/  LDL.LU.64 R14, [R1+0x778] ;  /* 0x00077800010e7983 */ /* 0x000ee80000300a00 */
[----:B------:R-:W3:Y:S01]  /*5d2a0*/  LDL.LU R9, [R1+0x68] ;  /* 0x0000680001097983 */ /* 0x000ee20000300800 */
[----:B------:R-:W-:-:S02]  /*5d2b0*/  LOP3.LUT P2, RZ, R3, 0x1, RZ, 0xc0, !PT ;  /* 0x0000000103ff7812 */ /* 0x000fc4000784c0ff */
[----:B------:R-:W-:Y:S01]  /*5d2c0*/  PRMT R20, R17, 0x7773, RZ ;  /* 0x0000777311147816 */ /* 0x000fe200000000ff */
[----:B------:R-:W3:Y:S04]  /*5d2d0*/  LDL.LU.64 R12, [R1+0x770] ;  /* 0x00077000010c7983 */ /* 0x000ee80000300a00 */
[----:B------:R-:W3:Y:S04]  /*5d2e0*/  LDL.LU R21, [R1+0x6c] ;  /* 0x00006c0001157983 */ /* 0x000ee80000300800 */
[----:B------:R-:W3:Y:S01]  /*5d2f0*/  LDL.LU R17, [R1+0x17a8] ;  /* 0x0017a80001117983 */ /* 0x000ee20000300800 */
[----:B----4-:R-:W-:-:S03]  /*5d300*/  LOP3.LUT P1, RZ, R16, 0x80000000, RZ, 0xc0, !PT ;  /* 0x8000000010ff7812 */ /* 0x010fc6000782c0ff */
[----:B--2---:R0:W-:Y:S04]  /*5d310*/  @P2 STG.E.U8 desc[UR6][R10.64], R20 ;  /* 0x000000140a002986 */ /* 0x0041e8000c101106 */
[----:B0-----:R-:W2:Y:S01]  /*5d320*/  LDL.LU.64 R10, [R1+0x768] ;  /* 0x00076800010a7983 */ /* 0x001ea20000300a00 */
[----:B---3--:R-:W-:-:S05]  /*5d330*/  PRMT R20, R9, 0x7770, RZ ;  /* 0x0000777009147816 */ /* 0x008fca00000000ff */
        /* <DEDUP_REMOVED lines=20> */
[----:B------:R-:W-:Y:S01]  /*5d480*/  LOP3.LUT P4, RZ, R16, 0x80000, RZ, 0xc0, !PT ;  /* 0x0008000010ff7812 */ /* 0x000fe2000788c0ff */
[----:B----4-:R0:W-:Y:S04]  /*5d490*/  STL.64 [R1+0x17a0], R22 ;  /* 0x0017a01601007387 */ /* 0x0101e80000100a00 */
[----:B0-----:R-:W4:Y:S04]  /*5d4a0*/  LDL.LU.64 R22, [R1+0x758] ;  /* 0x0007580001167983 */ /* 0x001f280000300a00 */
[----:B------:R-:W4:Y:S01]  /*5d4b0*/  LDL.LU.64 R2, [R1+0x738] ;  /* 0x0007380001027983 */ /* 0x000f220000300a00 */
[----:B------:R-:W-:-:S04]  /*5d4c0*/  LOP3.LUT R19, R19, 0xfffffff7, RZ, 0xc0, !PT ;  /* 0xfffffff713137812 */ /* 0x000fc800078ec0ff */
[----:B------:R-:W-:Y:S02]  /*5d4d0*/  @P4 LOP3.LUT R19, R19, 0x8, RZ, 0xfc, !PT ;  /* 0x0000000813134812 */ /* 0x000fe400078efcff */
[C---:B------:R-:W-:Y:S02]  /*5d4e0*/  LOP3.LUT P4, RZ, R16.reuse, 0x200000, RZ, 0xc0, !PT ;  /* 0x0020000010ff7812 */ /* 0x040fe4000788c0ff */
        /* <DEDUP_REMOVED lines=10> */
[----:B0-----:R-:W-:-:S05]  /*5d590*/  PRMT R20, R9, 0x7772, RZ ;  /* 0x0000777209147816 */ /* 0x001fca00000000ff */
[----:B------:R0:W-:Y:S02]  /*5d5a0*/  @P0 STG.E.U8 desc[UR6][R14.64], R20 ;  /* 0x000000140e000986 */ /* 0x0001e4000c101106 */
[----:B0-----:R-:W-:-:S05]  /*5d5b0*/  PRMT R20, R9, 0x7773, RZ ;  /* 0x0000777309147816 */ /* 0x001fca00000000ff */
[----:B------:R0:W-:Y:S01]  /*5d5c0*/  @P4 STG.E.U8 desc[UR6][R12.64], R20 ;  /* 0x000000140c004986 */ /* 0x0001e2000c101106 */
[----:B------:R-:W-:Y:S02]  /*5d5d0*/  LOP3.LUT P4, RZ, R19, 0x20, RZ, 0xc0, !PT ;  /* 0x0000002013ff7812 */ /* 0x000fe4000788c0ff */
[----:B0-----:R-:W-:-:S11]  /*5d5e0*/  PRMT R20, R21, 0x7770, RZ ;  /* 0x0000777015147816 */ /* 0x001fd600000000ff */
[----:B--2---:R0:W-:Y:S01]  /*5d5f0*/  @P4 STG.E.U8 desc[UR6][R10.64], R20 ;  /* 0x000000140a004986 */ /* 0x0041e2000c101106 */
[----:B------:R-:W-:Y:S02]  /*5d600*/  LOP3.LUT P4, RZ, R19, 0x10, RZ, 0xc0, !PT ;  /* 0x0000001013ff7812 */ /* 0x000fe4000788c0ff */
[----:B0-----:R-:W-:-:S11]  /*5d610*/  PRMT R20, R21, 0x7771, RZ ;  /* 0x0000777115147816 */ /* 0x001fd600000000ff */
[----:B---3--:R0:W-:Y:S01]  /*5d620*/  @P4 STG.E.U8 desc[UR6][R6.64], R20 ;  /* 0x0000001406004986 */ /* 0x0081e2000c101106 */
[----:B------:R-:W-:Y:S02]  /*5d630*/  LOP3.LUT P4, RZ, R19, 0x8, RZ, 0xc0, !PT ;  /* 0x0000000813ff7812 */ /* 0x000fe4000788c0ff */
[----:B0-----:R-:W-:Y:S01]  /*5d640*/  PRMT R20, R21, 0x7772, RZ ;  /* 0x0000777215147816 */ /* 0x001fe200000000ff */
[----:B----4-:R0:W-:Y:S04]  /*5d650*/  STL.64 [R1+0x1790], R2 ;  /* 0x0017900201007387 */ /* 0x0101e80000100a00 */
[----:B0-----:R-:W2:Y:S04]  /*5d660*/  LDL.LU.64 R2, [R1+0x748] ;  /* 0x0007480001027983 */ /* 0x001ea80000300a00 */
[----:B------:R-:W3:Y:S04]  /*5d670*/  LDL.LU R5, [R1+0x54] ;  /* 0x0000540001057983 */ /* 0x000ee80000300800 */
[----:B------:R-:W4:Y:S04]  /*5d680*/  LDL.LU.64 R28, [R1+0x730] ;  /* 0x00073000011c7983 */ /* 0x000f280000300a00 */
[----:B------:R-:W3:Y:S04]  /*5d690*/  LDL.LU.64 R24, [R1+0x728] ;  /* 0x0007280001187983 */ /* 0x000ee80000300a00 */
[----:B------:R-:W3:Y:S04]  /*5d6a0*/  LDL.LU.64 R26, [R1+0x720] ;  /* 0x00072000011a7983 */ /* 0x000ee80000300a00 */
[----:B------:R-:W3:Y:S04]  /*5d6b0*/  LDL.LU R9, [R1+0x58] ;  /* 0x0000580001097983 */ /* 0x000ee80000300800 */
[----:B------:R-:W3:Y:S04]  /*5d6c0*/  LDL.LU.64 R14, [R1+0x718] ;  /* 0x00071800010e7983 */ /* 0x000ee80000300a00 */
[----:B------:R-:W3:Y:S04]  /*5d6d0*/  LDL.LU.64 R12, [R1+0x710] ;  /* 0x00071000010c7983 */ /* 0x000ee80000300a00 */
[----:B------:R-:W3:Y:S04]  /*5d6e0*/  LDL.LU.64 R10, [R1+0x708] ;  /* 0x00070800010a7983 */ /* 0x000ee80000300a00 */
[----:B------:R-:W3:Y:S04]  /*5d6f0*/  LDL.LU.64 R6, [R1+0x700] ;  /* 0x0007000001067983 */ /* 0x000ee80000300a00 */
[----:B------:R0:W-:Y:S04]  /*5d700*/  @P4 STG.E.U8 desc[UR6][R22.64], R20 ;  /* 0x0000001416004986 */ /* 0x0001e8000c101106 */
[----:B0-----:R-:W2:Y:S01]  /*5d710*/  LDL.LU.64 R22, [R1+0x17a0] ;  /* 0x0017a00001167983 */ /* 0x001ea20000300a00 */
[----:B------:R-:W-:-:S02]  /*5d720*/  LOP3.LUT P4, RZ, R19, 0x4, RZ, 0xc0, !PT ;  /* 0x0000000413ff7812 */ /* 0x000fc4000788c0ff */
[----:B------:R-:W-:-:S11]  /*5d730*/  PRMT R20, R21, 0x7773, RZ ;  /* 0x0000777315147816 */ /* 0x000fd600000000ff */
[----:B--2---:R0:W-:Y:S04]  /*5d740*/  @P4 STG.E.U8 desc[UR6][R22.64], R20 ;  /* 0x0000001416004986 */ /* 0x0041e8000c101106 */
[----:B0-----:R-:W2:Y:S01]  /*5d750*/  LDL.LU R23, [R1+0x1798] ;  /* 0x0017980001177983 */ /* 0x001ea20000300800 */
[----:B------:R-:W-:Y:S02]  /*5d760*/  LOP3.LUT P4, RZ, R19, 0x2, RZ, 0xc0, !PT ;  /* 0x0000000213ff7812 */ /* 0x000fe4000788c0ff */
[----:B--2---:R-:W-:-:S11]  /*5d770*/  PRMT R20, R23, 0x7770, RZ ;  /* 0x0000777017147816 */ /* 0x004fd600000000ff */
[----:B------:R0:W-:Y:S04]  /*5d780*/  @P4 STG.E.U8 desc[UR6][R2.64], R20 ;  /* 0x0000001402004986 */ /* 0x0001e8000c101106 */
[----:B0-----:R-:W2:Y:S04]  /*5d790*/  LDL.LU.64 R2, [R1+0x1790] ;  /* 0x0017900001027983 */ /* 0x001ea80000300a00 */
[----:B------:R-:W4:Y:S01]  /*5d7a0*/  LDL.LU.64 R20, [R1+0x740] ;  /* 0x0007400001147983 */ /* 0x000f220000300a00 */
[----:B------:R-:W-:Y:S02]  /*5d7b0*/  LOP3.LUT P4, RZ, R19, 0x1, RZ, 0xc0, !PT ;  /* 0x0000000113ff7812 */ /* 0x000fe4000788c0ff */
[----:B------:R-:W-:-:S02]  /*5d7c0*/  PRMT R19, R23, 0x7771, RZ ;  /* 0x0000777117137816 */ /* 0x000fc400000000ff */
[C---:B------:R-:W-:Y:S02]  /*5d7d0*/  LOP3.LUT P3, RZ, R16.reuse, 0x200, RZ, 0xc0, !PT ;  /* 0x0000020010ff7812 */ /* 0x040fe4000786c0ff */
[C---:B------:R-:W-:Y:S02]  /*5d7e0*/  LOP3.LUT P6, RZ, R16.reuse, 0x80, RZ, 0xc0, !PT ;  /* 0x0000008010ff7812 */ /* 0x040fe400078cc0ff */
[C---:B------:R-:W-:Y:S02]  /*5d7f0*/  LOP3.LUT P2, RZ, R16.reuse, 0x20, RZ, 0xc0, !PT ;  /* 0x0000002010ff7812 */ /* 0x040fe4000784c0ff */
[C---:B------:R-:W-:Y:S02]  /*5d800*/  LOP3.LUT P1, RZ, R16.reuse, 0x8, RZ, 0xc0, !PT ;  /* 0x0000000810ff7812 */ /* 0x040fe4000782c0ff */
[----:B------:R-:W-:Y:S02]  /*5d810*/  LOP3.LUT P5, RZ, R16, 0x2, RZ, 0xc0, !PT ;  /* 0x0000000210ff7812 */ /* 0x000fe400078ac0ff */
[----:B------:R-:W-:Y:S01]  /*5d820*/  LOP3.LUT P0, RZ, R17, 0x80000000, RZ, 0xc0, !PT ;  /* 0x8000000011ff7812 */ /* 0x000fe2000780c0ff */
[----:B----4-:R0:W-:Y:S01]  /*5d830*/  @P4 STG.E.U8 desc[UR6][R20.64], R19 ;  /* 0x0000001314004986 */ /* 0x0101e2000c101106 */
[----:B------:R-:W-:-:S02]  /*5d840*/  LOP3.LUT P4, RZ, R18, 0x80000000, RZ, 0xc0, !PT ;  /* 0x8000000012ff7812 */ /* 0x000fc4000788c0ff */
[----:B0-----:R-:W-:-:S11]  /*5d850*/  PRMT R19, R23, 0x7772, RZ ;  /* 0x0000777217137816 */ /* 0x001fd600000000ff */
[----:B--2---:R0:W-:Y:S01]  /*5d860*/  @P4 STG.E.U8 desc[UR6][R2.64], R19 ;  /* 0x0000001302004986 */ /* 0x0041e2000c101106 */
[----:B------:R-:W-:Y:S02]  /*5d870*/  LOP3.LUT P4, RZ, R18, 0x40000000, RZ, 0xc0, !PT ;  /* 0x4000000012ff7812 */ /* 0x000fe4000788c0ff */
[----:B0-----:R-:W-:-:S11]  /*5d880*/  PRMT R19, R23, 0x7773, RZ ;  /* 0x0000777317137816 */ /* 0x001fd600000000ff */
[----:B------:R3:W-:Y:S02]  /*5d890*/  @P4 STG.E.U8 desc[UR6][R28.64], R19 ;  /* 0x000000131c004986 */ /* 0x0007e4000c101106 */
[----:B---3--:R-:W-:-:S05]  /*5d8a0*/  PRMT R19, R5, 0x7770, RZ ;  /* 0x0000777005137816 */ /* 0x008fca00000000ff */
[----:B------:R0:W-:Y:S02]  /*5d8b0*/  @P3 STG.E.U8 desc[UR6][R24.64], R19 ;  /* 0x0000001318003986 */ /* 0x0001e4000c101106 */
[----:B0-----:R-:W-:-:S05]  /*5d8c0*/  PRMT R19, R5, 0x7771, RZ ;  /* 0x0000777105137816 */ /* 0x001fca00000000ff */
[----:B------:R0:W-:Y:S02]  /*5d8d0*/  @P6 STG.E.U8 desc[UR6][R26.64], R19 ;  /* 0x000000131a006986 */ /* 0x0001e4000c101106 */
[----:B0-----:R-:W-:-:S05]  /*5d8e0*/  PRMT R19, R5, 0x7772, RZ ;  /* 0x0000777205137816 */ /* 0x001fca00000000ff */
[----:B------:R0:W-:Y:S02]  /*5d8f0*/  @P2 STG.E.U8 desc[UR6][R14.64], R19 ;  /* 0x000000130e002986 */ /* 0x0001e4000c101106 */
[----:B0-----:R-:W-:Y:S02]  /*5d900*/  PRMT R19, R5, 0x7773, RZ ;  /* 0x0000777305137816 */ /* 0x001fe400000000ff */
[----:B------:R-:W2:Y:S04]  /*5d910*/  LDL.LU.64 R14, [R1+0x6f8] ;  /* 0x0006f800010e7983 */ /* 0x000ea80000300a00 */
[----:B------:R0:W-:Y:S02]  /*5d920*/  @P1 STG.E.U8 desc[UR6][R12.64], R19 ;  /* 0x000000130c001986 */ /* 0x0001e4000c101106 */
[----:B0-----:R-:W-:-:S05]  /*5d930*/  PRMT R19, R9, 0x7770, RZ ;  /* 0x0000777009137816 */ /* 0x001fca00000000ff */
[----:B------:R0:W-:Y:S02]  /*5d940*/  @P5 STG.E.U8 desc[UR6][R10.64], R19 ;  /* 0x000000130a005986 */ /* 0x0001e4000c101106 */
[----:B0-----:R-:W-:-:S05]  /*5d950*/  PRMT R19, R9, 0x7771, RZ ;  /* 0x0000777109137816 */ /* 0x001fca00000000ff */
[----:B------:R0:W-:Y:S01]  /*5d960*/  @P0 STG.E.U8 desc[UR6][R6.64], R19 ;  /* 0x0000001306000986 */ /* 0x0001e2000c101106 */
[----:B------:R-:W-:-:S03]  /*5d970*/  IMAD.MOV.U32 R5, RZ, RZ, R4 ;  /* 0x000000ffff057224 */ /* 0x000fc600078e0004 */
[----:B0-----:R-:W3:Y:S04]  /*5d980*/  LDL.LU.64 R6, [R1+0x6f0] ;  /* 0x0006f00001067983 */ /* 0x001ee80000300a00 */
[----:B------:R-:W4:Y:S04]  /*5d990*/  LDL.LU.64 R26, [R1+0x6e8] ;  /* 0x0006e800011a7983 */ /* 0x000f280000300a00 */
[----:B------:R-:W4:Y:S04]  /*5d9a0*/  LDL.LU.64 R10, [R1+0x6e0] ;  /* 0x0006e000010a7983 */ /* 0x000f280000300a00 */
[----:B------:R-:W4:Y:S04]  /*5d9b0*/  LDL.LU.64 R28, [R1+0x6d8] ;  /* 0x0006d800011c7983 */ /* 0x000f280000300a00 */
[----:B------:R-:W4:Y:S04]  /*5d9c0*/  LDL.LU R4, [R1+0x5c] ;  /* 0x00005c0001047983 */ /* 0x000f280000300800 */
[----:B------:R-:W4:Y:S04]  /*5d9d0*/  LDL.LU.64 R24, [R1+0x6d0] ;  /* 0x0006d00001187983 */ /* 0x000f280000300a00 */
[----:B------:R-:W4:Y:S01]  /*5d9e0*/  LDL.LU.64 R12, [R1+0x6c8] ;  /* 0x0006c800010c7983 */ /* 0x000f220000300a00 */
[----:B------:R-:W-:-:S02]  /*5d9f0*/  LOP3.LUT P5, RZ, R17, 0x20000000, RZ, 0xc0, !PT ;  /* 0x2000000011ff7812 */ /* 0x000fc400078ac0ff */
[----:B------:R-:W-:Y:S02]  /*5da00*/  PRMT R19, R9, 0x7772, RZ ;  /* 0x0000777209137816 */ /* 0x000fe400000000ff */
[C---:B------:R-:W-:Y:S02]  /*5da10*/  LOP3.LUT P0, RZ, R17.reuse, 0x8000000, RZ, 0xc0, !PT ;  /* 0x0800000011ff7812 */ /* 0x040fe4000780c0ff */
[C---:B------:R-:W-:Y:S02]  /*5da20*/  LOP3.LUT P1, RZ, R17.reuse, 0x4000000, RZ, 0xc0, !PT ;  /* 0x0400000011ff7812 */ /* 0x040fe4000782c0ff */
        /* <DEDUP_REMOVED lines=10> */
[----:B--2---:R0:W-:Y:S04]  /*5dad0*/  @P5 STG.E.U8 desc[UR6][R14.64], R19 ;  /* 0x000000130e005986 */ /* 0x0041e8000c101106 */
[----:B0-----:R-:W2:Y:S01]  /*5dae0*/  LDL.LU.64 R14, [R1+0x6c0] ;  /* 0x0006c000010e7983 */ /* 0x001ea20000300a00 */
[----:B------:R-:W-:-:S05]  /*5daf0*/  PRMT R19, R9, 0x7773, RZ ;  /* 0x0000777309137816 */ /* 0x000fca00000000ff */
[----:B---3--:R0:W-:Y:S04]  /*5db00*/  @P0 STG.E.U8 desc[UR6][R6.64], R19 ;  /* 0x0000001306000986 */ /* 0x0081e8000c101106 */
[----:B0-----:R-:W3:Y:S01]  /*5db10*/  LDL.LU.64 R6, [R1+0x6b8] ;  /* 0x0006b80001067983 */ /* 0x001ee20000300a00 */
[----:B----4-:R-:W-:-:S05]  /*5db20*/  PRMT R19, R4, 0x7770, RZ ;  /* 0x0000777004137816 */ /* 0x010fca00000000ff */
[----:B------:R0:W-:Y:S04]  /*5db30*/  @P1 STG.E.U8 desc[UR6][R26.64], R19 ;  /* 0x000000131a001986 */ /* 0x0001e8000c101106 */
[----:B0-----:R-:W4:Y:S01]  /*5db40*/  LDL.LU.64 R26, [R1+0x6b0] ;  /* 0x0006b000011a7983 */ /* 0x001f220000300a00 */
[----:B------:R-:W-:Y:S02]  /*5db50*/  LOP3.LUT R18, R18, 0xfdffffff, RZ, 0xc0, !PT ;  /* 0xfdffffff12127812 */ /* 0x000fe400078ec0ff */
[C---:B------:R-:W-:Y:S01]  /*5db60*/  LOP3.LUT P2, RZ, R17.reuse, 0x800000, RZ, 0xc0, !PT ;  /* 0x0080000011ff7812 */ /* 0x040fe2000784c0ff */
[----:B------:R-:W4:Y:S01]  /*5db70*/  LDL.LU.64 R2, [R1+0x6a8] ;  /* 0x0006a80001027983 */ /* 0x000f220000300a00 */
[----:B------:R-:W-:Y:S02]  /*5db80*/  @P3 LOP3.LUT R18, R18, 0x2000000, RZ, 0xfc, !PT ;  /* 0x0200000012123812 */ /* 0x000fe400078efcff */
        /* <DEDUP_REMOVED lines=11> */
[----:B------:R-:W-:-:S05]  /*5dc40*/  PRMT R19, R4, 0x7771, RZ ;  /* 0x0000777104137816 */ /* 0x000fca00000000ff */
[----:B------:R0:W-:Y:S04]  /*5dc50*/  @P2 STG.E.U8 desc[UR6][R10.64], R19 ;  /* 0x000000130a002986 */ /* 0x0001e8000c101106 */
[----:B------:R-:W-:Y:S02]  /*5dc60*/  @P3 LOP3.LUT R18, R18, 0x20000000, RZ, 0xfc, !PT ;  /* 0x2000000012123812 */ /* 0x000fe400078efcff */
[----:B------:R-:W-:Y:S01]  /*5dc70*/  LOP3.LUT P3, RZ, R17, 0x400000, RZ, 0xc0, !PT ;  /* 0x0040000011ff7812 */ /* 0x000fe2000786c0ff */
[----:B0-----:R-:W4:Y:S01]  /*5dc80*/  LDL.LU R10, [R1+0x44] ;  /* 0x00004400010a7983 */ /* 0x001f220000300800 */
[----:B------:R-:W-:-:S03]  /*5dc90*/  PRMT R19, R4, 0x7772, RZ ;  /* 0x0000777204137816 */ /* 0x000fc600000000ff */
[----:B------:R-:W4:Y:S08]  /*5dca0*/  LDL.LU.64 R20, [R1+0x6a0] ;  /* 0x0006a00001147983 */ /* 0x000f300000300a00 */
[----:B------:R0:W-:Y:S01]  /*5dcb0*/  @P3 STG.E.U8 desc[UR6][R28.64], R19 ;  /* 0x000000131c003986 */ /* 0x0001e2000c101106 */
[----:B------:R-:W-:-:S03]  /*5dcc0*/  LOP3.LUT P3, RZ, R18, 0x20000000, RZ, 0xc0, !PT ;  /* 0x2000000012ff7812 */ /* 0x000fc6000786c0ff */
[----:B------:R-:W4:Y:S01]  /*5dcd0*/  LDL.LU.64 R22, [R1+0x698] ;  /* 0x0006980001167983 */ /* 0x000f220000300a00 */
[----:B0-----:R-:W-:-:S03]  /*5dce0*/  PRMT R19, R4, 0x7773, RZ ;  /* 0x0000777304137816 */ /* 0x001fc600000000ff */
[----:B------:R-:W4:Y:S06]  /*5dcf0*/  LDL.LU R4, [R1+0x48] ;  /* 0x0000480001047983 */ /* 0x000f2c0000300800 */
[----:B------:R0:W-:Y:S01]  /*5dd00*/  @P3 STG.E.U8 desc[UR6][R24.64], R19 ;  /* 0x0000001318003986 */ /* 0x0001e2000c101106 */
[----:B------:R-:W-:Y:S02]  /*5dd10*/  LOP3.LUT P3, RZ, R18, 0x10000000, RZ, 0xc0, !PT ;  /* 0x1000000012ff7812 */ /* 0x000fe4000786c0ff */
[----:B0-----:R-:W-:-:S11]  /*5dd20*/  PRMT R19, R5, 0x7770, RZ ;  /* 0x0000777005137816 */ /* 0x001fd600000000ff */
[----:B------:R0:W-:Y:S01]  /*5dd30*/  @P3 STG.E.U8 desc[UR6][R12.64], R19 ;  /* 0x000000130c003986 */ /* 0x0001e2000c101106 */
[----:B------:R-:W-:-:S03]  /*5dd40*/  LOP3.LUT P3, RZ, R18, 0x8000000, RZ, 0xc0, !PT ;  /* 0x0800000012ff7812 */ /* 0x000fc6000786c0ff */
[----:B0-----:R-:W4:Y:S04]  /*5dd50*/  LDL.LU.64 R12, [R1+0x690] ;  /* 0x00069000010c7983 */ /* 0x001f280000300a00 */
[----:B------:R-:W4:Y:S01]  /*5dd60*/  LDL.LU.64 R28, [R1+0x688] ;  /* 0x00068800011c7983 */ /* 0x000f220000300a00 */
[----:B------:R-:W-:-:S03]  /*5dd70*/  PRMT R19, R5, 0x7771, RZ ;  /* 0x0000777105137816 */ /* 0x000fc600000000ff */
[----:B------:R-:W4:Y:S04]  /*5dd80*/  LDL.LU.64 R24, [R1+0x680] ;  /* 0x0006800001187983 */ /* 0x000f280000300a00 */
[----:B------:R-:W4:Y:S04]  /*5dd90*/  LDL R11, [R1+0x8b4] ;  /* 0x0008b400010b7983 */ /* 0x000f280000100800 */
[----:B--2---:R0:W-:Y:S01]  /*5dda0*/  @P3 STG.E.U8 desc[UR6][R14.64], R19 ;  /* 0x000000130e003986 */ /* 0x0041e2000c101106 */
[C---:B------:R-:W-:Y:S02]  /*5ddb0*/  LOP3.LUT P3, RZ, R18.reuse, 0x4000000, RZ, 0xc0, !PT ;  /* 0x0400000012ff7812 */ /* 0x040fe4000786c0ff */
[----:B0-----:R-:W-:Y:S01]  /*5ddc0*/  PRMT R19, R5, 0x7772, RZ ;  /* 0x0000777205137816 */ /* 0x001fe200000000ff */
[----:B------:R-:W2:Y:S10]  /*5ddd0*/  LDL.LU.64 R14, [R1+0x678] ;  /* 0x00067800010e7983 */ /* 0x000eb40000300a00 */
[----:B---3--:R0:W-:Y:S01]  /*5dde0*/  @P3 STG.E.U8 desc[UR6][R6.64], R19 ;  /* 0x0000001306003986 */ /* 0x0081e2000c101106 */
[----:B------:R-:W-:-:S03]  /*5ddf0*/  LOP3.LUT P3, RZ, R18, 0x2000000, RZ, 0xc0, !PT ;  /* 0x0200000012ff7812 */ /* 0x000fc6000786c0ff */
[----:B0-----:R-:W3:Y:S01]  /*5de00*/  LDL.LU.64 R6, [R1+0x670] ;  /* 0x0006700001067983 */ /* 0x001ee20000300a00 */
[----:B------:R-:W-:-:S03]  /*5de10*/  IMAD.MOV.U32 R19, RZ, RZ, R5 ;  /* 0x000000ffff137224 */ /* 0x000fc600078e0005 */
[----:B------:R-:W3:Y:S02]  /*5de20*/  LDL.LU R9, [R1+0x4c] ;  /* 0x00004c0001097983 */ /* 0x000ee40000300800 */
[----:B------:R-:W-:Y:S02]  /*5de30*/  PRMT R19, R19, 0x7773, RZ ;  /* 0x0000777313137816 */ /* 0x000fe400000000ff */
[----:B------:R-:W3:Y:S04]  /*5de40*/  LDL R5, [R1+0x8b8] ;  /* 0x0008b80001057983 */ /* 0x000ee80000100800 */
[----:B----4-:R0:W-:Y:S04]  /*5de50*/  @P3 STG.E.U8 desc[UR6][R26.64], R19 ;  /* 0x000000131a003986 */ /* 0x0101e8000c101106 */
[----:B0-----:R-:W4:Y:S01]  /*5de60*/  LDL.LU.64 R26, [R1+0x668] ;  /* 0x00066800011a7983 */ /* 0x001f220000300a00 */
[----:B------:R-:W-:-:S02]  /*5de70*/  LOP3.LUT P3, RZ, R18, 0x1000000, RZ, 0xc0, !PT ;  /* 0x0100000012ff7812 */ /* 0x000fc4000786c0ff */
[C---:B------:R-:W-:Y:S02]  /*5de80*/  LOP3.LUT P5, RZ, R17.reuse, 0x40, RZ, 0xc0, !PT ;  /* 0x0000004011ff7812 */ /* 0x040fe400078ac0ff */
[C---:B------:R-:W-:Y:S02]  /*5de90*/  LOP3.LUT P0, RZ, R17.reuse, 0x20, RZ, 0xc0, !PT ;  /* 0x0000002011ff7812 */ /* 0x040fe4000780c0ff */
[----:B------:R-:W-:Y:S02]  /*5dea0*/  LOP3.LUT P4, RZ, R17, 0x8, RZ, 0xc0, !PT ;  /* 0x0000000811ff7812 */ /* 0x000fe4000788c0ff */
[----:B------:R-:W-:-:S05]  /*5deb0*/  PRMT R19, R10, 0x7770, RZ ;  /* 0x000077700a137816 */ /* 0x000fca00000000ff */
[----:B------:R0:W-:Y:S01]  /*5dec0*/  @P3 STG.E.U8 desc[UR6][R2.64], R19 ;  /* 0x0000001302003986 */ /* 0x0001e2000c101106 */
[----:B------:R-:W-:Y:S02]  /*5ded0*/  LOP3.LUT P3, RZ, R18, 0x800000, RZ, 0xc0, !PT ;  /* 0x0080000012ff7812 */ /* 0x000fe4000786c0ff */
[----:B0-----:R-:W-:Y:S01]  /*5dee0*/  PRMT R19, R10, 0x7771, RZ ;  /* 0x000077710a137816 */ /* 0x001fe200000000ff */
[----:B------:R-:W4:Y:S10]  /*5def0*/  LDL.LU.64 R2, [R1+0x1788] ;  /* 0x0017880001027983 */ /* 0x000f340000300a00 */
[----:B------:R0:W-:Y:S01]  /*5df00*/  @P3 STG.E.U8 desc[UR6][R20.64], R19 ;  /* 0x0000001314003986 */ /* 0x0001e2000c101106 */
[----:B------:R-:W-:-:S03]  /*5df10*/  LOP3.LUT P3, RZ, R18, 0x400000, RZ, 0xc0, !PT ;  /* 0x0040000012ff7812 */ /* 0x000fc6000786c0ff */
[----:B0-----:R-:W4:Y:S01]  /*5df20*/  LDL.LU.64 R20, [R1+0x660] ;  /* 0x0006600001147983 */ /* 0x001f220000300a00 */
[----:B------:R-:W-:-:S09]  /*5df30*/  PRMT R19, R10, 0x7772, RZ ;  /* 0x000077720a137816 */ /* 0x000fd200000000ff */
[----:B------:R0:W-:Y:S04]  /*5df40*/  @P3 STG.E.U8 desc[UR6][R22.64], R19 ;  /* 0x0000001316003986 */ /* 0x0001e8000c101106 */
[----:B0-----:R-:W4:Y:S01]  /*5df50*/  LDL.LU.64 R22, [R1+0x658] ;  /* 0x0006580001167983 */ /* 0x001f220000300a00 */
[----:B------:R-:W-:-:S05]  /*5df60*/  PRMT R19, R10, 0x7773, RZ ;  /* 0x000077730a137816 */ /* 0x000fca00000000ff */
[----:B------:R0:W-:Y:S02]  /*5df70*/  @P5 STG.E.U8 desc[UR6][R12.64], R19 ;  /* 0x000000130c005986 */ /* 0x0001e4000c101106 */
[----:B0-----:R-:W-:Y:S02]  /*5df80*/  PRMT R19, R4, 0x7770, RZ ;  /* 0x0000777004137816 */ /* 0x001fe400000000ff */
[----:B------:R-:W4:Y:S04]  /*5df90*/  LDL.LU.64 R12, [R1+0x1780] ;  /* 0x00178000010c7983 */ /* 0x000f280000300a00 */
[----:B------:R0:W-:Y:S01]  /*5dfa0*/  @P0 STG.E.U8 desc[UR6][R28.64], R19 ;  /* 0x000000131c000986 */ /* 0x0001e2000c101106 */
[----:B------:R-:W-:-:S03]  /*5dfb0*/  LOP3.LUT P1, RZ, R17, 0x4, RZ, 0xc0, !PT ;  /* 0x0000000411ff7812 */ /* 0x000fc6000782c0ff */
[----:B0-----:R-:W4:Y:S01]  /*5dfc0*/  LDL.LU.64 R28, [R1+0x650] ;  /* 0x00065000011c7983 */ /* 0x001f220000300a00 */
[----:B------:R-:W-:-:S03]  /*5dfd0*/  PRMT R19, R4, 0x7771, RZ ;  /* 0x0000777104137816 */ /* 0x000fc600000000ff */
[----:B------:R-:W4:Y:S01]  /*5dfe0*/  LDL.LU R10, [R1+0x30] ;  /* 0x00003000010a7983 */ /* 0x000f220000300800 */
[----:B------:R-:W-:-:S03]  /*5dff0*/  LOP3.LUT P6, RZ, R17, 0x2, RZ, 0xc0, !PT ;  /* 0x0000000211ff7812 */ /* 0x000fc600078cc0ff */
[----:B------:R0:W-:Y:S01]  /*5e000*/  @P4 STG.E.U8 desc[UR6][R24.64], R19 ;  /* 0x0000001318004986 */ /* 0x0001e2000c101106 */
[----:B------:R-:W-:-:S03]  /*5e010*/  LOP3.LUT P2, RZ, R17, 0x1, RZ, 0xc0, !PT ;  /* 0x0000000111ff7812 */ /* 0x000fc6000784c0ff */
[----:B0-----:R-:W4:Y:S01]  /*5e020*/  LDL.LU.64 R24, [R1+0x648] ;  /* 0x0006480001187983 */ /* 0x001f220000300a00 */
[----:B------:R-:W-:Y:S02]  /*5e030*/  PRMT R19, R4, 0x7772, RZ ;  /* 0x0000777204137816 */ /* 0x000fe400000000ff */
[----:B------:R-:W-:-:S03]  /*5e040*/  ISETP.LT.AND P4, PT, R11, UR28, !P2 ;  /* 0x0000001c0b007c0c */ /* 0x000fc6000d781270 */
[----:B--2---:R0:W-:Y:S02]  /*5e050*/  @P1 STG.E.U8 desc[UR6][R14.64], R19 ;  /* 0x000000130e001986 */ /* 0x0041e4000c101106 */
[----:B0-----:R-:W-:Y:S02]  /*5e060*/  PRMT R19, R4, 0x7773, RZ ;  /* 0x0000777304137816 */ /* 0x001fe400000000ff */
[----:B------:R-:W2:Y:S04]  /*5e070*/  LDL.LU.64 R14, [R1+0x1778] ;  /* 0x00177800010e7983 */ /* 0x000ea80000300a00 */
[----:B---3--:R0:W-:Y:S04]  /*5e080*/  @P6 STG.E.U8 desc[UR6][R6.64], R19 ;  /* 0x0000001306006986 */ /* 0x0081e8000c101106 */
[----:B0-----:R-:W3:Y:S01]  /*5e090*/  LDL.LU.64 R6, [R1+0x640] ;  /* 0x0006400001067983 */ /* 0x001ee20000300a00 */
[----:B------:R-:W-:-:S05]  /*5e0a0*/  PRMT R19, R9, 0x7770, RZ ;  /* 0x0000777009137816 */ /* 0x000fca00000000ff */
[----:B----4-:R0:W-:Y:S04]  /*5e0b0*/  @P4 STG.E.U8 desc[UR6][R26.64], R19 ;  /* 0x000000131a004986 */ /* 0x0101e8000c101106 */
[----:B0-----:R-:W4:Y:S01]  /*5e0c0*/  LDL.LU.64 R26, [R1+0x638] ;  /* 0x00063800011a7983 */ /* 0x001f220000300a00 */
[----:B------:R-:W-:Y:S01]  /*5e0d0*/  ISETP.LT.AND P4, PT, R5, UR4, !P2 ;  /* 0x0000000405007c0c */ /* 0x000fe2000d781270 */
[----:B------:R-:W-:Y:S01]  /*5e0e0*/  ULDC UR4, c[0x0][0x228] ;  /* 0x00008a0000047ab9 */ /* 0x000fe20000000800 */
[----:B------:R-:W-:Y:S02]  /*5e0f0*/  PRMT R19, R9, 0x7771, RZ ;  /* 0x0000777109137816 */ /* 0x000fe400000000ff */
[----:B------:R-:W-:Y:S02]  /*5e100*/  LOP3.LUT P5, RZ, R18, 0x200000, RZ, 0xc0, !PT ;  /* 0x0020000012ff7812 */ /* 0x000fe400078ac0ff */
[----:B------:R-:W-:-:S02]  /*5e110*/  LOP3.LUT P3, RZ, R17, 0x10, RZ, 0xc0, !PT ;  /* 0x0000001011ff7812 */ /* 0x000fc4000786c0ff */
[----:B------:R-:W-:-:S05]  /*5e120*/  LOP3.LUT P1, RZ, R17, 0x100, RZ, 0xc0, !PT ;  /* 0x0000010011ff7812 */ /* 0x000fca000782c0ff */
[----:B------:R0:W-:Y:S01]  /*5e130*/  @P4 STG.E.U8 desc[UR6][R20.64], R19 ;  /* 0x0000001314004986 */ /* 0x0001e2000c101106 */
[----:B------:R-:W-:Y:S01]  /*5e140*/  ISETP.LT.AND P4, PT, R11, UR4, !P5 ;  /* 0x000000040b007c0c */ /* 0x000fe2000ef81270 */
[----:B------:R-:W-:Y:S02]  /*5e150*/  ULDC UR4, c[0x0][0x228] ;  /* 0x00008a0000047ab9 */ /* 0x000fe40000000800 */
[----:B0-----:R-:W2:Y:S01]  /*5e160*/  LDL.LU.64 R20, [R1+0x630] ;  /* 0x0006300001147983 */ /* 0x001ea20000300a00 */
[----:B------:R-:W-:-:S03]  /*5e170*/  PRMT R19, R9, 0x7772, RZ ;  /* 0x0000777209137816 */ /* 0x000fc600000000ff */
[----:B------:R-:W2:Y:S01]  /*5e180*/  LDL.LU R4, [R1+0x34] ;  /* 0x0000340001047983 */ /* 0x000ea20000300800 */
[----:B------:R-:W-:Y:S01]  /*5e190*/  ISETP.LT.AND P5, PT, R5, UR4, !P5 ;  /* 0x0000000405007c0c */ /* 0x000fe2000efa1270 */
[----:B------:R-:W-:-:S04]  /*5e1a0*/  ULDC UR4, c[0x0][0x228] ;  /* 0x00008a0000047ab9 */ /* 0x000fc80000000800 */
[----:B------:R0:W-:Y:S04]  /*5e1b0*/  @P4 STG.E.U8 desc[UR6][R22.64], R19 ;  /* 0x0000001316004986 */ /* 0x0001e8000c101106 */
[----:B0-----:R-:W2:Y:S01]  /*5e1c0*/  LDL.LU.64 R22, [R1+0x628] ;  /* 0x0006280001167983 */ /* 0x001ea20000300a00 */
[----:B------:R-:W-:-:S05]  /*5e1d0*/  PRMT R19, R9, 0x7773, RZ ;  /* 0x0000777309137816 */ /* 0x000fca00000000ff */
[----:B------:R0:W-:Y:S01]  /*5e1e0*/  @P5 STG.E.U8 desc[UR6][R28.64], R19 ;  /* 0x000000131c005986 */ /* 0x0001e2000c101106 */
[----:B------:R-:W-:Y:S01]  /*5e1f0*/  ISETP.LT.AND P5, PT, R11, UR4, !P3 ;  /* 0x000000040b007c0c */ /* 0x000fe2000dfa1270 */
[----:B------:R-:W-:Y:S02]  /*5e200*/  ULDC UR4, c[0x0][0x228] ;  /* 0x00008a0000047ab9 */ /* 0x000fe40000000800 */
[----:B0-----:R-:W2:Y:S01]  /*5e210*/  LDL.LU.64 R28, [R1+0x620] ;  /* 0x00062000011c7983 */ /* 0x001ea20000300a00 */
[----:B------:R-:W-:-:S09]  /*5e220*/  PRMT R19, R10, 0x7770, RZ ;  /* 0x000077700a137816 */ /* 0x000fd200000000ff */
[----:B------:R0:W-:Y:S01]  /*5e230*/  @P5 STG.E.U8 desc[UR6][R24.64], R19 ;  /* 0x0000001318005986 */ /* 0x0001e2000c101106 */
[----:B------:R-:W-:Y:S01]  /*5e240*/  ISETP.LT.AND P5, PT, R5, UR4, !P3 ;  /* 0x0000000405007c0c */ /* 0x000fe2000dfa1270 */
[----:B------:R-:W-:Y:S02]  /*5e250*/  ULDC UR4, c[0x0][0x228] ;  /* 0x00008a0000047ab9 */ /* 0x000fe40000000800 */
[----:B0-----:R-:W2:Y:S01]  /*5e260*/  LDL.LU.64 R24, [R1+0x618] ;  /* 0x0006180001187983 */ /* 0x001ea20000300a00 */
[----:B------:R-:W-:-:S09]  /*5e270*/  PRMT R19, R10, 0x7771, RZ ;  /* 0x000077710a137816 */ /* 0x000fd200000000ff */
[----:B---3--:R0:W-:Y:S01]  /*5e280*/  @P5 STG.E.U8 desc[UR6][R6.64], R19 ;  /* 0x0000001306005986 */ /* 0x0081e2000c101106 */
[----:B------:R-:W-:Y:S01]  /*5e290*/  ISETP.LT.AND P5, PT, R11, UR4, !P1 ;  /* 0x000000040b007c0c */ /* 0x000fe2000cfa1270 */
[----:B------:R-:W-:Y:S02]  /*5e2a0*/  ULDC UR4, c[0x0][0x228] ;  /* 0x00008a0000047ab9 */ /* 0x000fe40000000800 */
[----:B0-----:R-:W3:Y:S01]  /*5e2b0*/  LDL.LU.64 R6, [R1+0x610] ;  /* 0x0006100001067983 */ /* 0x001ee20000300a00 */
[----:B------:R-:W-:-:S03]  /*5e2c0*/  PRMT R19, R10, 0x7772, RZ ;  /* 0x000077720a137816 */ /* 0x000fc600000000ff */
[----:B------:R-:W3:Y:S06]  /*5e2d0*/  LDL.LU R9, [R1+0x38] ;  /* 0x0000380001097983 */ /* 0x000eec0000300800 */
[----:B----4-:R0:W-:Y:S04]  /*5e2e0*/  @P5 STG.E.U8 desc[UR6][R26.64], R19 ;  /* 0x000000131a005986 */ /* 0x0101e8000c101106 */
[----:B0-----:R-:W4:Y:S01]  /*5e2f0*/  LDL.LU.64 R26, [R1+0x608] ;  /* 0x00060800011a7983 */ /* 0x001f220000300a00 */
[----:B------:R-:W-:Y:S01]  /*5e300*/  ISETP.LT.AND P5, PT, R5, UR4, !P1 ;  /* 0x0000000405007c0c */ /* 0x000fe2000cfa1270 */
[----:B------:R-:W-:Y:S01]  /*5e310*/  ULDC UR4, c[0x0][0x228] ;  /* 0x00008a0000047ab9 */ /* 0x000fe20000000800 */
[----:B------:R-:W-:-:S02]  /*5e320*/  PRMT R19, R10, 0x7773, RZ ;  /* 0x000077730a137816 */ /* 0x000fc400000000ff */
[C---:B------:R-:W-:Y:S02]  /*5e330*/  LOP3.LUT P2, RZ, R17.reuse, 0x400, RZ, 0xc0, !PT ;  /* 0x0000040011ff7812 */ /* 0x040fe4000784c0ff */
[C---:B------:R-:W-:Y:S02]  /*5e340*/  LOP3.LUT P6, RZ, R17.reuse, 0x1000, RZ, 0xc0, !PT ;  /* 0x0000100011ff7812 */ /* 0x040fe400078cc0ff */
[----:B------:R-:W-:-:S05]  /*5e350*/  LOP3.LUT P3, RZ, R17, 0x4000, RZ, 0xc0, !PT ;  /* 0x0000400011ff7812 */ /* 0x000fca000786c0ff */
[----:B--2---:R0:W-:Y:S01]  /*5e360*/  @P5 STG.E.U8 desc[UR6][R20.64], R19 ;  /* 0x0000001314005986 */ /* 0x0041e2000c101106 */
        /* <DEDUP_REMOVED lines=13> */
[----:B------:R-:W-:-:S03]  /*5e440*/  PRMT R19, R4, 0x7772, RZ ;  /* 0x0000777204137816 */ /* 0x000fc600000000ff */
[----:B------:R-:W2:Y:S06]  /*5e450*/  LDL.LU R10, [R1+0x3c] ;  /* 0x00003c00010a7983 */ /* 0x000eac0000300800 */
        /* <DEDUP_REMOVED lines=9> */
[----:B------:R-:W-:-:S09]  /*5e4f0*/  PRMT R19, R9, 0x7770, RZ ;  /* 0x0000777009137816 */ /* 0x000fd200000000ff */
[----:B----4-:R0:W-:Y:S04]  /*5e500*/  @P5 STG.E.U8 desc[UR6][R26.64], R19 ;  /* 0x000000131a005986 */ /* 0x0101e8000c101106 */
[----:B0-----:R-:W4:Y:S01]  /*5e510*/  LDL.LU.64 R26, [R1+0x5d8] ;  /* 0x0005d800011a7983 */ /* 0x001f220000300a00 */
[----:B------:R-:W-:Y:S01]  /*5e520*/  ISETP.LT.AND P5, PT, R5, UR4, !P3 ;  /* 0x0000000405007c0c */ /* 0x000fe2000dfa1270 */
[----:B------:R-:W-:Y:S01]  /*5e530*/  ULDC UR4, c[0x0][0x228] ;  /* 0x00008a0000047ab9 */ /* 0x000fe20000000800 */
[----:B------:R-:W-:Y:S02]  /*5e540*/  PRMT R19, R9, 0x7771, RZ ;  /* 0x0000777109137816 */ /* 0x000fe400000000ff */
[C---:B------:R-:W-:Y:S02]  /*5e550*/  LOP3.LUT P1, RZ, R17.reuse, 0x10000, RZ, 0xc0, !PT ;  /* 0x0001000011ff7812 */ /* 0x040fe4000782c0ff */
[----:B------:R-:W-:-:S02]  /*5e560*/  LOP3.LUT P2, RZ, R17, 0x40000, RZ, 0xc0, !PT ;  /* 0x0004000011ff7812 */ /* 0x000fc4000784c0ff */
[----:B------:R-:W-:-:S05]  /*5e570*/  LOP3.LUT P6, RZ, R17, 0x200000, RZ, 0xc0, !PT ;  /* 0x0020000011ff7812 */ /* 0x000fca00078cc0ff */
[----:B--2---:R0:W-:Y:S01]  /*5e580*/  @P5 STG.E.U8 desc[UR6][R20.64], R19 ;  /* 0x0000001314005986 */ /* 0x0041e2000c101106 */
[----:B------:R-:W-:Y:S01]  /*5e590*/  ISETP.LT.AND P5, PT, R11, UR4, !P1 ;  /* 0x000000040b007c0c */ /* 0x000fe2000cfa1270 */
[----:B------:R-:W-:Y:S01]  /*5e5a0*/  ULDC UR4, c[0x0][0x228] ;  /* 0x00008a0000047ab9 */ /* 0x000fe20000000800 */
[----:B0-----:R-:W-:Y:S01]  /*5e5b0*/  PRMT R19, R9, 0x7772, RZ ;  /* 0x0000777209137816 */ /* 0x001fe200000000ff */
[----:B------:R-:W2:Y:S04]  /*5e5c0*/  LDL.LU.64 R20, [R1+0x5d0] ;  /* 0x0005d00001147983 */ /* 0x000ea80000300a00 */
[----:B------:R-:W2:Y:S06]  /*5e5d0*/  LDL.LU R4, [R1+0x20] ;  /* 0x0000200001047983 */ /* 0x000eac0000300800 */
[----:B------:R0:W-:Y:S01]  /*5e5e0*/  @P5 STG.E.U8 desc[UR6][R22.64], R19 ;  /* 0x0000001316005986 */ /* 0x0001e2000c101106 */
        /* <DEDUP_REMOVED lines=8> */
[C---:B0-----:R-:W-:Y:S01]  /*5e670*/  PRMT R19, R10.reuse, 0x7770, RZ ;  /* 0x000077700a137816 */ /* 0x041fe200000000ff */
[----:B------:R-:W2:Y:S10]  /*5e680*/  LDL.LU.64 R28, [R1+0x5c0] ;  /* 0x0005c000011c7983 */ /* 0x000eb40000300a00 */
[----:B------:R0:W-:Y:S01]  /*5e690*/  @P5 STG.E.U8 desc[UR6][R24.64], R19 ;  /* 0x0000001318005986 */ /* 0x0001e2000c101106 */
[----:B------:R-:W-:Y:S01]  /*5e6a0*/  ISETP.LT.AND P5, PT, R5, UR4, !P2 ;  /* 0x0000000405007c0c */ /* 0x000fe2000d7a1270 */
[----:B------:R-:W-:Y:S01]  /*5e6b0*/  ULDC UR4, c[0x0][0x228] ;  /* 0x00008a0000047ab9 */ /* 0x000fe20000000800 */
[C---:B0-----:R-:W-:Y:S01]  /*5e6c0*/  PRMT R19, R10.reuse, 0x7771, RZ ;  /* 0x000077710a137816 */ /* 0x041fe200000000ff */
[----:B------:R-:W2:Y:S10]  /*5e6d0*/  LDL.LU.64 R24, [R1+0x5b8] ;  /* 0x0005b80001187983 */ /* 0x000eb40000300a00 */
[----:B---3--:R0:W-:Y:S01]  /*5e6e0*/  @P5 STG.E.U8 desc[UR6][R6.64], R19 ;  /* 0x0000001306005986 */ /* 0x0081e2000c101106 */
[----:B------:R-:W-:Y:S01]  /*5e6f0*/  ISETP.LT.AND P5, PT, R11, UR4, !P6 ;  /* 0x000000040b007c0c */ /* 0x000fe2000f7a1270 */
[----:B------:R-:W-:Y:S01]  /*5e700*/  ULDC UR4, c[0x0][0x228] ;  /* 0x00008a0000047ab9 */ /* 0x000fe20000000800 */
[----:B0-----:R-:W-:Y:S01]  /*5e710*/  PRMT R19, R10, 0x7772, RZ ;  /* 0x000077720a137816 */ /* 0x001fe200000000ff */
[----:B------:R-:W3:Y:S04]  /*5e720*/  LDL.LU.64 R6, [R1+0x5b0] ;  /* 0x0005b00001067983 */ /* 0x000ee80000300a00 */
[----:B------:R-:W3:Y:S06]  /*5e730*/  LDL.LU R5, [R1+0x24] ;  /* 0x0000240001057983 */ /* 0x000eec0000300800 */
[----:B----4-:R0:W-:Y:S04]  /*5e740*/  @P5 STG.E.U8 desc[UR6][R26.64], R19 ;  /* 0x000000131a005986 */ /* 0x0101e8000c101106 */
[----:B0-----:R-:W4:Y:S04]  /*5e750*/  LDL.LU.64 R26, [R1+0x5a8] ;  /* 0x0005a800011a7983 */ /* 0x001f280000300a00 */
[----:B------:R-:W2:Y:S01]  /*5e760*/  LDL.LU R19, [R1+0x8b8] ;  /* 0x0008b80001137983 */ /* 0x000ea20000300800 */
[----:B------:R-:W-:-:S02]  /*5e770*/  LOP3.LUT P3, RZ, R17, 0x1000000, RZ, 0xc0, !PT ;  /* 0x0100000011ff7812 */ /* 0x000fc4000786c0ff */
[C---:B------:R-:W-:Y:S02]  /*5e780*/  LOP3.LUT P1, RZ, R17.reuse, 0x2000000, RZ, 0xc0, !PT ;  /* 0x0200000011ff7812 */ /* 0x040fe4000782c0ff */
[----:B------:R-:W-:Y:S02]  /*5e790*/  LOP3.LUT P2, RZ, R17, 0x10000000, RZ, 0xc0, !PT ;  /* 0x1000000011ff7812 */ /* 0x000fe4000784c0ff */
[----:B--2---:R-:W-:Y:S01]  /*5e7a0*/  ISETP.LT.AND P5, PT, R19, UR4, !P6 ;  /* 0x0000000413007c0c */ /* 0x004fe2000f7a1270 */
[----:B------:R-:W-:Y:S01]  /*5e7b0*/  ULDC UR4, c[0x0][0x228] ;  /* 0x00008a0000047ab9 */ /* 0x000fe20000000800 */
[----:B------:R-:W-:Y:S02]  /*5e7c0*/  LOP3.LUT P6, RZ, R17, 0x40000000, RZ, 0xc0, !PT ;  /* 0x4000000011ff7812 */ /* 0x000fe400078cc0ff */
        /* <DEDUP_REMOVED lines=33> */
[----:B------:R-:W-:-:S07]  /*5e9e0*/  LOP3.LUT P1, RZ, R16, 0x4, RZ, 0xc0, !PT ;  /* 0x0000000410ff7812 */ /* 0x000fce000782c0ff */
[----:B--2---:R0:W-:Y:S01]  /*5e9f0*/  @P5 STG.E.U8 desc[UR6][R20.64], R17 ;  /* 0x0000001114005986 */ /* 0x0041e2000c101106 */
        /* <DEDUP_REMOVED lines=100> */
[C---:B------:R-:W-:Y:S01]  /*5f040*/  LOP3.LUT P3, RZ, R16.reuse, 0x40000, RZ, 0xc0, !PT ;  /* 0x0004000010ff7812 */ /* 0x040fe2000786c0ff */
[----:B------:R-:W4:Y:S01]  /*5f050*/  LDL.LU R10, [R1+0x1770] ;  /* 0x00177000010a7983 */ /* 0x000f220000300800 */
[C---:B------:R-:W-:Y:S02]  /*5f060*/  LOP3.LUT P1, RZ, R16.reuse, 0x100000, RZ, 0xc0, !PT ;  /* 0x0010000010ff7812 */ /* 0x040fe4000782c0ff */
[----:B------:R-:W-:-:S05]  /*5f070*/  LOP3.LUT P2, RZ, R16, 0x400000, RZ, 0xc0, !PT ;  /* 0x0040000010ff7812 */ /* 0x000fca000784c0ff */
[----:B--2---:R0:W-:Y:S01]  /*5f080*/  @P5 STG.E.U8 desc[UR6][R20.64], R17 ;  /* 0x0000001114005986 */ /* 0x0041e2000c101106 */
        /* <DEDUP_REMOVED lines=17> */
[----:B0-----:R-:W-:Y:S01]  /*5f1a0*/  PRMT R17, R4, 0x7773, RZ ;  /* 0x0000777304117816 */ /* 0x001fe200000000ff */
[----:B------:R-:W2:Y:S10]  /*5f1b0*/  LDL.LU.64 R24, [R1+0x480] ;  /* 0x0004800001187983 */ /* 0x000eb40000300a00 */
[----:B---3--:R0:W-:Y:S01]  /*5f1c0*/  @P5 STG.E.U8 desc[UR6][R6.64], R17 ;  /* 0x0000001106005986 */ /* 0x0081e2000c101106 */
[----:B------:R-:W-:Y:S01]  /*5f1d0*/  ISETP.LT.AND P5, PT, R11, UR4, !P2 ;  /* 0x000000040b007c0c */ /* 0x000fe2000d7a1270 */
[----:B------:R-:W-:Y:S01]  /*5f1e0*/  ULDC UR4, c[0x0][0x228] ;  /* 0x00008a0000047ab9 */ /* 0x000fe20000000800 */
[----:B0-----:R-:W-:Y:S01]  /*5f1f0*/  PRMT R17, R5, 0x7770, RZ ;  /* 0x0000777005117816 */ /* 0x001fe200000000ff */
[----:B------:R-:W3:Y:S10]  /*5f200*/  LDL.LU.64 R6, [R1+0x330] ;  /* 0x0003300001067983 */ /* 0x000ef40000300a00 */
[----:B----4-:R0:W-:Y:S04]  /*5f210*/  @P5 STG.E.U8 desc[UR6][R26.64], R17 ;  /* 0x000000111a005986 */ /* 0x0101e8000c101106 */
[----:B0-----:R-:W4:Y:S04]  /*5f220*/  LDL.LU.64 R26, [R1+0x478] ;  /* 0x00047800011a7983 */ /* 0x001f280000300a00 */
[----:B------:R-:W3:Y:S01]  /*5f230*/  LDL.LU R17, [R1] ;  /* 0x0000000001117983 */ /* 0x000ee20000300800 */
[----:B------:R-:W-:Y:S01]  /*5f240*/  ISETP.LT.AND P5, PT, R19, UR4, !P2 ;  /* 0x0000000413007c0c */ /* 0x000fe2000d7a1270 */
[----:B------:R-:W-:Y:S01]  /*5f250*/  ULDC UR4, c[0x0][0x228] ;  /* 0x00008a0000047ab9 */ /* 0x000fe20000000800 */
[----:B------:R-:W-:-:S02]  /*5f260*/  LOP3.LUT P6, RZ, R16, 0x1000000, RZ, 0xc0, !PT ;  /* 0x0100000010ff7812 */ /* 0x000fc400078cc0ff */
[C---:B------:R-:W-:Y:S02]  /*5f270*/  LOP3.LUT P3, RZ, R16.reuse, 0x4000000, RZ, 0xc0, !PT ;  /* 0x0400000010ff7812 */ /* 0x040fe4000786c0ff */
[C---:B------:R-:W-:Y:S02]  /*5f280*/  LOP3.LUT P1, RZ, R16.reuse, 0x10000000, RZ, 0xc0, !PT ;  /* 0x1000000010ff7812 */ /* 0x040fe4000782c0ff */
[----:B------:R-:W-:Y:S02]  /*5f290*/  LOP3.LUT P2, RZ, R16, 0x40000000, RZ, 0xc0, !PT ;  /* 0x4000000010ff7812 */ /* 0x000fe4000784c0ff */
[----:B------:R-:W-:-:S05]  /*5f2a0*/  PRMT R16, R5, 0x7771, RZ ;  /* 0x0000777105107816 */ /* 0x000fca00000000ff */
        /* <DEDUP_REMOVED lines=15> */
[----:B---3--:R-:W-:-:S09]  /*5f3a0*/  PRMT R16, R17, 0x7770, RZ ;  /* 0x0000777011107816 */ /* 0x008fd200000000ff */
[----:B------:R0:W-:Y:S04]  /*5f3b0*/  @P5 STG.E.U8 desc[UR6][R24.64], R16 ;  /* 0x0000001018005986 */ /* 0x0001e8000c101106 */
[----:B0-----:R-:W3:Y:S01]  /*5f3c0*/  LDL.LU.64 R24, [R1+0x468] ;  /* 0x0004680001187983 */ /* 0x001ee20000300a00 */
[----:B------:R-:W-:Y:S01]  /*5f3d0*/  ISETP.LT.AND P5, PT, R19, UR4, !P3 ;  /* 0x0000000413007c0c */ /* 0x000fe2000dfa1270 */
[----:B------:R-:W-:Y:S01]  /*5f3e0*/  ULDC UR4, c[0x0][0x228] ;  /* 0x00008a0000047ab9 */ /* 0x000fe20000000800 */
[----:B------:R-:W-:-:S11]  /*5f3f0*/  PRMT R16, R17, 0x7771, RZ ;  /* 0x0000777111107816 */ /* 0x000fd600000000ff */
[----:B------:R0:W-:Y:S01]  /*5f400*/  @P5 STG.E.U8 desc[UR6][R6.64], R16 ;  /* 0x0000001006005986 */ /* 0x0001e2000c101106 */
[----:B------:R-:W-:Y:S01]  /*5f410*/  ISETP.LT.AND P5, PT, R11, UR4, !P1 ;  /* 0x000000040b007c0c */ /* 0x000fe2000cfa1270 */
[----:B------:R-:W-:Y:S02]  /*5f420*/  ULDC UR4, c[0x0][0x228] ;  /* 0x00008a0000047ab9 */ /* 0x000fe40000000800 */
[----:B0-----:R-:W3:Y:S01]  /*5f430*/  LDL.LU.64 R6, [R1+0x318] ;  /* 0x0003180001067983 */ /* 0x001ee20000300a00 */
[----:B------:R-:W-:-:S03]  /*5f440*/  PRMT R16, R17, 0x7772, RZ ;  /* 0x0000777211107816 */ /* 0x000fc600000000ff */
[----:B------:R-:W3:Y:S06]  /*5f450*/  LDL.LU R5, [R1+0x8] ;  /* 0x0000080001057983 */ /* 0x000eec0000300800 */
[----:B----4-:R0:W-:Y:S01]  /*5f460*/  @P5 STG.E.U8 desc[UR6][R26.64], R16 ;  /* 0x000000101a005986 */ /* 0x0101e2000c101106 */
[----:B------:R-:W-:Y:S01]  /*5f470*/  ISETP.LT.AND P5, PT, R19, UR4, !P1 ;  /* 0x0000000413007c0c */ /* 0x000fe2000cfa1270 */
[----:B------:R-:W-:Y:S02]  /*5f480*/  ULDC UR4, c[0x0][0x228] ;  /* 0x00008a0000047ab9 */ /* 0x000fe40000000800 */
[----:B0-----:R-:W4:Y:S01]  /*5f490*/  LDL.LU.64 R26, [R1+0x460] ;  /* 0x00046000011a7983 */ /* 0x001f220000300a00 */
[----:B------:R-:W-:-:S02]  /*5f4a0*/  PRMT R16, R17, 0x7773, RZ ;  /* 0x0000777311107816 */ /* 0x000fc400000000ff */
[----:B------:R-:W-:-:S07]  /*5f4b0*/  LOP3.LUT P6, RZ, R3, 0x2, RZ, 0xc0, !PT ;  /* 0x0000000203ff7812 */ /* 0x000fce00078cc0ff */
        /* <DEDUP_REMOVED lines=16> */
[----:B---3--:R0:W-:Y:S04]  /*5f5c0*/  @P5 STG.E.U8 desc[UR6][R24.64], R16 ;  /* 0x0000001018005986 */ /* 0x0081e8000c101106 */
[----:B0-----:R-:W3:Y:S01]  /*5f5d0*/  LDL.LU.64 R24, [R1+0x450] ;  /* 0x0004500001187983 */ /* 0x001ee20000300a00 */
[----:B------:R-:W-:Y:S01]  /*5f5e0*/  ISETP.LT.AND P5, PT, R19, UR4, !P6 ;  /* 0x0000000413007c0c */ /* 0x000fe2000f7a1270 */
[----:B------:R-:W-:Y:S01]  /*5f5f0*/  ULDC UR4, c[0x0][0x228] ;  /* 0x00008a0000047ab9 */ /* 0x000fe20000000800 */
[----:B------:R-:W-:-:S02]  /*5f600*/  PRMT R16, R4, 0x7773, RZ ;  /* 0x0000777304107816 */ /* 0x000fc400000000ff */
[----:B------:R-:W-:Y:S01]  /*5f610*/  LOP3.LUT P3, RZ, R3, 0x10, RZ, 0xc0, !PT ;  /* 0x0000001003ff7812 */ /* 0x000fe2000786c0ff */
[----:B------:R-:W3:Y:S08]  /*5f620*/  LDL.LU R4, [R1+0x176c] ;  /* 0x00176c0001047983 */ /* 0x000ef00000300800 */
[----:B------:R0:W-:Y:S01]  /*5f630*/  @P5 STG.E.U8 desc[UR6][R6.64], R16 ;  /* 0x0000001006005986 */ /* 0x0001e2000c101106 */
[----:B------:R-:W-:Y:S01]  /*5f640*/  ISETP.LT.AND P5, PT, R11, UR4, !P3 ;  /* 0x000000040b007c0c */ /* 0x000fe2000dfa1270 */
[----:B------:R-:W-:-:S02]  /*5f650*/  ULDC UR4, c[0x0][0x228] ;  /* 0x00008a0000047ab9 */ /* 0x000fc40000000800 */
[----:B0-----:R-:W3:Y:S01]  /*5f660*/  LDL.LU.64 R6, [R1+0x300] ;  /* 0x0003000001067983 */ /* 0x001ee20000300a00 */
[----:B------:R-:W-:-:S09]  /*5f670*/  PRMT R16, R5, 0x7770, RZ ;  /* 0x0000777005107816 */ /* 0x000fd200000000ff */
[----:B----4-:R0:W-:Y:S01]  /*5f680*/  @P5 STG.E.U8 desc[UR6][R26.64], R16 ;  /* 0x000000101a005986 */ /* 0x0101e2000c101106 */
[----:B------:R-:W-:Y:S01]  /*5f690*/  ISETP.LT.AND P5, PT, R19, UR4, !P3 ;  /* 0x0000000413007c0c */ /* 0x000fe2000dfa1270 */
[----:B------:R-:W-:Y:S02]  /*5f6a0*/  ULDC UR4, c[0x0][0x228] ;  /* 0x00008a0000047ab9 */ /* 0x000fe40000000800 */
[----:B0-----:R-:W4:Y:S01]  /*5f6b0*/  LDL.LU.64 R26, [R1+0x448] ;  /* 0x00044800011a7983 */ /* 0x001f220000300a00 */
[----:B------:R-:W-:Y:S02]  /*5f6c0*/  PRMT R16, R5, 0x7771, RZ ;  /* 0x0000777105107816 */ /* 0x000fe400000000ff */
        /* <DEDUP_REMOVED lines=18> */
[----:B---3--:R0:W-:Y:S04]  /*5f7f0*/  @P5 STG.E.U8 desc[UR6][R24.64], R16 ;  /* 0x0000001018005986 */ /* 0x0081e8000c101106 */
[----:B0-----:R-:W3:Y:S01]  /*5f800*/  LDL.LU.64 R24, [R1+0x438] ;  /* 0x0004380001187983 */ /* 0x001ee20000300a00 */
[----:B------:R-:W-:Y:S01]  /*5f810*/  ISETP.LT.AND P5, PT, R19, UR4, !P2 ;  /* 0x0000000413007c0c */ /* 0x000fe2000d7a1270 */
[----:B------:R-:W-:Y:S01]  /*5f820*/  ULDC UR4, c[0x0][0x228] ;  /* 0x00008a0000047ab9 */ /* 0x000fe20000000800 */
[----:B------:R-:W-:Y:S02]  /*5f830*/  PRMT R16, R17, 0x7771, RZ ;  /* 0x0000777111107816 */ /* 0x000fe400000000ff */
[----:B------:R-:W-:-:S09]  /*5f840*/  LOP3.LUT P6, RZ, R3, 0x400, RZ, 0xc0, !PT ;  /* 0x0000040003ff7812 */ /* 0x000fd200078cc0ff */
[----:B------:R0:W-:Y:S01]  /*5f850*/  @P5 STG.E.U8 desc[UR6][R6.64], R16 ;  /* 0x0000001006005986 */ /* 0x0001e2000c101106 */
[----:B------:R-:W-:Y:S01]  /*5f860*/  ISETP.LT.AND P5, PT, R11, UR4, !P6 ;  /* 0x000000040b007c0c */ /* 0x000fe2000f7a1270 */
[----:B------:R-:W-:Y:S01]  /*5f870*/  ULDC UR4, c[0x0][0x228] ;  /* 0x00008a0000047ab9 */ /* 0x000fe20000000800 */
[----:B0-----:R-:W-:Y:S01]  /*5f880*/  PRMT R16, R17, 0x7772, RZ ;  /* 0x0000777211107816 */ /* 0x001fe200000000ff */
[----:B------:R-:W3:Y:S10]  /*5f890*/  LDL.LU.64 R6, [R1+0x1760] ;  /* 0x0017600001067983 */ /* 0x000ef40000300a00 */
[----:B----4-:R0:W-:Y:S01]  /*5f8a0*/  @P5 STG.E.U8 desc[UR6][R26.64], R16 ;  /* 0x000000101a005986 */ /* 0x0101e2000c101106 */
[----:B------:R-:W-:Y:S01]  /*5f8b0*/  ISETP.LT.AND P5, PT, R19, UR4, !P6 ;  /* 0x0000000413007c0c */ /* 0x000fe2000f7a1270 */
[----:B------:R-:W-:Y:S01]  /*5f8c0*/  ULDC UR4, c[0x0][0x228] ;  /* 0x00008a0000047ab9 */ /* 0x000fe20000000800 */
[----:B------:R-:W-:-:S02]  /*5f8d0*/  LOP3.LUT P3, RZ, R3, 0x1000, RZ, 0xc0, !PT ;  /* 0x0000100003ff7812 */ /* 0x000fc4000786c0ff */
[----:B0-----:R-:W-:Y:S01]  /*5f8e0*/  PRMT R16, R17, 0x7773, RZ ;  /* 0x0000777311107816 */ /* 0x001fe200000000ff */
[----:B------:R-:W4:Y:S01]  /*5f8f0*/  LDL.LU.64 R26, [R1+0x430] ;  /* 0x00043000011a7983 */ /* 0x000f220000300a00 */
[----:B------:R-:W-:-:S07]  /*5f900*/  LOP3.LUT P1, RZ, R3, 0x4000, RZ, 0xc0, !PT ;  /* 0x0000400003ff7812 */ /* 0x000fce000782c0ff */
        /* <DEDUP_REMOVED lines=15> */
[----:B---3--:R0:W-:Y:S04]  /*5fa00*/  @P5 STG.E.U8 desc[UR6][R24.64], R16 ;  /* 0x0000001018005986 */ /* 0x0081e8000c101106 */
[----:B0-----:R-:W3:Y:S01]  /*5fa10*/  LDL.LU.64 R16, [R1+0x2e8] ;  /* 0x0002e80001107983 */ /* 0x001ee20000300a00 */
[----:B------:R-:W-:Y:S01]  /*5fa20*/  ISETP.LT.AND P5, PT, R19, UR4, !P1 ;  /* 0x0000000413007c0c */ /* 0x000fe2000cfa1270 */
[----:B------:R-:W-:-:S02]  /*5fa30*/  ULDC UR4, c[0x0][0x228] ;  /* 0x00008a0000047ab9 */ /* 0x000fc40000000800 */
[----:B------:R-:W2:Y:S01]  /*5fa40*/  LDL.LU.64 R24, [R1+0x420] ;  /* 0x0004200001187983 */ /* 0x000ea20000300a00 */
[----:B------:R-:W-:Y:S02]  /*5fa50*/  PRMT R4, R4, 0x7773, RZ ;  /* 0x0000777304047816 */ /* 0x000fe400000000ff */
[C---:B------:R-:W-:Y:S02]  /*5fa60*/  LOP3.LUT P2, RZ, R3.reuse, 0x10000, RZ, 0xc0, !PT ;  /* 0x0001000003ff7812 */ /* 0x040fe4000784c0ff */
[C---:B------:R-:W-:Y:S02]  /*5fa70*/  LOP3.LUT P6, RZ, R3.reuse, 0x40000, RZ, 0xc0, !PT ;  /* 0x0004000003ff7812 */ /* 0x040fe400078cc0ff */
[----:B------:R-:W-:-:S03]  /*5fa80*/  LOP3.LUT P3, RZ, R3, 0x100000, RZ, 0xc0, !PT ;  /* 0x0010000003ff7812 */ /* 0x000fc6000786c0ff */
[----:B---3--:R0:W-:Y:S01]  /*5fa90*/  @P5 STG.E.U8 desc[UR6][R16.64], R4 ;  /* 0x0000000410005986 */ /* 0x0081e2000c101106 */
[----:B------:R-:W-:Y:S01]  /*5faa0*/  ISETP.LT.AND P5, PT, R11, UR4, !P2 ;  /* 0x000000040b007c0c */ /* 0x000fe2000d7a1270 */
[----:B------:R-:W-:Y:S02]  /*5fab0*/  ULDC UR4, c[0x0][0x228] ;  /* 0x00008a0000047ab9 */ /* 0x000fe40000000800 */
[----:B0-----:R-:W3:Y:S01]  /*5fac0*/  LDL.LU.64 R16, [R1+0x2d0] ;  /* 0x0002d00001107983 */ /* 0x001ee20000300a00 */
[----:B------:R-:W-:-:S09]  /*5fad0*/  PRMT R4, R5, 0x7770, RZ ;  /* 0x0000777005047816 */ /* 0x000fd200000000ff */
[----:B----4-:R0:W-:Y:S01]  /*5fae0*/  @P5 STG.E.U8 desc[UR6][R26.64], R4 ;  /* 0x000000041a005986 */ /* 0x0101e2000c101106 */
[----:B------:R-:W-:Y:S01]  /*5faf0*/  ISETP.LT.AND P5, PT, R19, UR4, !P2 ;  /* 0x0000000413007c0c */ /* 0x000fe2000d7a1270 */
[----:B------:R-:W-:Y:S02]  /*5fb00*/  ULDC UR4, c[0x0][0x228] ;  /* 0x00008a0000047ab9 */ /* 0x000fe40000000800 */
[----:B0-----:R-:W4:Y:S01]  /*5fb10*/  LDL.LU.64 R26, [R1+0x418] ;  /* 0x00041800011a7983 */ /* 0x001f220000300a00 */
[----:B------:R-:W-:-:S09]  /*5fb20*/  PRMT R4, R5, 0x7771, RZ ;  /* 0x0000777105047816 */ /* 0x000fd200000000ff */
[----:B--2---:R0:W-:Y:S01]  /*5fb30*/  @P5 STG.E.U8 desc[UR6][R20.64], R4 ;  /* 0x0000000414005986 */ /* 0x0041e2000c101106 */
[----:B------:R-:W-:Y:S01]  /*5fb40*/  ISETP.LT.AND P5, PT, R11, UR4, !P6 ;  /* 0x000000040b007c0c */ /* 0x000fe2000f7a1270 */
[----:B------:R-:W-:Y:S02]  /*5fb50*/  ULDC UR4, c[0x0][0x228] ;  /* 0x00008a0000047ab9 */ /* 0x000fe40000000800 */
[----:B0-----:R-:W2:Y:S01]  /*5fb60*/  LDL.LU.64 R20, [R1+0x2c8] ;  /* 0x0002c80001147983 */ /* 0x001ea20000300a00 */
[----:B------:R-:W-:-:S09]  /*5fb70*/  PRMT R4, R5, 0x7772, RZ ;  /* 0x0000777205047816 */ /* 0x000fd200000000ff */
[----:B------:R0:W-:Y:S01]  /*5fb80*/  @P5 STG.E.U8 desc[UR6][R22.64], R4 ;  /* 0x0000000416005986 */ /* 0x0001e2000c101106 */
[----:B------:R-:W-:Y:S01]  /*5fb90*/  ISETP.LT.AND P5, PT, R19, UR4, !P6 ;  /* 0x0000000413007c0c */ /* 0x000fe2000f7a1270 */
[----:B------:R-:W-:Y:S01]  /*5fba0*/  ULDC UR4, c[0x0][0x228] ;  /* 0x00008a0000047ab9 */ /* 0x000fe20000000800 */
[----:B------:R-:W-:Y:S01]  /*5fbb0*/  PRMT R5, R5, 0x7773, RZ ;  /* 0x0000777305057816 */ /* 0x000fe200000000ff */
[----:B0-----:R-:W2:Y:S10]  /*5fbc0*/  LDL.LU.64 R22, [R1+0x410] ;  /* 0x0004100001167983 */ /* 0x001eb40000300a00 */
[----:B------:R0:W-:Y:S04]  /*5fbd0*/  @P5 STG.E.U8 desc[UR6][R28.64], R5 ;  /* 0x000000051c005986 */ /* 0x0001e8000c101106 */
[----:B0-----:R-:W2:Y:S01]  /*5fbe0*/  LDL.LU.64 R28, [R1+0x2c0] ;  /* 0x0002c000011c7983 */ /* 0x001ea20000300a00 */
[----:B------:R-:W-:Y:S01]  /*5fbf0*/  ISETP.LT.AND P5, PT, R11, UR4, !P3 ;  /* 0x000000040b007c0c */ /* 0x000fe2000dfa1270 */
[----:B------:R-:W-:Y:S01]  /*5fc00*/  ULDC UR4, c[0x0][0x228] ;  /* 0x00008a0000047ab9 */ /* 0x000fe20000000800 */
[----:B------:R-:W-:-:S02]  /*5fc10*/  PRMT R4, R6, 0x7770, RZ ;  /* 0x0000777006047816 */ /* 0x000fc400000000ff */
[----:B------:R-:W-:-:S09]  /*5fc20*/  LOP3.LUT P1, RZ, R3, 0x800000, RZ, 0xc0, !PT ;  /* 0x0080000003ff7812 */ /* 0x000fd2000782c0ff */
[----:B------:R0:W-:Y:S01]  /*5fc30*/  @P5 STG.E.U8 desc[UR6][R24.64], R4 ;  /* 0x0000000418005986 */ /* 0x0001e2000c101106 */
[----:B------:R-:W-:Y:S01]  /*5fc40*/  ISETP.LT.AND P5, PT, R19, UR4, !P3 ;  /* 0x0000000413007c0c */ /* 0x000fe2000dfa1270 */
[----:B------:R-:W-:Y:S01]  /*5fc50*/  ULDC UR4, c[0x0][0x228] ;  /* 0x00008a0000047ab9 */ /* 0x000fe20000000800 */
[C---:B------:R-:W-:Y:S02]  /*5fc60*/  LOP3.LUT P2, RZ, R3.reuse, 0x4000000, RZ, 0xc0, !PT ;  /* 0x0400000003ff7812 */ /* 0x040fe4000784c0ff */
[C---:B------:R-:W-:Y:S01]  /*5fc70*/  LOP3.LUT P6, RZ, R3.reuse, 0x8000000, RZ, 0xc0, !PT ;  /* 0x0800000003ff7812 */ /* 0x040fe200078cc0ff */
[----:B0-----:R-:W2:Y:S01]  /*5fc80*/  LDL.LU.64 R24, [R1+0x408] ;  /* 0x0004080001187983 */ /* 0x001ea20000300a00 */
[----:B------:R-:W-:Y:S02]  /*5fc90*/  LOP3.LUT P3, RZ, R3, 0x40000000, RZ, 0xc0, !PT ;  /* 0x4000000003ff7812 */ /* 0x000fe4000786c0ff */
[----:B------:R-:W-:-:S05]  /*5fca0*/  PRMT R3, R6, 0x7771, RZ ;  /* 0x0000777106037816 */ /* 0x000fca00000000ff */
[----:B---3--:R0:W-:Y:S01]  /*5fcb0*/  @P5 STG.E.U8 desc[UR6][R16.64], R3 ;  /* 0x0000000310005986 */ /* 0x0081e2000c101106 */
[----:B------:R-:W-:Y:S01]  /*5fcc0*/  ISETP.LT.AND P5, PT, R11, UR4, !P1 ;  /* 0x000000040b007c0c */ /* 0x000fe2000cfa1270 */
[----:B------:R-:W-:Y:S02]  /*5fcd0*/  ULDC UR4, c[0x0][0x228] ;  /* 0x00008a0000047ab9 */ /* 0x000fe40000000800 */
[----:B0-----:R-:W3:Y:S01]  /*5fce0*/  LDL.LU.64 R16, [R1+0x2b8] ;  /* 0x0002b80001107983 */ /* 0x001ee20000300a00 */
[----:B------:R-:W-:-:S09]  /*5fcf0*/  PRMT R3, R6, 0x7772, RZ ;  /* 0x0000777206037816 */ /* 0x000fd200000000ff */
[----:B----4-:R0:W-:Y:S01]  /*5fd00*/  @P5 STG.E.U8 desc[UR6][R26.64], R3 ;  /* 0x000000031a005986 */ /* 0x0101e2000c101106 */
[----:B------:R-:W-:Y:S01]  /*5fd10*/  ISETP.LT.AND P5, PT, R19, UR4, !P1 ;  /* 0x0000000413007c0c */ /* 0x000fe2000cfa1270 */
[----:B------:R-:W-:Y:S01]  /*5fd20*/  ULDC UR4, c[0x0][0x228] ;  /* 0x00008a0000047ab9 */ /* 0x000fe20000000800 */
[----:B------:R-:W-:Y:S01]  /*5fd30*/  PRMT R6, R6, 0x7773, RZ ;  /* 0x0000777306067816 */ /* 0x000fe200000000ff */
[----:B0-----:R-:W4:Y:S10]  /*5fd40*/  LDL.LU.64 R26, [R1+0x400] ;  /* 0x00040000011a7983 */ /* 0x001f340000300a00 */
[----:B--2---:R0:W-:Y:S01]  /*5fd50*/  @P5 STG.E.U8 desc[UR6][R20.64], R6 ;  /* 0x0000000614005986 */ /* 0x0041e2000c101106 */
[----:B------:R-:W-:Y:S01]  /*5fd60*/  ISETP.LT.AND P5, PT, R11, UR4, !P2 ;  /* 0x000000040b007c0c */ /* 0x000fe2000d7a1270 */
[----:B------:R-:W-:Y:S01]  /*5fd70*/  ULDC UR4, c[0x0][0x228] ;  /* 0x00008a0000047ab9 */ /* 0x000fe20000000800 */
[----:B------:R-:W-:Y:S01]  /*5fd80*/  PRMT R3, R7, 0x7770, RZ ;  /* 0x0000777007037816 */ /* 0x000fe200000000ff */
[----:B0-----:R-:W2:Y:S10]  /*5fd90*/  LDL.LU.64 R20, [R1+0x2b0] ;  /* 0x0002b00001147983 */ /* 0x001eb40000300a00 */
[----:B------:R0:W-:Y:S01]  /*5fda0*/  @P5 STG.E.U8 desc[UR6][R22.64], R3 ;  /* 0x0000000316005986 */ /* 0x0001e2000c101106 */
[----:B------:R-:W-:Y:S01]  /*5fdb0*/  ISETP.LT.AND P5, PT, R19, UR4, !P2 ;  /* 0x0000000413007c0c */ /* 0x000fe2000d7a1270 */
[----:B------:R-:W-:-:S02]  /*5fdc0*/  ULDC UR4, c[0x0][0x228] ;  /* 0x00008a0000047ab9 */ /* 0x000fc40000000800 */
[----:B0-----:R-:W2:Y:S01]  /*5fdd0*/  LDL.LU.64 R22, [R1+0x3f8] ;  /* 0x0003f80001167983 */ /* 0x001ea20000300a00 */
[----:B------:R-:W-:-:S09]  /*5fde0*/  PRMT R3, R7, 0x7771, RZ ;  /* 0x0000777107037816 */ /* 0x000fd200000000ff */
[----:B------:R0:W-:Y:S04]  /*5fdf0*/  @P5 STG.E.U8 desc[UR6][R28.64], R3 ;  /* 0x000000031c005986 */ /* 0x0001e8000c101106 */
[----:B0-----:R-:W2:Y:S01]  /*5fe00*/  LDL.LU.64 R28, [R1+0x2a8] ;  /* 0x0002a800011c7983 */ /* 0x001ea20000300a00 */
[----:B------:R-:W-:Y:S01]  /*5fe10*/  ISETP.LT.AND P5, PT, R11, UR4, !P6 ;  /* 0x000000040b007c0c */ /* 0x000fe2000f7a1270 */
[----:B------:R-:W-:Y:S01]  /*5fe20*/  ULDC UR4, c[0x0][0x228] ;  /* 0x00008a0000047ab9 */ /* 0x000fe20000000800 */
[C---:B------:R-:W-:Y:S02]  /*5fe30*/  PRMT R3, R7.reuse, 0x7772, RZ ;  /* 0x0000777207037816 */ /* 0x040fe400000000ff */
[----:B------:R-:W-:-:S09]  /*5fe40*/  PRMT R7, R7, 0x7773, RZ ;  /* 0x0000777307077816 */ /* 0x000fd200000000ff */
[----:B------:R0:W-:Y:S01]  /*5fe50*/  @P5 STG.E.U8 desc[UR6][R24.64], R3 ;  /* 0x0000000318005986 */ /* 0x0001e2000c101106 */
[----:B------:R-:W-:Y:S01]  /*5fe60*/  ISETP.LT.AND P5, PT, R19, UR4, !P6 ;  /* 0x0000000413007c0c */ /* 0x000fe2000f7a1270 */
[----:B------:R-:W-:Y:S01]  /*5fe70*/  ULDC UR4, c[0x0][0x228] ;  /* 0x00008a0000047ab9 */ /* 0x000fe20000000800 */
[----:B0-----:R-:W-:Y:S01]  /*5fe80*/  PRMT R3, R8, 0x7770, RZ ;  /* 0x0000777008037816 */ /* 0x001fe200000000ff */
[----:B------:R-:W2:Y:S01]  /*5fe90*/  LDL.LU.64 R24, [R1+0x3f0] ;  /* 0x0003f00001187983 */ /* 0x000ea20000300a00 */
[----:B------:R-:W-:-:S09]  /*5fea0*/  LOP3.LUT P1, RZ, R2, 0x1, RZ, 0xc0, !PT ;  /* 0x0000000102ff7812 */ /* 0x000fd2000782c0ff */
[----:B---3--:R0:W-:Y:S01]  /*5feb0*/  @P5 STG.E.U8 desc[UR6][R16.64], R7 ;  /* 0x0000000710005986 */ /* 0x0081e2000c101106 */
[----:B------:R-:W-:Y:S01]  /*5fec0*/  ISETP.LT.AND P5, PT, R11, UR4, !P3 ;  /* 0x000000040b007c0c */ /* 0x000fe2000dfa1270 */
[----:B------:R-:W-:Y:S02]  /*5fed0*/  ULDC UR4, c[0x0][0x228] ;  /* 0x00008a0000047ab9 */ /* 0x000fe40000000800 */
[----:B0-----:R-:W3:Y:S10]  /*5fee0*/  LDL.LU.64 R16, [R1+0x2a0] ;  /* 0x0002a00001107983 */ /* 0x001ef40000300a00 */
[----:B----4-:R0:W-:Y:S01]  /*5fef0*/  @P5 STG.E.U8 desc[UR6][R26.64], R3 ;  /* 0x000000031a005986 */ /* 0x0101e2000c101106 */
[----:B------:R-:W-:Y:S01]  /*5ff00*/  ISETP.LT.AND P5, PT, R19, UR4, !P3 ;  /* 0x0000000413007c0c */ /* 0x000fe2000dfa1270 */
[----:B------:R-:W-:Y:S01]  /*5ff10*/  ULDC UR4, c[0x0][0x228] ;  /* 0x00008a0000047ab9 */ /* 0x000fe20000000800 */
[C---:B0-----:R-:W-:Y:S01]  /*5ff20*/  PRMT R3, R8.reuse, 0x7771, RZ ;  /* 0x0000777108037816 */ /* 0x041fe200000000ff */
[----:B------:R-:W4:Y:S10]  /*5ff30*/  LDL.LU.64 R26, [R1+0x3e8] ;  /* 0x0003e800011a7983 */ /* 0x000f340000300a00 */
[----:B--2---:R0:W-:Y:S01]  /*5ff40*/  @P5 STG.E.U8 desc[UR6][R20.64], R3 ;  /* 0x0000000314005986 */ /* 0x0041e2000c101106 */
[----:B------:R-:W-:Y:S01]  /*5ff50*/  ISETP.LT.AND P5, PT, R11, UR4, !P1 ;  /* 0x000000040b007c0c */ /* 0x000fe2000cfa1270 */
[----:B------:R-:W-:Y:S01]  /*5ff60*/  ULDC UR4, c[0x0][0x228] ;  /* 0x00008a0000047ab9 */ /* 0x000fe20000000800 */
[C---:B0-----:R-:W-:Y:S01]  /*5ff70*/  PRMT R3, R8.reuse, 0x7772, RZ ;  /* 0x0000777208037816 */ /* 0x041fe200000000ff */
[----:B------:R-:W2:Y:S01]  /*5ff80*/  LDL.LU.64 R20, [R1+0x298] ;  /* 0x0002980001147983 */ /* 0x000ea20000300a00 */
[----:B------:R-:W-:-:S03]  /*5ff90*/  PRMT R8, R8, 0x7773, RZ ;  /* 0x0000777308087816 */ /* 0x000fc600000000ff */
[----:B------:R-:W2:Y:S06]  /*5ffa0*/  LDL.LU R11, [R1+0x175c] ;  /* 0x00175c00010b7983 */ /* 0x000eac0000300800 */
[----:B------:R0:W-:Y:S01]  /*5ffb0*/  @P5 STG.E.U8 desc[UR6][R22.64], R3 ;  /* 0x0000000316005986 */ /* 0x0001e2000c101106 */
[----:B------:R-:W-:Y:S01]  /*5ffc0*/  ISETP.LT.AND P5, PT, R19, UR4, !P1 ;  /* 0x0000000413007c0c */ /* 0x000fe2000cfa1270 */
[----:B------:R-:W-:Y:S02]  /*5ffd0*/  ULDC UR4, c[0x0][0x228] ;  /* 0x00008a0000047ab9 */ /* 0x000fe40000000800 */
[----:B0-----:R-:W2:Y:S10]  /*5ffe0*/  LDL.LU.64 R22, [R1+0x3e0] ;  /* 0x0003e00001167983 */ /* 0x001eb40000300a00 */
[----:B------:R0:W-:Y:S04]  /*5fff0*/  @P5 STG.E.U8 desc[UR6][R28.64], R8 ;  /* 0x000000081c005986 */ /* 0x0001e8000c101106 */
[----:B0-----:R-:W2:Y:S04]  /*60000*/  LDL.LU.64 R28, [R1+0x290] ;  /* 0x00029000011c7983 */ /* 0x001ea80000300a00 */
[----:B------:R-:W3:Y:S01]  /*60010*/  LDL.LU R8, [R1+0x8b4] ;  /* 0x0008b40001087983 */ /* 0x000ee20000300800 */
[----:B------:R-:W-:-:S02]  /*60020*/  LOP3.LUT P2, RZ, R2, 0x4, RZ, 0xc0, !PT ;  /* 0x0000000402ff7812 */ /* 0x000fc4000784c0ff */
[----:B------:R-:W-:Y:S02]  /*60030*/  PRMT R3, R9, 0x7770, RZ ;  /* 0x0000777009037816 */ /* 0x000fe400000000ff */
[C---:B------:R-:W-:Y:S02]  /*60040*/  LOP3.LUT P6, RZ, R2.reuse, 0x10, RZ, 0xc0, !PT ;  /* 0x0000001002ff7812 */ /* 0x040fe400078cc0ff */
[----:B------:R-:W-:Y:S02]  /*60050*/  LOP3.LUT P3, RZ, R2, 0x40, RZ, 0xc0, !PT ;  /* 0x0000004002ff7812 */ /* 0x000fe4000786c0ff */
[----:B---3--:R-:W-:Y:S01]  /*60060*/  ISETP.LT.AND P5, PT, R8, UR4, !P2 ;  /* 0x0000000408007c0c */ /* 0x008fe2000d7a1270 */
[----:B------:R-:W-:-:S12]  /*60070*/  ULDC UR4, c[0x0][0x228] ;  /* 0x00008a0000047ab9 */ /* 0x000fd80000000800 */
        /* <DEDUP_REMOVED lines=15> */
[----:B------:R-:W-:-:S09]  /*60170*/  PRMT R3, R10, 0x7770, RZ ;  /* 0x000077700a037816 */ /* 0x000fd200000000ff */
[----:B--2---:R0:W-:Y:S01]  /*60180*/  @P5 STG.E.U8 desc[UR6][R20.64], R9 ;  /* 0x0000000914005986 */ /* 0x0041e2000c101106 */
[----:B------:R-:W-:Y:S01]  /*60190*/  ISETP.LT.AND P5, PT, R8, UR4, !P3 ;  /* 0x0000000408007c0c */ /* 0x000fe2000dfa1270 */
[----:B------:R-:W-:Y:S02]  /*601a0*/  ULDC UR4, c[0x0][0x228] ;  /* 0x00008a0000047ab9 */ /* 0x000fe40000000800 */
[----:B0-----:R-:W2:Y:S10]  /*601b0*/  LDL.LU.64 R20, [R1+0x280] ;  /* 0x0002800001147983 */ /* 0x001eb40000300a00 */
[----:B------:R0:W-:Y:S01]  /*601c0*/  @P5 STG.E.U8 desc[UR6][R22.64], R3 ;  /* 0x0000000316005986 */ /* 0x0001e2000c101106 */
[----:B------:R-:W-:Y:S01]  /*601d0*/  ISETP.LT.AND P5, PT, R19, UR4, !P3 ;  /* 0x0000000413007c0c */ /* 0x000fe2000dfa1270 */
[----:B------:R-:W-:-:S02]  /*601e0*/  ULDC UR4, c[0x0][0x228] ;  /* 0x00008a0000047ab9 */ /* 0x000fc40000000800 */
[----:B0-----:R-:W2:Y:S01]  /*601f0*/  LDL.LU.64 R22, [R1+0x3c8] ;  /* 0x0003c80001167983 */ /* 0x001ea20000300a00 */
[----:B------:R-:W-:Y:S02]  /*60200*/  PRMT R3, R10, 0x7771, RZ ;  /* 0x000077710a037816 */ /* 0x000fe400000000ff */
[----:B------:R-:W-:-:S07]  /*60210*/  LOP3.LUT P1, RZ, R2, 0x100, RZ, 0xc0, !PT ;  /* 0x0000010002ff7812 */ /* 0x000fce000782c0ff */
        /* <DEDUP_REMOVED lines=14> */
[----:B------:R-:W-:Y:S01]  /*60300*/  PRMT R3, R11, 0x7770, RZ ;  /* 0x000077700b037816 */ /* 0x000fe200000000ff */
[----:B0-----:R-:W3:Y:S10]  /*60310*/  LDL.LU.64 R16, [R1+0x270] ;  /* 0x0002700001107983 */ /* 0x001ef40000300a00 */
[----:B----4-:R0:W-:Y:S04]  /*60320*/  @P5 STG.E.U8 desc[UR6][R26.64], R3 ;  /* 0x000000031a005986 */ /* 0x0101e8000c101106 */
[----:B0-----:R-:W4:Y:S01]  /*60330*/  LDL.LU.64 R26, [R1+0x3b8] ;  /* 0x0003b800011a7983 */ /* 0x001f220000300a00 */
[----:B------:R-:W-:Y:S01]  /*60340*/  ISETP.LT.AND P5, PT, R19, UR4, !P2 ;  /* 0x0000000413007c0c */ /* 0x000fe2000d7a1270 */
[----:B------:R-:W-:Y:S01]  /*60350*/  ULDC UR4, c[0x0][0x228] ;  /* 0x00008a0000047ab9 */ /* 0x000fe20000000800 */
[----:B------:R-:W-:-:S02]  /*60360*/  PRMT R3, R11, 0x7771, RZ ;  /* 0x000077710b037816 */ /* 0x000fc400000000ff */
[----:B------:R-:W-:-:S09]  /*60370*/  LOP3.LUT P6, RZ, R2, 0x2000, RZ, 0xc0, !PT ;  /* 0x0000200002ff7812 */ /* 0x000fd200078cc0ff */
        /* <DEDUP_REMOVED lines=9> */
[----:B0-----:R-:W2:Y:S01]  /*60410*/  LDL.LU.64 R22, [R1+0x3b0] ;  /* 0x0003b00001167983 */ /* 0x001ea20000300a00 */
[----:B------:R-:W-:-:S09]  /*60420*/  LOP3.LUT P3, RZ, R2, 0x10000, RZ, 0xc0, !PT ;  /* 0x0001000002ff7812 */ /* 0x000fd2000786c0ff */
[----:B------:R0:W-:Y:S01]  /*60430*/  @P5 STG.E.U8 desc[UR6][R28.64], R11 ;  /* 0x0000000b1c005986 */ /* 0x0001e2000c101106 */
[----:B------:R-:W-:Y:S01]  /*60440*/  ISETP.LT.AND P5, PT, R8, UR4, !P3 ;  /* 0x0000000408007c0c */ /* 0x000fe2000dfa1270 */
[----:B------:R-:W-:Y:S01]  /*60450*/  ULDC UR4, c[0x0][0x228] ;  /* 0x00008a0000047ab9 */ /* 0x000fe20000000800 */
[C---:B------:R-:W-:Y:S01]  /*60460*/  PRMT R3, R12.reuse, 0x7770, RZ ;  /* 0x000077700c037816 */ /* 0x040fe200000000ff */
[----:B0-----:R-:W2:Y:S10]  /*60470*/  LDL.LU.64 R28, [R1+0x260] ;  /* 0x00026000011c7983 */ /* 0x001eb40000300a00 */
[----:B---3--:R0:W-:Y:S04]  /*60480*/  @P5 STG.E.U8 desc[UR6][R24.64], R3 ;  /* 0x0000000318005986 */ /* 0x0081e8000c101106 */
[----:B0-----:R-:W3:Y:S01]  /*60490*/  LDL.LU.64 R24, [R1+0x3a8] ;  /* 0x0003a80001187983 */ /* 0x001ee20000300a00 */
[----:B------:R-:W-:Y:S01]  /*604a0*/  ISETP.LT.AND P5, PT, R19, UR4, !P3 ;  /* 0x0000000413007c0c */ /* 0x000fe2000dfa1270 */
[----:B------:R-:W-:Y:S01]  /*604b0*/  ULDC UR4, c[0x0][0x228] ;  /* 0x00008a0000047ab9 */ /* 0x000fe20000000800 */
[----:B------:R-:W-:-:S02]  /*604c0*/  PRMT R3, R12, 0x7771, RZ ;  /* 0x000077710c037816 */ /* 0x000fc400000000ff */
[----:B------:R-:W-:-:S09]  /*604d0*/  LOP3.LUT P1, RZ, R2, 0x20000, RZ, 0xc0, !PT ;  /* 0x0002000002ff7812 */ /* 0x000fd2000782c0ff */
        /* <DEDUP_REMOVED lines=10> */
[----:B------:R-:W-:-:S09]  /*60580*/  LOP3.LUT P2, RZ, R2, 0x100000, RZ, 0xc0, !PT ;  /* 0x0010000002ff7812 */ /* 0x000fd2000784c0ff */
        /* <DEDUP_REMOVED lines=20> */
[----:B------:R-:W-:Y:S01]  /*606d0*/  PRMT R13, R13, 0x7773, RZ ;  /* 0x000077730d0d7816 */ /* 0x000fe200000000ff */
[----:B------:R-:W3:Y:S01]  /*606e0*/  LDL.LU.64 R4, [R1+0x240] ;  /* 0x0002400001047983 */ /* 0x000ee20000300a00 */
[----:B------:R-:W-:-:S09]  /*606f0*/  LOP3.LUT P3, RZ, R2, 0x1000000, RZ, 0xc0, !PT ;  /* 0x0100000002ff7812 */ /* 0x000fd2000786c0ff */
[----:B------:R0:W-:Y:S01]  /*60700*/  @P5 STG.E.U8 desc[UR6][R16.64], R13 ;  /* 0x0000000d10005986 */ /* 0x0001e2000c101106 */
[----:B------:R-:W-:Y:S01]  /*60710*/  ISETP.LT.AND P5, PT, R8, UR4, !P3 ;  /* 0x0000000408007c0c */ /* 0x000fe2000dfa1270 */
[----:B------:R-:W-:Y:S01]  /*60720*/  ULDC UR4, c[0x0][0x228] ;  /* 0x00008a0000047ab9 */ /* 0x000fe20000000800 */
[C---:B------:R-:W-:Y:S02]  /*60730*/  LOP3.LUT P1, RZ, R2.reuse, 0x4000000, RZ, 0xc0, !PT ;  /* 0x0400000002ff7812 */ /* 0x040fe4000782c0ff */
[C---:B------:R-:W-:Y:S02]  /*60740*/  LOP3.LUT P2, RZ, R2.reuse, 0x10000000, RZ, 0xc0, !PT ;  /* 0x1000000002ff7812 */ /* 0x040fe4000784c0ff */
[----:B------:R-:W-:Y:S02]  /*60750*/  LOP3.LUT P6, RZ, R2, 0x40000000, RZ, 0xc0, !PT ;  /* 0x4000000002ff7812 */ /* 0x000fe400078cc0ff */
[C---:B------:R-:W-:Y:S01]  /*60760*/  PRMT R2, R14.reuse, 0x7770, RZ ;  /* 0x000077700e027816 */ /* 0x040fe200000000ff */
[----:B0-----:R-:W3:Y:S04]  /*60770*/  LDL.LU.64 R16, [R1+0x388] ;  /* 0x0003880001107983 */ /* 0x001ee80000300a00 */
[----:B----4-:R0:W-:Y:S04]  /*60780*/  @P5 STG.E.U8 desc[UR6][R26.64], R2 ;  /* 0x000000021a005986 */ /* 0x0101e8000c101106 */
[----:B0-----:R-:W4:Y:S01]  /*60790*/  LDL.LU R27, [R1+0x8b0] ;  /* 0x0008b000011b7983 */ /* 0x001f220000300800 */
[----:B------:R-:W-:Y:S01]  /*607a0*/  ISETP.LT.AND P5, PT, R19, UR4, !P3 ;  /* 0x0000000413007c0c */ /* 0x000fe2000dfa1270 */
[----:B------:R-:W-:Y:S01]  /*607b0*/  ULDC UR4, c[0x0][0x228] ;  /* 0x00008a0000047ab9 */ /* 0x000fe20000000800 */
[----:B------:R-:W-:-:S11]  /*607c0*/  PRMT R2, R14, 0x7771, RZ ;  /* 0x000077710e027816 */ /* 0x000fd600000000ff */
        /* <DEDUP_REMOVED lines=10> */
[----:B------:R0:W-:Y:S01]  /*60870*/  @P5 STG.E.U8 desc[UR6][R28.64], R14 ;  /* 0x0000000e1c005986 */ /* 0x0001e2000c101106 */
[----:B------:R-:W-:Y:S01]  /*60880*/  ISETP.LT.AND P5, PT, R8, UR4, !P2 ;  /* 0x0000000408007c0c */ /* 0x000fe2000d7a1270 */
[----:B------:R-:W-:Y:S01]  /*60890*/  ULDC UR4, c[0x0][0x228] ;  /* 0x00008a0000047ab9 */ /* 0x000fe20000000800 */
[----:B------:R-:W-:Y:S01]  /*608a0*/  PRMT R2, R15, 0x7770, RZ ;  /* 0x000077700f027816 */ /* 0x000fe200000000ff */
[----:B0-----:R-:W2:Y:S10]  /*608b0*/  LDL.LU.64 R28, [R1+0x518] ;  /* 0x00051800011c7983 */ /* 0x001eb40000300a00 */
[----:B---3--:R0:W-:Y:S04]  /*608c0*/  @P5 STG.E.U8 desc[UR6][R24.64], R2 ;  /* 0x0000000218005986 */ /* 0x0081e8000c101106 */
[----:B0-----:R-:W3:Y:S04]  /*608d0*/  LDL.LU.64 R24, [R1+0x550] ;  /* 0x0005500001187983 */ /* 0x001ee80000300a00 */
[----:B------:R-:W3:Y:S01]  /*608e0*/  LDL.LU.64 R10, [R1+0x510] ;  /* 0x00051000010a7983 */ /* 0x000ee20000300a00 */
[----:B------:R-:W-:Y:S01]  /*608f0*/  ISETP.LT.AND P5, PT, R19, UR4, !P2 ;  /* 0x0000000413007c0c */ /* 0x000fe2000d7a1270 */
[----:B------:R-:W-:Y:S01]  /*60900*/  ULDC UR4, c[0x0][0x228] ;  /* 0x00008a0000047ab9 */ /* 0x000fe20000000800 */
[----:B------:R-:W-:-:S11]  /*60910*/  PRMT R2, R15, 0x7771, RZ ;  /* 0x000077710f027816 */ /* 0x000fd600000000ff */
[----:B------:R0:W-:Y:S01]  /*60920*/  @P5 STG.E.U8 desc[UR6][R4.64], R2 ;  /* 0x0000000204005986 */ /* 0x0001e2000c101106 */
[----:B------:R-:W-:Y:S01]  /*60930*/  ISETP.LT.AND P5, PT, R8, UR4, !P6 ;  /* 0x0000000408007c0c */ /* 0x000fe2000f7a1270 */
[----:B------:R-:W-:Y:S02]  /*60940*/  ULDC UR4, c[0x0][0x228] ;  /* 0x00008a0000047ab9 */ /* 0x000fe40000000800 */
[----:B----4-:R-:W1:Y:S01]  /*60950*/  LDS.128 R4, [R27] ;  /* 0x000000001b047984 */ /* 0x010e620000000c00 */
[----:B0-----:R-:W-:-:S09]  /*60960*/  PRMT R2, R15, 0x7772, RZ ;  /* 0x000077720f027816 */ /* 0x001fd200000000ff */
[----:B------:R0:W-:Y:S01]  /*60970*/  @P5 STG.E.U8 desc[UR6][R16.64], R2 ;  /* 0x0000000210005986 */ /* 0x0001e2000c101106 */
[----:B------:R-:W-:Y:S01]  /*60980*/  ISETP.LT.AND P5, PT, R19, UR4, !P6 ;  /* 0x0000000413007c0c */ /* 0x000fe2000f7a1270 */
[----:B------:R-:W-:Y:S01]  /*60990*/  ULDC UR4, c[0x0][0x228] ;  /* 0x00008a0000047ab9 */ /* 0x000fe20000000800 */
[----:B------:R-:W-:Y:S01]  /*609a0*/  PRMT R15, R15, 0x7773, RZ ;  /* 0x000077730f0f7816 */ /* 0x000fe200000000ff */
[----:B0-----:R-:W4:Y:S01]  /*609b0*/  LDL.LU.64 R16, [R1+0x548] ;  /* 0x0005480001107983 */ /* 0x001f220000300a00 */
[----:B------:R-:W-:-:S09]  /*609c0*/  LOP3.LUT P3, RZ, R0, 0x1, RZ, 0xc0, !PT ;  /* 0x0000000100ff7812 */ /* 0x000fd2000786c0ff */
[----:B--2---:R0:W-:Y:S01]  /*609d0*/  @P5 STG.E.U8 desc[UR6][R20.64], R15 ;  /* 0x0000000f14005986 */ /* 0x0041e2000c101106 */
[----:B------:R-:W-:Y:S01]  /*609e0*/  ISETP.LT.AND P5, PT, R8, UR4, !P3 ;  /* 0x0000000408007c0c */ /* 0x000fe2000dfa1270 */
[----:B------:R-:W-:Y:S02]  /*609f0*/  ULDC UR4, c[0x0][0x228] ;  /* 0x00008a0000047ab9 */ /* 0x000fe40000000800 */
[----:B0-----:R-:W2:Y:S01]  /*60a00*/  LDL.LU.64 R20, [R1+0x508] ;  /* 0x0005080001147983 */ /* 0x001ea20000300a00 */
[----:B-1----:R-:W-:-:S09]  /*60a10*/  PRMT R2, R4, 0x7770, RZ ;  /* 0x0000777004027816 */ /* 0x002fd200000000ff */
[----:B------:R0:W-:Y:S01]  /*60a20*/  @P5 STG.E.U8 desc[UR6][R22.64], R2 ;  /* 0x0000000216005986 */ /* 0x0001e2000c101106 */
[----:B------:R-:W-:Y:S01]  /*60a30*/  ISETP.LT.AND P5, PT, R19, UR4, !P3 ;  /* 0x0000000413007c0c */ /* 0x000fe2000dfa1270 */
[----:B------:R-:W-:Y:S02]  /*60a40*/  ULDC UR4, c[0x0][0x228] ;  /* 0x00008a0000047ab9 */ /* 0x000fe40000000800 */
[----:B0-----:R-:W2:Y:S01]  /*60a50*/  LDL.LU.64 R22, [R1+0x540] ;  /* 0x0005400001167983 */ /* 0x001ea20000300a00 */
[----:B------:R-:W-:Y:S02]  /*60a60*/  PRMT R2, R4, 0x7771, RZ ;  /* 0x0000777104027816 */ /* 0x000fe400000000ff */
[----:B------:R-:W-:-:S07]  /*60a70*/  LOP3.LUT P1, RZ, R0, 0x8, RZ, 0xc0, !PT ;  /* 0x0000000800ff7812 */ /* 0x000fce000782c0ff */
[----:B------:R0:W-:Y:S01]  /*60a80*/  @P5 STG.E.U8 desc[UR6][R28.64], R2 ;  /* 0x000000021c005986 */ /* 0x0001e2000c101106 */
[----:B------:R-:W-:Y:S01]  /*60a90*/  ISETP.LT.AND P5, PT, R8, UR4, !P1 ;  /* 0x0000000408007c0c */ /* 0x000fe2000cfa1270 */
[----:B------:R-:W-:Y:S02]  /*60aa0*/  ULDC UR4, c[0x0][0x228] ;  /* 0x00008a0000047ab9 */ /* 0x000fe40000000800 */
[----:B0-----:R-:W2:Y:S01]  /*60ab0*/  LDL.LU.64 R28, [R1+0x500] ;  /* 0x00050000011c7983 */ /* 0x001ea20000300a00 */
[C---:B------:R-:W-:Y:S02]  /*60ac0*/  PRMT R2, R4.reuse, 0x7772, RZ ;  /* 0x0000777204027816 */ /* 0x040fe400000000ff */
[----:B------:R-:W-:-:S07]  /*60ad0*/  PRMT R4, R4, 0x7773, RZ ;  /* 0x0000777304047816 */ /* 0x000fce00000000ff */
[----:B---3--:R0:W-:Y:S01]  /*60ae0*/  @P5 STG.E.U8 desc[UR6][R24.64], R2 ;  /* 0x0000000218005986 */ /* 0x0081e2000c101106 */
[----:B------:R-:W-:Y:S01]  /*60af0*/  ISETP.LT.AND P5, PT, R19, UR4, !P1 ;  /* 0x0000000413007c0c */ /* 0x000fe2000cfa1270 */
[----:B------:R-:W-:Y:S02]  /*60b00*/  ULDC UR4, c[0x0][0x228] ;  /* 0x00008a0000047ab9 */ /* 0x000fe40000000800 */
[----:B0-----:R-:W3:Y:S10]  /*60b10*/  LDL.LU.64 R24, [R1+0x538] ;  /* 0x0005380001187983 */ /* 0x001ef40000300a00 */
[----:B------:R0:W-:Y:S04]  /*60b20*/  @P5 STG.E.U8 desc[UR6][R10.64], R4 ;  /* 0x000000040a005986 */ /* 0x0001e8000c101106 */
[----:B0-----:R-:W3:Y:S01]  /*60b30*/  LDL.LU.64 R10, [R1+0x4f8] ;  /* 0x0004f800010a7983 */ /* 0x001ee20000300a00 */
[----:B------:R-:W-:-:S04]  /*60b40*/  LOP3.LUT P2, RZ, R0, 0x40, RZ, 0xc0, !PT ;  /* 0x0000004000ff7812 */ /* 0x000fc8000784c0ff */
[----:B------:R-:W-:Y:S01]  /*60b50*/  ISETP.LT.AND P5, PT, R8, UR4, !P2 ;  /* 0x0000000408007c0c */ /* 0x000fe2000d7a1270 */
[----:B------:R-:W-:Y:S01]  /*60b60*/  ULDC UR4, c[0x0][0x228] ;  /* 0x00008a0000047ab9 */ /* 0x000fe20000000800 */
[----:B------:R-:W-:Y:S02]  /*60b70*/  PRMT R2, R5, 0x7770, RZ ;  /* 0x0000777005027816 */ /* 0x000fe400000000ff */
[----:B------:R-:W-:-:S09]  /*60b80*/  LOP3.LUT P6, RZ, R0, 0x80, RZ, 0xc0, !PT ;  /* 0x0000008000ff7812 */ /* 0x000fd200078cc0ff */
        /* <DEDUP_REMOVED lines=19> */
[----:B------:R-:W-:Y:S01]  /*60cc0*/  PRMT R2, R6, 0x7770, RZ ;  /* 0x0000777006027816 */ /* 0x000fe200000000ff */
[----:B0-----:R-:W2:Y:S01]  /*60cd0*/  LDL.LU.64 R28, [R1+0x4e8] ;  /* 0x0004e800011c7983 */ /* 0x001ea20000300a00 */
[C---:B------:R-:W-:Y:S02]  /*60ce0*/  LOP3.LUT P1, RZ, R0.reuse, 0x1000, RZ, 0xc0, !PT ;  /* 0x0000100000ff7812 */ /* 0x040fe4000782c0ff */
[C---:B------:R-:W-:Y:S02]  /*60cf0*/  LOP3.LUT P2, RZ, R0.reuse, 0x4000, RZ, 0xc0, !PT ;  /* 0x0000400000ff7812 */ /* 0x040fe4000784c0ff */
[C---:B------:R-:W-:Y:S02]  /*60d00*/  LOP3.LUT P6, RZ, R0.reuse, 0x10000, RZ, 0xc0, !PT ;  /* 0x0001000000ff7812 */ /* 0x040fe400078cc0ff */
[----:B------:R-:W-:-:S03]  /*60d10*/  LOP3.LUT P4, RZ, R0, 0x100000, RZ, 0xc0, !PT ;  /* 0x0010000000ff7812 */ /* 0x000fc6000788c0ff */
[----:B---3--:R0:W-:Y:S01]  /*60d20*/  @P5 STG.E.U8 desc[UR6][R24.64], R2 ;  /* 0x0000000218005986 */ /* 0x0081e2000c101106 */
[----:B------:R-:W-:Y:S01]  /*60d30*/  ISETP.LT.AND P5, PT, R19, UR4, !P3 ;  /* 0x0000000413007c0c */ /* 0x000fe2000dfa1270 */
[----:B------:R-:W-:Y:S01]  /*60d40*/  ULDC UR4, c[0x0][0x228] ;  /* 0x00008a0000047ab9 */ /* 0x000fe20000000800 */
[----:B------:R-:W-:Y:S01]  /*60d50*/  LOP3.LUT P3, RZ, R0, 0x40000, RZ, 0xc0, !PT ;  /* 0x0004000000ff7812 */ /* 0x000fe2000786c0ff */
[----:B0-----:R-:W3:Y:S01]  /*60d60*/  LDL.LU.64 R24, [R1+0x520] ;  /* 0x0005200001187983 */ /* 0x001ee20000300a00 */
[----:B------:R-:W-:-:S09]  /*60d70*/  PRMT R0, R6, 0x7771, RZ ;  /* 0x0000777106007816 */ /* 0x000fd200000000ff */
[----:B------:R0:W-:Y:S04]  /*60d80*/  @P5 STG.E.U8 desc[UR6][R10.64], R0 ;  /* 0x000000000a005986 */ /* 0x0001e8000c101106 */
[----:B0-----:R-:W3:Y:S01]  /*60d90*/  LDL.LU.64 R10, [R1+0x230] ;  /* 0x00023000010a7983 */ /* 0x001ee20000300a00 */
[----:B------:R-:W-:Y:S01]  /*60da0*/  ISETP.LT.AND P5, PT, R8, UR4, !P1 ;  /* 0x0000000408007c0c */ /* 0x000fe2000cfa1270 */
[----:B------:R-:W-:Y:S01]  /*60db0*/  ULDC UR4, c[0x0][0x228] ;  /* 0x00008a0000047ab9 */ /* 0x000fe20000000800 */
[C---:B------:R-:W-:Y:S02]  /*60dc0*/  PRMT R0, R6.reuse, 0x7772, RZ ;  /* 0x0000777206007816 */ /* 0x040fe400000000ff */
[----:B------:R-:W-:-:S09]  /*60dd0*/  PRMT R6, R6, 0x7773, RZ ;  /* 0x0000777306067816 */ /* 0x000fd200000000ff */
[----:B----4-:R0:W-:Y:S01]  /*60de0*/  @P5 STG.E.U8 desc[UR6][R16.64], R0 ;  /* 0x0000000010005986 */ /* 0x0101e2000c101106 */
[----:B------:R-:W-:Y:S01]  /*60df0*/  ISETP.LT.AND P5, PT, R19, UR4, !P1 ;  /* 0x0000000413007c0c */ /* 0x000fe2000cfa1270 */
[----:B------:R-:W-:Y:S02]  /*60e00*/  ULDC UR4, c[0x0][0x228] ;  /* 0x00008a0000047ab9 */ /* 0x000fe40000000800 */
[----:B0-----:R-:W4:Y:S10]  /*60e10*/  LDL.LU.64 R16, [R1+0x590] ;  /* 0x0005900001107983 */ /* 0x001f340000300a00 */
[----:B--2---:R0:W-:Y:S01]  /*60e20*/  @P5 STG.E.U8 desc[UR6][R20.64], R6 ;  /* 0x0000000614005986 */ /* 0x0041e2000c101106 */
[C---:B------:R-:W-:Y:S01]  /*60e30*/  ISETP.LT.AND P5, PT, R8.reuse, UR4, !P2 ;  /* 0x0000000408007c0c */ /* 0x040fe2000d7a1270 */
[----:B------:R-:W-:Y:S01]  /*60e40*/  ULDC UR4, c[0x0][0x228] ;  /* 0x00008a0000047ab9 */ /* 0x000fe20000000800 */
[----:B------:R-:W-:Y:S01]  /*60e50*/  PRMT R0, R7, 0x7770, RZ ;  /* 0x0000777007007816 */ /* 0x000fe200000000ff */
[----:B0-----:R-:W2:Y:S10]  /*60e60*/  LDL.LU.64 R20, [R1+0x578] ;  /* 0x0005780001147983 */ /* 0x001eb40000300a00 */
        /* <DEDUP_REMOVED lines=9> */
[----:B------:R-:W2:Y:S01]  /*60f00*/  LDL.LU.64 R28, [R1+0x570] ;  /* 0x00057000011c7983 */ /* 0x000ea20000300a00 */
[----:B------:R-:W-:-:S09]  /*60f10*/  PRMT R7, R7, 0x7773, RZ ;  /* 0x0000777307077816 */ /* 0x000fd200000000ff */
[----:B---3--:R0:W-:Y:S01]  /*60f20*/  @P5 STG.E.U8 desc[UR6][R24.64], R0 ;  /* 0x0000000018005986 */ /* 0x0081e2000c101106 */
[----:B------:R-:W-:Y:S01]  /*60f30*/  ISETP.LT.AND P5, PT, R19, UR4, !P6 ;  /* 0x0000000413007c0c */ /* 0x000fe2000f7a1270 */
[----:B------:R-:W-:Y:S02]  /*60f40*/  ULDC UR4, c[0x0][0x228] ;  /* 0x00008a0000047ab9 */ /* 0x000fe40000000800 */
[----:B0-----:R-:W3:Y:S10]  /*60f50*/  LDL.LU.64 R24, [R1+0x580] ;  /* 0x0005800001187983 */ /* 0x001ef40000300a00 */
[----:B------:R-:W-:Y:S04]  /*60f60*/  @P5 STG.E.U8 desc[UR6][R10.64], R7 ;  /* 0x000000070a005986 */ /* 0x000fe8000c101106 */
[----:B------:R0:W1:Y:S04]  /*60f70*/  LDS.128 R4, [R27+0x400] ;  /* 0x000400001b047984 */ /* 0x0000680000000c00 */
[----:B0-----:R-:W3:Y:S01]  /*60f80*/  LDL.LU.64 R26, [R1+0x228] ;  /* 0x00022800011a7983 */ /* 0x001ee20000300a00 */
[----:B------:R-:W-:Y:S01]  /*60f90*/  ISETP.LT.AND P5, PT, R8, UR4, !P3 ;  /* 0x0000000408007c0c */ /* 0x000fe2000dfa1270 */
[----:B------:R-:W-:-:S02]  /*60fa0*/  ULDC UR4, c[0x0][0x228] ;  /* 0x00008a0000047ab9 */ /* 0x000fc40000000800 */
[----:B------:R-:W3:Y:S01]  /*60fb0*/  LDL.LU.64 R14, [R1+0x220] ;  /* 0x00022000010e7983 */ /* 0x000ee20000300a00 */
[----:B------:R-:W-:-:S03]  /*60fc0*/  LOP3.LUT P0, RZ, R18, 0x100000, RZ, 0xc0, !PT ;  /* 0x0010000012ff7812 */ /* 0x000fc6000780c0ff */
[----:B------:R-:W3:Y:S04]  /*60fd0*/  LDL.LU.64 R12, [R1+0x218] ;  /* 0x00021800010c7983 */ /* 0x000ee80000300a00 */
[----:B------:R-:W3:Y:S01]  /*60fe0*/  LDL.LU.64 R10, [R1+0x210] ;  /* 0x00021000010a7983 */ /* 0x000ee20000300a00 */
[----:B-1----:R-:W-:-:S05]  /*60ff0*/  PRMT R0, R4, 0x7770, RZ ;  /* 0x0000777004007816 */ /* 0x002fca00000000ff */
[----:B----4-:R0:W-:Y:S01]  /*61000*/  @P5 STG.E.U8 desc[UR6][R16.64], R0 ;  /* 0x0000000010005986 */ /* 0x0101e2000c101106 */
[C---:B------:R-:W-:Y:S01]  /*61010*/  ISETP.LT.AND P5, PT, R19.reuse, UR4, !P3 ;  /* 0x0000000413007c0c */ /* 0x040fe2000dfa1270 */
[----:B------:R-:W-:Y:S01]  /*61020*/  ULDC UR4, c[0x0][0x228] ;  /* 0x00008a0000047ab9 */ /* 0x000fe20000000800 */
[----:B0-----:R-:W-:Y:S01]  /*61030*/  PRMT R0, R4, 0x7771, RZ ;  /* 0x0000777104007816 */ /* 0x001fe200000000ff */
[----:B------:R-:W4:Y:S10]  /*61040*/  LDL.LU.64 R16, [R1+0x208] ;  /* 0x0002080001107983 */ /* 0x000f340000300a00 */
        /* <DEDUP_REMOVED lines=8> */
[----:B------:R-:W-:-:S02]  /*610d0*/  PRMT R4, R4, 0x7773, RZ ;  /* 0x0000777304047816 */ /* 0x000fc400000000ff */
[C---:B------:R-:W-:Y:S02]  /*610e0*/  PRMT R2, R5.reuse, 0x7771, RZ ;  /* 0x0000777105027816 */ /* 0x040fe400000000ff */
[----:B0-----:R-:W-:Y:S01]  /*610f0*/  PRMT R0, R5, 0x7770, RZ ;  /* 0x0000777005007816 */ /* 0x001fe200000000ff */
[----:B------:R-:W2:Y:S06]  /*61100*/  LDL.LU.64 R22, [R1+0x1f8] ;  /* 0x0001f80001167983 */ /* 0x000eac0000300a00 */
[----:B------:R0:W-:Y:S01]  /*61110*/  @P5 STG.E.U8 desc[UR6][R28.64], R4 ;  /* 0x000000041c005986 */ /* 0x0001e2000c101106 */
[----:B------:R-:W-:Y:S01]  /*61120*/  ISETP.LT.AND P5, PT, R8, UR4, !P0 ;  /* 0x0000000408007c0c */ /* 0x000fe2000c7a1270 */
[----:B------:R-:W-:-:S02]  /*61130*/  ULDC UR4, c[0x0][0x228] ;  /* 0x00008a0000047ab9 */ /* 0x000fc40000000800 */
[----:B------:R-:W-:Y:S01]  /*61140*/  ISETP.LT.AND P0, PT, R19, UR4, !P0 ;  /* 0x0000000413007c0c */ /* 0x000fe2000c701270 */
[----:B------:R-:W-:Y:S01]  /*61150*/  ULDC UR4, c[0x0][0x228] ;  /* 0x00008a0000047ab9 */ /* 0x000fe20000000800 */
[----:B0-----:R-:W2:Y:S08]  /*61160*/  LDL.LU.64 R28, [R1+0x1f0] ;  /* 0x0001f000011c7983 */ /* 0x001eb00000300a00 */
[----:B---3--:R0:W-:Y:S04]  /*61170*/  @P5 STG.E.U8 desc[UR6][R24.64], R0 ;  /* 0x0000000018005986 */ /* 0x0081e8000c101106 */
[----:B0-----:R-:W3:Y:S04]  /*61180*/  LDL.LU.64 R24, [R1+0x1e8] ;  /* 0x0001e80001187983 */ /* 0x001ee80000300a00 */
[----:B------:R0:W-:Y:S04]  /*61190*/  @P0 STG.E.U8 desc[UR6][R26.64], R2 ;  /* 0x000000021a000986 */ /* 0x0001e8000c101106 */
[----:B0-----:R-:W3:Y:S01]  /*611a0*/  LDL.LU.64 R26, [R1+0x1e0] ;  /* 0x0001e000011a7983 */ /* 0x001ee20000300a00 */
[----:B------:R-:W-:-:S04]  /*611b0*/  LOP3.LUT P1, RZ, R18, 0x80000, RZ, 0xc0, !PT ;  /* 0x0008000012ff7812 */ /* 0x000fc8000782c0ff */
[----:B------:R-:W-:Y:S01]  /*611c0*/  ISETP.LT.AND P5, PT, R8, UR4, !P1 ;  /* 0x0000000408007c0c */ /* 0x000fe2000cfa1270 */
[----:B------:R-:W-:Y:S01]  /*611d0*/  ULDC UR4, c[0x0][0x228] ;  /* 0x00008a0000047ab9 */ /* 0x000fe20000000800 */
[----:B------:R-:W-:Y:S02]  /*611e0*/  LOP3.LUT P2, RZ, R18, 0x40000, RZ, 0xc0, !PT ;  /* 0x0004000012ff7812 */ /* 0x000fe4000784c0ff */
[----:B------:R-:W-:Y:S01]  /*611f0*/  ISETP.LT.AND P1, PT, R19, UR5, !P1 ;  /* 0x0000000513007c0c */ /* 0x000fe2000cf21270 */
[----:B------:R-:W-:Y:S01]  /*61200*/  ULDC UR5, c[0x0][0x228] ;  /* 0x00008a0000057ab9 */ /* 0x000fe20000000800 */
[----:B------:R-:W-:Y:S01]  /*61210*/  ISETP.LT.AND P0, PT, R8, UR4, !P2 ;  /* 0x0000000408007c0c */ /* 0x000fe2000d701270 */
[----:B------:R-:W-:Y:S01]  /*61220*/  ULDC UR4, c[0x0][0x228] ;  /* 0x00008a0000047ab9 */ /* 0x000fe20000000800 */
[----:B------:R-:W-:Y:S02]  /*61230*/  PRMT R3, R5, 0x7772, RZ ;  /* 0x0000777205037816 */ /* 0x000fe400000000ff */
[----:B------:R-:W-:-:S02]  /*61240*/  LOP3.LUT P3, RZ, R18, 0x10000, RZ, 0xc0, !PT ;  /* 0x0001000012ff7812 */ /* 0x000fc4000786c0ff */
[----:B------:R-:W-:Y:S01]  /*61250*/  PRMT R5, R5, 0x7773, RZ ;  /* 0x0000777305057816 */ /* 0x000fe200000000ff */
[----:B------:R-:W-:Y:S01]  /*61260*/  @P5 STG.E.U8 desc[UR6][R14.64], R3 ;  /* 0x000000030e005986 */ /* 0x000fe2000c101106 */
[----:B------:R-:W-:Y:S01]  /*61270*/  ISETP.LT.AND P5, PT, R8, UR4, !P3 ;  /* 0x0000000408007c0c */ /* 0x000fe2000dfa1270 */
[----:B------:R-:W-:Y:S01]  /*61280*/  ULDC UR4, c[0x0][0x228] ;  /* 0x00008a0000047ab9 */ /* 0x000fe20000000800 */
[----:B------:R-:W-:Y:S02]  /*61290*/  LOP3.LUT P4, RZ, R18, 0x8000, RZ, 0xc0, !PT ;  /* 0x0000800012ff7812 */ /* 0x000fe4000788c0ff */
[----:B------:R-:W-:Y:S01]  /*612a0*/  PRMT R0, R6, 0x7770, RZ ;  /* 0x0000777006007816 */ /* 0x000fe200000000ff */
[----:B------:R-:W-:Y:S01]  /*612b0*/  @P1 STG.E.U8 desc[UR6][R12.64], R5 ;  /* 0x000000050c001986 */ /* 0x000fe2000c101106 */
[----:B------:R-:W-:Y:S02]  /*612c0*/  LOP3.LUT P6, RZ, R18, 0x20000, RZ, 0xc0, !PT ;  /* 0x0002000012ff7812 */ /* 0x000fe400078cc0ff */
[C---:B------:R-:W-:Y:S01]  /*612d0*/  ISETP.LT.AND P2, PT, R19.reuse, UR4, !P2 ;  /* 0x0000000413007c0c */ /* 0x040fe2000d741270 */
[----:B------:R-:W-:Y:S01]  /*612e0*/  ULDC UR4, c[0x0][0x228] ;  /* 0x00008a0000047ab9 */ /* 0x000fe20000000800 */
[----:B------:R-:W-:Y:S01]  /*612f0*/  ISETP.LT.AND P1, PT, R8, UR5, !P4 ;  /* 0x0000000508007c0c */ /* 0x000fe2000e721270 */
[----:B------:R0:W-:Y:S01]  /*61300*/  @P0 STG.E.U8 desc[UR6][R10.64], R0 ;  /* 0x000000000a000986 */ /* 0x0001e2000c101106 */
[----:B------:R-:W-:Y:S01]  /*61310*/  ULDC UR5, c[0x0][0x228] ;  /* 0x00008a0000057ab9 */ /* 0x000fe20000000800 */
[----:B------:R-:W-:-:S02]  /*61320*/  ISETP.LT.AND P3, PT, R19, UR4, !P3 ;  /* 0x0000000413007c0c */ /* 0x000fc4000df61270 */
[----:B------:R-:W-:Y:S01]  /*61330*/  ISETP.LT.AND P0, PT, R8, UR8, !P6 ;  /* 0x0000000808007c0c */ /* 0x000fe2000f701270 */
[----:B------:R-:W-:Y:S01]  /*61340*/  ULDC UR8, c[0x0][0x228] ;  /* 0x00008a0000087ab9 */ /* 0x000fe20000000800 */
[C---:B------:R-:W-:Y:S02]  /*61350*/  ISETP.LT.AND P4, PT, R19.reuse, UR5, !P4 ;  /* 0x0000000513007c0c */ /* 0x040fe4000e781270 */
[----:B------:R-:W-:Y:S02]  /*61360*/  ISETP.LT.AND P6, PT, R19, UR8, !P6 ;  /* 0x0000000813007c0c */ /* 0x000fe4000f7c1270 */
[C---:B------:R-:W-:Y:S02]  /*61370*/  PRMT R2, R6.reuse, 0x7772, RZ ;  /* 0x0000777206027816 */ /* 0x040fe400000000ff */
[C---:B0-----:R-:W-:Y:S02]  /*61380*/  PRMT R0, R6.reuse, 0x7771, RZ ;  /* 0x0000777106007816 */ /* 0x041fe400000000ff */
[----:B------:R-:W-:-:S02]  /*61390*/  PRMT R6, R6, 0x7773, RZ ;  /* 0x0000777306067816 */ /* 0x000fc400000000ff */
[C---:B------:R-:W-:Y:S01]  /*613a0*/  PRMT R3, R7.reuse, 0x7770, RZ ;  /* 0x0000777007037816 */ /* 0x040fe200000000ff */
[----:B----4-:R0:W-:Y:S01]  /*613b0*/  @P2 STG.E.U8 desc[UR6][R16.64], R0 ;  /* 0x0000000010002986 */ /* 0x0101e2000c101106 */
[C---:B------:R-:W-:Y:S02]  /*613c0*/  PRMT R4, R7.reuse, 0x7771, RZ ;  /* 0x0000777107047816 */ /* 0x040fe400000000ff */
[C---:B------:R-:W-:Y:S01]  /*613d0*/  PRMT R5, R7.reuse, 0x7772, RZ ;  /* 0x0000777207057816 */ /* 0x040fe200000000ff */
[----:B--2---:R0:W-:Y:S01]  /*613e0*/  @P5 STG.E.U8 desc[UR6][R20.64], R2 ;  /* 0x0000000214005986 */ /* 0x0041e2000c101106 */
[----:B------:R-:W-:-:S03]  /*613f0*/  PRMT R7, R7, 0x7773, RZ ;  /* 0x0000777307077816 */ /* 0x000fc600000000ff */
[----:B------:R0:W-:Y:S04]  /*61400*/  @P3 STG.E.U8 desc[UR6][R22.64], R6 ;  /* 0x0000000616003986 */ /* 0x0001e8000c101106 */
[----:B------:R0:W-:Y:S04]  /*61410*/  @P1 STG.E.U8 desc[UR6][R28.64], R3 ;  /* 0x000000031c001986 */ /* 0x0001e8000c101106 */
[----:B---3--:R0:W-:Y:S04]  /*61420*/  @P4 STG.E.U8 desc[UR6][R24.64], R4 ;  /* 0x0000000418004986 */ /* 0x0081e8000c101106 */
[----:B------:R0:W-:Y:S01]  /*61430*/  @P0 STG.E.U8 desc[UR6][R26.64], R5 ;  /* 0x000000051a000986 */ /* 0x0001e2000c101106 */
[----:B------:R-:W-:Y:S05]  /*61440*/  @!P6 EXIT ;  /* 0x000000000000e94d */ /* 0x000fea0003800000 */
[----:B0-----:R-:W2:Y:S04]  /*61450*/  LDL.LU.64 R26, [R1+0x1d0] ;  /* 0x0001d000011a7983 */ /* 0x001ea80000300a00 */
[----:B--2---:R-:W-:Y:S01]  /*61460*/  STG.E.U8 desc[UR6][R26.64], R7 ;  /* 0x000000071a007986 */ /* 0x004fe2000c101106 */
[----:B------:R-:W-:Y:S05]  /*61470*/  EXIT ;  /* 0x000000000000794d */ /* 0x000fea0003800000 */
.L_x_2:
[----:B------:R-:W-:-:S00]  /*61480*/  BRA `(.L_x_2) ;  /* 0xfffffffc00fc7947 */ /* 0x000fc0000383ffff */
[----:B------:R-:W-:-:S00]  /*61490*/  NOP ;  /* 0x0000000000007918 */ /* 0x000fc00000000000 */
        /* <DEDUP_REMOVED lines=14> */
.L_x_3:


//--------------------- .nv.shared.matmul_kernel  --------------------------
	.section	.nv.shared.matmul_kernel,"aw",@nobits
	.sectionflags	@""
	.align	16
	.zero		1024


//--------------------- .nv.shared.reserved.0     --------------------------
	.section	.nv.shared.reserved.0,"aw",@nobits
	.weak		__nv_reservedSMEM_offset_0_alias
	.size		__nv_reservedSMEM_offset_0_alias, 0, 0
	.other		__nv_reservedSMEM_offset_0_alias,@"STO_CUDA_RESERVED_SHARED STV_DEFAULT"
__nv_reservedSMEM_offset_0_alias:
	.zero		0


//--------------------- .nv.constant0.matmul_kernel --------------------------
	.section	.nv.constant0.matmul_kernel,"a",@progbits
	.sectionflags	@""
	.align	4
.nv.constant0.matmul_kernel:
	.zero		608


//--------------------- SYMBOLS --------------------------

	.type		.nv.reservedSmem.offset0,@object
	.size		.nv.reservedSmem.offset0,0x4
